//
// Generated by NVIDIA NVVM Compiler
//
// Compiler Build ID: CL-36424714
// Cuda compilation tools, release 13.0, V13.0.88
// Based on NVVM 20.0.0
//

.version 9.0
.target sm_100
.address_size 64

	// .globl	_Z13square_kernelPfiii
// _ZZN3cub18CUB_300001_SM_10006detail4scan16DeviceScanKernelINS2_10policy_hubIiiijN4cuda3std3__44plusIvEEE10Policy1000EN6thrust24THRUST_300001_SM_1000_NS10device_ptrIiEESF_NS0_13ScanTileStateIiLb1EEES9_NS0_8NullTypeEjiLb0ESI_EEvT0_T1_T2_iT3_T4_T5_E12temp_storage has been demoted
// _ZZN3cub18CUB_300001_SM_10006detail4scan16DeviceScanKernelINS2_10policy_hubIiiimN4cuda3std3__44plusIvEEE10Policy1000EN6thrust24THRUST_300001_SM_1000_NS10device_ptrIiEESF_NS0_13ScanTileStateIiLb1EEES9_NS0_8NullTypeEmiLb0ESI_EEvT0_T1_T2_iT3_T4_T5_E12temp_storage has been demoted
.global .align 1 .b8 _ZN34_INTERNAL_6433abee_4_k_cu_f432fa144cuda3std3__45__cpo5beginE[1];
.global .align 1 .b8 _ZN34_INTERNAL_6433abee_4_k_cu_f432fa144cuda3std3__45__cpo3endE[1];
.global .align 1 .b8 _ZN34_INTERNAL_6433abee_4_k_cu_f432fa144cuda3std3__45__cpo6cbeginE[1];
.global .align 1 .b8 _ZN34_INTERNAL_6433abee_4_k_cu_f432fa144cuda3std3__45__cpo4cendE[1];
.global .align 1 .b8 _ZN34_INTERNAL_6433abee_4_k_cu_f432fa144cuda3std3__45__cpo6rbeginE[1];
.global .align 1 .b8 _ZN34_INTERNAL_6433abee_4_k_cu_f432fa144cuda3std3__45__cpo4rendE[1];
.global .align 1 .b8 _ZN34_INTERNAL_6433abee_4_k_cu_f432fa144cuda3std3__45__cpo7crbeginE[1];
.global .align 1 .b8 _ZN34_INTERNAL_6433abee_4_k_cu_f432fa144cuda3std3__45__cpo5crendE[1];
.global .align 1 .b8 _ZN34_INTERNAL_6433abee_4_k_cu_f432fa144cuda3std3__436_GLOBAL__N__6433abee_4_k_cu_f432fa146ignoreE[1];
.global .align 1 .b8 _ZN34_INTERNAL_6433abee_4_k_cu_f432fa144cuda3std3__419piecewise_constructE[1];
.global .align 1 .b8 _ZN34_INTERNAL_6433abee_4_k_cu_f432fa144cuda3std3__48in_placeE[1];
.global .align 1 .b8 _ZN34_INTERNAL_6433abee_4_k_cu_f432fa144cuda3std3__420unreachable_sentinelE[1];
.global .align 1 .b8 _ZN34_INTERNAL_6433abee_4_k_cu_f432fa144cuda3std3__47nulloptE[1];
.global .align 1 .b8 _ZN34_INTERNAL_6433abee_4_k_cu_f432fa144cuda3std3__48unexpectE[1];
.global .align 1 .b8 _ZN34_INTERNAL_6433abee_4_k_cu_f432fa144cuda3std6ranges3__45__cpo4swapE[1];
.global .align 1 .b8 _ZN34_INTERNAL_6433abee_4_k_cu_f432fa144cuda3std6ranges3__45__cpo9iter_moveE[1];
.global .align 1 .b8 _ZN34_INTERNAL_6433abee_4_k_cu_f432fa144cuda3std6ranges3__45__cpo5beginE[1];
.global .align 1 .b8 _ZN34_INTERNAL_6433abee_4_k_cu_f432fa144cuda3std6ranges3__45__cpo3endE[1];
.global .align 1 .b8 _ZN34_INTERNAL_6433abee_4_k_cu_f432fa144cuda3std6ranges3__45__cpo6cbeginE[1];
.global .align 1 .b8 _ZN34_INTERNAL_6433abee_4_k_cu_f432fa144cuda3std6ranges3__45__cpo4cendE[1];
.global .align 1 .b8 _ZN34_INTERNAL_6433abee_4_k_cu_f432fa144cuda3std6ranges3__45__cpo7advanceE[1];
.global .align 1 .b8 _ZN34_INTERNAL_6433abee_4_k_cu_f432fa144cuda3std6ranges3__45__cpo9iter_swapE[1];
.global .align 1 .b8 _ZN34_INTERNAL_6433abee_4_k_cu_f432fa144cuda3std6ranges3__45__cpo4nextE[1];
.global .align 1 .b8 _ZN34_INTERNAL_6433abee_4_k_cu_f432fa144cuda3std6ranges3__45__cpo4prevE[1];
.global .align 1 .b8 _ZN34_INTERNAL_6433abee_4_k_cu_f432fa144cuda3std6ranges3__45__cpo4dataE[1];
.global .align 1 .b8 _ZN34_INTERNAL_6433abee_4_k_cu_f432fa144cuda3std6ranges3__45__cpo5cdataE[1];
.global .align 1 .b8 _ZN34_INTERNAL_6433abee_4_k_cu_f432fa144cuda3std6ranges3__45__cpo4sizeE[1];
.global .align 1 .b8 _ZN34_INTERNAL_6433abee_4_k_cu_f432fa144cuda3std6ranges3__45__cpo5ssizeE[1];
.global .align 1 .b8 _ZN34_INTERNAL_6433abee_4_k_cu_f432fa144cuda3std6ranges3__45__cpo8distanceE[1];
.global .align 1 .b8 _ZN34_INTERNAL_6433abee_4_k_cu_f432fa146thrust24THRUST_300001_SM_1000_NS8cuda_cub3parE[1];
.global .align 1 .b8 _ZN34_INTERNAL_6433abee_4_k_cu_f432fa146thrust24THRUST_300001_SM_1000_NS8cuda_cub10par_nosyncE[1];
.global .align 1 .b8 _ZN34_INTERNAL_6433abee_4_k_cu_f432fa146thrust24THRUST_300001_SM_1000_NS6system6detail10sequential3seqE[1];
.global .align 1 .b8 _ZN34_INTERNAL_6433abee_4_k_cu_f432fa146thrust24THRUST_300001_SM_1000_NS12placeholders2_1E[1];
.global .align 1 .b8 _ZN34_INTERNAL_6433abee_4_k_cu_f432fa146thrust24THRUST_300001_SM_1000_NS12placeholders2_2E[1];
.global .align 1 .b8 _ZN34_INTERNAL_6433abee_4_k_cu_f432fa146thrust24THRUST_300001_SM_1000_NS12placeholders2_3E[1];
.global .align 1 .b8 _ZN34_INTERNAL_6433abee_4_k_cu_f432fa146thrust24THRUST_300001_SM_1000_NS12placeholders2_4E[1];
.global .align 1 .b8 _ZN34_INTERNAL_6433abee_4_k_cu_f432fa146thrust24THRUST_300001_SM_1000_NS12placeholders2_5E[1];
.global .align 1 .b8 _ZN34_INTERNAL_6433abee_4_k_cu_f432fa146thrust24THRUST_300001_SM_1000_NS12placeholders2_6E[1];
.global .align 1 .b8 _ZN34_INTERNAL_6433abee_4_k_cu_f432fa146thrust24THRUST_300001_SM_1000_NS12placeholders2_7E[1];
.global .align 1 .b8 _ZN34_INTERNAL_6433abee_4_k_cu_f432fa146thrust24THRUST_300001_SM_1000_NS12placeholders2_8E[1];
.global .align 1 .b8 _ZN34_INTERNAL_6433abee_4_k_cu_f432fa146thrust24THRUST_300001_SM_1000_NS12placeholders2_9E[1];
.global .align 1 .b8 _ZN34_INTERNAL_6433abee_4_k_cu_f432fa146thrust24THRUST_300001_SM_1000_NS12placeholders3_10E[1];
.global .align 1 .b8 _ZN34_INTERNAL_6433abee_4_k_cu_f432fa146thrust24THRUST_300001_SM_1000_NS3seqE[1];

.visible .entry _Z13square_kernelPfiii(
	.param .u64 .ptr .align 1 _Z13square_kernelPfiii_param_0,
	.param .u32 _Z13square_kernelPfiii_param_1,
	.param .u32 _Z13square_kernelPfiii_param_2,
	.param .u32 _Z13square_kernelPfiii_param_3
)
{
	.reg .pred 	%p<2>;
	.reg .b32 	%r<9>;
	.reg .b32 	%f<3>;
	.reg .b64 	%rd<5>;

	ld.param.u64 	%rd1, [_Z13square_kernelPfiii_param_0];
	ld.param.u32 	%r4, [_Z13square_kernelPfiii_param_1];
	ld.param.u32 	%r2, [_Z13square_kernelPfiii_param_2];
	ld.param.u32 	%r3, [_Z13square_kernelPfiii_param_3];
	mov.u32 	%r5, %ctaid.x;
	mov.u32 	%r6, %ntid.x;
	mov.u32 	%r7, %tid.x;
	mad.lo.s32 	%r1, %r5, %r6, %r7;
	setp.ge.s32 	%p1, %r1, %r4;
	@%p1 bra 	$L__BB0_2;
	cvta.to.global.u64 	%rd2, %rd1;
	mad.lo.s32 	%r8, %r2, %r1, %r3;
	mul.wide.s32 	%rd3, %r8, 4;
	add.s64 	%rd4, %rd2, %rd3;
	ld.global.f32 	%f1, [%rd4];
	mul.f32 	%f2, %f1, %f1;
	st.global.f32 	[%rd4], %f2;
$L__BB0_2:
	ret;

}
	// .globl	_Z10sum_kernelPfiiii
.visible .entry _Z10sum_kernelPfiiii(
	.param .u64 .ptr .align 1 _Z10sum_kernelPfiiii_param_0,
	.param .u32 _Z10sum_kernelPfiiii_param_1,
	.param .u32 _Z10sum_kernelPfiiii_param_2,
	.param .u32 _Z10sum_kernelPfiiii_param_3,
	.param .u32 _Z10sum_kernelPfiiii_param_4
)
{
	.reg .pred 	%p<2>;
	.reg .b32 	%r<19>;
	.reg .b32 	%f<4>;
	.reg .b64 	%rd<7>;

	ld.param.u64 	%rd1, [_Z10sum_kernelPfiiii_param_0];
	ld.param.u32 	%r5, [_Z10sum_kernelPfiiii_param_1];
	ld.param.u32 	%r3, [_Z10sum_kernelPfiiii_param_2];
	ld.param.u32 	%r4, [_Z10sum_kernelPfiiii_param_3];
	ld.param.u32 	%r7, [_Z10sum_kernelPfiiii_param_4];
	mov.u32 	%r8, %ctaid.x;
	mov.u32 	%r9, %ntid.x;
	mov.u32 	%r10, %tid.x;
	mad.lo.s32 	%r11, %r8, %r9, %r10;
	mov.b32 	%r12, 1;
	shl.b32 	%r13, %r12, %r7;
	shl.b32 	%r1, %r11, %r7;
	shr.s32 	%r14, %r13, 1;
	add.s32 	%r15, %r14, %r1;
	max.s32 	%r16, %r1, %r15;
	setp.ge.s32 	%p1, %r16, %r5;
	@%p1 bra 	$L__BB1_2;
	cvta.to.global.u64 	%rd2, %rd1;
	mad.lo.s32 	%r17, %r15, %r3, %r4;
	mul.wide.s32 	%rd3, %r17, 4;
	add.s64 	%rd4, %rd2, %rd3;
	ld.global.f32 	%f1, [%rd4];
	mad.lo.s32 	%r18, %r1, %r3, %r4;
	mul.wide.s32 	%rd5, %r18, 4;
	add.s64 	%rd6, %rd2, %rd5;
	ld.global.f32 	%f2, [%rd6];
	add.f32 	%f3, %f1, %f2;
	st.global.f32 	[%rd6], %f3;
$L__BB1_2:
	ret;

}
	// .globl	_Z11sort_kernelPfiiib
.visible .entry _Z11sort_kernelPfiiib(
	.param .u64 .ptr .align 1 _Z11sort_kernelPfiiib_param_0,
	.param .u32 _Z11sort_kernelPfiiib_param_1,
	.param .u32 _Z11sort_kernelPfiiib_param_2,
	.param .u32 _Z11sort_kernelPfiiib_param_3,
	.param .u8 _Z11sort_kernelPfiiib_param_4
)
{
	.local .align 4 .b8 	__local_depot2[108];
	.reg .b64 	%SP;
	.reg .b64 	%SPL;
	.reg .pred 	%p<10>;
	.reg .b16 	%rs<5>;
	.reg .b32 	%r<14>;
	.reg .b32 	%f<3>;
	.reg .b64 	%rd<30>;

	mov.u64 	%SPL, __local_depot2;
	ld.param.u64 	%rd12, [_Z11sort_kernelPfiiib_param_0];
	ld.param.u32 	%r5, [_Z11sort_kernelPfiiib_param_1];
	ld.param.u32 	%r3, [_Z11sort_kernelPfiiib_param_2];
	ld.param.u32 	%r4, [_Z11sort_kernelPfiiib_param_3];
	ld.param.s8 	%rs1, [_Z11sort_kernelPfiiib_param_4];
	cvta.to.global.u64 	%rd1, %rd12;
	mov.u32 	%r6, %ctaid.x;
	mov.u32 	%r7, %ntid.x;
	mov.u32 	%r8, %tid.x;
	mad.lo.s32 	%r9, %r6, %r7, %r8;
	shl.b32 	%r10, %r9, 1;
	setp.eq.s16 	%p1, %rs1, 0;
	selp.u32 	%r11, 1, 0, %p1;
	or.b32  	%r1, %r10, %r11;
	add.s32 	%r12, %r1, 1;
	setp.lt.s32 	%p2, %r12, %r5;
	@%p2 bra 	$L__BB2_11;
	mul.lo.s32 	%r2, %r1, %r3;
	add.s32 	%r13, %r2, %r4;
	mul.wide.s32 	%rd13, %r13, 4;
	add.s64 	%rd14, %rd1, %rd13;
	ld.global.f32 	%f1, [%rd14];
	mul.wide.s32 	%rd2, %r3, 4;
	add.s64 	%rd15, %rd14, %rd2;
	ld.global.f32 	%f2, [%rd15];
	setp.geu.f32 	%p3, %f1, %f2;
	@%p3 bra 	$L__BB2_11;
	mul.wide.s32 	%rd16, %r2, 4;
	add.s64 	%rd3, %rd1, %rd16;
	add.u64 	%rd4, %SPL, 0;
	setp.eq.s32 	%p4, %r3, 0;
	@%p4 bra 	$L__BB2_5;
	mov.b64 	%rd27, 0;
$L__BB2_4:
	add.s64 	%rd19, %rd3, %rd27;
	ld.global.u8 	%rs2, [%rd19];
	add.s64 	%rd20, %rd4, %rd27;
	st.local.u8 	[%rd20], %rs2;
	add.s64 	%rd27, %rd27, 1;
	setp.lt.u64 	%p5, %rd27, %rd2;
	@%p5 bra 	$L__BB2_4;
$L__BB2_5:
	setp.eq.s32 	%p6, %r3, 0;
	add.s64 	%rd7, %rd3, %rd2;
	@%p6 bra 	$L__BB2_8;
	mov.b64 	%rd28, 0;
$L__BB2_7:
	add.s64 	%rd22, %rd7, %rd28;
	ld.global.u8 	%rs3, [%rd22];
	add.s64 	%rd23, %rd3, %rd28;
	st.global.u8 	[%rd23], %rs3;
	add.s64 	%rd28, %rd28, 1;
	setp.lt.u64 	%p7, %rd28, %rd2;
	@%p7 bra 	$L__BB2_7;
$L__BB2_8:
	setp.eq.s32 	%p8, %r3, 0;
	@%p8 bra 	$L__BB2_11;
	mov.b64 	%rd29, 0;
$L__BB2_10:
	add.s64 	%rd25, %rd4, %rd29;
	ld.local.u8 	%rs4, [%rd25];
	add.s64 	%rd26, %rd7, %rd29;
	st.global.u8 	[%rd26], %rs4;
	add.s64 	%rd29, %rd29, 1;
	setp.lt.u64 	%p9, %rd29, %rd2;
	@%p9 bra 	$L__BB2_10;
$L__BB2_11:
	ret;

}
	// .globl	_Z15is_lower_kernelPiPfiiif
.visible .entry _Z15is_lower_kernelPiPfiiif(
	.param .u64 .ptr .align 1 _Z15is_lower_kernelPiPfiiif_param_0,
	.param .u64 .ptr .align 1 _Z15is_lower_kernelPiPfiiif_param_1,
	.param .u32 _Z15is_lower_kernelPiPfiiif_param_2,
	.param .u32 _Z15is_lower_kernelPiPfiiif_param_3,
	.param .u32 _Z15is_lower_kernelPiPfiiif_param_4,
	.param .f32 _Z15is_lower_kernelPiPfiiif_param_5
)
{
	.reg .pred 	%p<3>;
	.reg .b32 	%r<11>;
	.reg .b32 	%f<3>;
	.reg .b64 	%rd<11>;

	ld.param.u64 	%rd3, [_Z15is_lower_kernelPiPfiiif_param_0];
	ld.param.u64 	%rd2, [_Z15is_lower_kernelPiPfiiif_param_1];
	ld.param.u32 	%r2, [_Z15is_lower_kernelPiPfiiif_param_2];
	ld.param.u32 	%r4, [_Z15is_lower_kernelPiPfiiif_param_3];
	ld.param.u32 	%r3, [_Z15is_lower_kernelPiPfiiif_param_4];
	ld.param.f32 	%f1, [_Z15is_lower_kernelPiPfiiif_param_5];
	cvta.to.global.u64 	%rd1, %rd3;
	mov.u32 	%r5, %ctaid.x;
	mov.u32 	%r6, %ntid.x;
	mov.u32 	%r7, %tid.x;
	mad.lo.s32 	%r1, %r5, %r6, %r7;
	setp.gt.s32 	%p1, %r1, %r4;
	@%p1 bra 	$L__BB3_4;
	cvta.to.global.u64 	%rd4, %rd2;
	mad.lo.s32 	%r8, %r2, %r1, %r3;
	mul.wide.s32 	%rd5, %r8, 4;
	add.s64 	%rd6, %rd4, %rd5;
	ld.global.f32 	%f2, [%rd6];
	setp.geu.f32 	%p2, %f2, %f1;
	@%p2 bra 	$L__BB3_3;
	mul.wide.s32 	%rd9, %r1, 4;
	add.s64 	%rd10, %rd1, %rd9;
	mov.b32 	%r10, 1;
	st.global.u32 	[%rd10], %r10;
	bra.uni 	$L__BB3_4;
$L__BB3_3:
	mul.wide.s32 	%rd7, %r1, 4;
	add.s64 	%rd8, %rd1, %rd7;
	mov.b32 	%r9, 0;
	st.global.u32 	[%rd8], %r9;
$L__BB3_4:
	ret;

}
	// .globl	_ZN3cub18CUB_300001_SM_10006detail11EmptyKernelIvEEvv
.visible .entry _ZN3cub18CUB_300001_SM_10006detail11EmptyKernelIvEEvv()
{


	ret;

}
	// .globl	_ZN3cub18CUB_300001_SM_10006detail4scan20DeviceScanInitKernelINS0_13ScanTileStateIiLb1EEEEEvT_i
.visible .entry _ZN3cub18CUB_300001_SM_10006detail4scan20DeviceScanInitKernelINS0_13ScanTileStateIiLb1EEEEEvT_i(
	.param .align 8 .b8 _ZN3cub18CUB_300001_SM_10006detail4scan20DeviceScanInitKernelINS0_13ScanTileStateIiLb1EEEEEvT_i_param_0[8],
	.param .u32 _ZN3cub18CUB_300001_SM_10006detail4scan20DeviceScanInitKernelINS0_13ScanTileStateIiLb1EEEEEvT_i_param_1
)
{
	.reg .pred 	%p<5>;
	.reg .b32 	%r<10>;
	.reg .b64 	%rd<7>;

	ld.param.u64 	%rd2, [_ZN3cub18CUB_300001_SM_10006detail4scan20DeviceScanInitKernelINS0_13ScanTileStateIiLb1EEEEEvT_i_param_0];
	ld.param.u32 	%r4, [_ZN3cub18CUB_300001_SM_10006detail4scan20DeviceScanInitKernelINS0_13ScanTileStateIiLb1EEEEEvT_i_param_1];
	cvta.to.global.u64 	%rd1, %rd2;
	mov.u32 	%r1, %ctaid.x;
	mov.u32 	%r5, %ntid.x;
	mov.u32 	%r2, %tid.x;
	mad.lo.s32 	%r3, %r1, %r5, %r2;
	setp.ge.s32 	%p1, %r3, %r4;
	@%p1 bra 	$L__BB5_2;
	mul.wide.s32 	%rd3, %r3, 8;
	add.s64 	%rd4, %rd1, %rd3;
	mov.b32 	%r6, 0;
	mov.b32 	%r7, 99;
	st.global.v2.u32 	[%rd4+256], {%r7, %r6};
$L__BB5_2:
	setp.ne.s32 	%p2, %r1, 0;
	setp.gt.u32 	%p3, %r2, 31;
	or.pred  	%p4, %p2, %p3;
	@%p4 bra 	$L__BB5_4;
	mul.wide.u32 	%rd5, %r2, 8;
	add.s64 	%rd6, %rd1, %rd5;
	mov.b32 	%r9, 0;
	st.global.v2.u32 	[%rd6], {%r9, %r9};
$L__BB5_4:
	ret;

}
	// .globl	_ZN3cub18CUB_300001_SM_10006detail4scan16DeviceScanKernelINS2_10policy_hubIiiijN4cuda3std3__44plusIvEEE10Policy1000EN6thrust24THRUST_300001_SM_1000_NS10device_ptrIiEESF_NS0_13ScanTileStateIiLb1EEES9_NS0_8NullTypeEjiLb0ESI_EEvT0_T1_T2_iT3_T4_T5_
.visible .entry _ZN3cub18CUB_300001_SM_10006detail4scan16DeviceScanKernelINS2_10policy_hubIiiijN4cuda3std3__44plusIvEEE10Policy1000EN6thrust24THRUST_300001_SM_1000_NS10device_ptrIiEESF_NS0_13ScanTileStateIiLb1EEES9_NS0_8NullTypeEjiLb0ESI_EEvT0_T1_T2_iT3_T4_T5_(
	.param .align 8 .b8 _ZN3cub18CUB_300001_SM_10006detail4scan16DeviceScanKernelINS2_10policy_hubIiiijN4cuda3std3__44plusIvEEE10Policy1000EN6thrust24THRUST_300001_SM_1000_NS10device_ptrIiEESF_NS0_13ScanTileStateIiLb1EEES9_NS0_8NullTypeEjiLb0ESI_EEvT0_T1_T2_iT3_T4_T5__param_0[8],
	.param .align 8 .b8 _ZN3cub18CUB_300001_SM_10006detail4scan16DeviceScanKernelINS2_10policy_hubIiiijN4cuda3std3__44plusIvEEE10Policy1000EN6thrust24THRUST_300001_SM_1000_NS10device_ptrIiEESF_NS0_13ScanTileStateIiLb1EEES9_NS0_8NullTypeEjiLb0ESI_EEvT0_T1_T2_iT3_T4_T5__param_1[8],
	.param .align 8 .b8 _ZN3cub18CUB_300001_SM_10006detail4scan16DeviceScanKernelINS2_10policy_hubIiiijN4cuda3std3__44plusIvEEE10Policy1000EN6thrust24THRUST_300001_SM_1000_NS10device_ptrIiEESF_NS0_13ScanTileStateIiLb1EEES9_NS0_8NullTypeEjiLb0ESI_EEvT0_T1_T2_iT3_T4_T5__param_2[8],
	.param .u32 _ZN3cub18CUB_300001_SM_10006detail4scan16DeviceScanKernelINS2_10policy_hubIiiijN4cuda3std3__44plusIvEEE10Policy1000EN6thrust24THRUST_300001_SM_1000_NS10device_ptrIiEESF_NS0_13ScanTileStateIiLb1EEES9_NS0_8NullTypeEjiLb0ESI_EEvT0_T1_T2_iT3_T4_T5__param_3,
	.param .align 1 .b8 _ZN3cub18CUB_300001_SM_10006detail4scan16DeviceScanKernelINS2_10policy_hubIiiijN4cuda3std3__44plusIvEEE10Policy1000EN6thrust24THRUST_300001_SM_1000_NS10device_ptrIiEESF_NS0_13ScanTileStateIiLb1EEES9_NS0_8NullTypeEjiLb0ESI_EEvT0_T1_T2_iT3_T4_T5__param_4[1],
	.param .align 1 .b8 _ZN3cub18CUB_300001_SM_10006detail4scan16DeviceScanKernelINS2_10policy_hubIiiijN4cuda3std3__44plusIvEEE10Policy1000EN6thrust24THRUST_300001_SM_1000_NS10device_ptrIiEESF_NS0_13ScanTileStateIiLb1EEES9_NS0_8NullTypeEjiLb0ESI_EEvT0_T1_T2_iT3_T4_T5__param_5[1],
	.param .u32 _ZN3cub18CUB_300001_SM_10006detail4scan16DeviceScanKernelINS2_10policy_hubIiiijN4cuda3std3__44plusIvEEE10Policy1000EN6thrust24THRUST_300001_SM_1000_NS10device_ptrIiEESF_NS0_13ScanTileStateIiLb1EEES9_NS0_8NullTypeEjiLb0ESI_EEvT0_T1_T2_iT3_T4_T5__param_6
)
.maxntid 384
{
	.reg .pred 	%p<160>;
	.reg .b32 	%r<1050>;
	.reg .b64 	%rd<55>;
	// demoted variable
	.shared .align 16 .b8 _ZZN3cub18CUB_300001_SM_10006detail4scan16DeviceScanKernelINS2_10policy_hubIiiijN4cuda3std3__44plusIvEEE10Policy1000EN6thrust24THRUST_300001_SM_1000_NS10device_ptrIiEESF_NS0_13ScanTileStateIiLb1EEES9_NS0_8NullTypeEjiLb0ESI_EEvT0_T1_T2_iT3_T4_T5_E12temp_storage[33808];
	ld.param.u64 	%rd1, [_ZN3cub18CUB_300001_SM_10006detail4scan16DeviceScanKernelINS2_10policy_hubIiiijN4cuda3std3__44plusIvEEE10Policy1000EN6thrust24THRUST_300001_SM_1000_NS10device_ptrIiEESF_NS0_13ScanTileStateIiLb1EEES9_NS0_8NullTypeEjiLb0ESI_EEvT0_T1_T2_iT3_T4_T5__param_2];
	ld.param.u64 	%rd13, [_ZN3cub18CUB_300001_SM_10006detail4scan16DeviceScanKernelINS2_10policy_hubIiiijN4cuda3std3__44plusIvEEE10Policy1000EN6thrust24THRUST_300001_SM_1000_NS10device_ptrIiEESF_NS0_13ScanTileStateIiLb1EEES9_NS0_8NullTypeEjiLb0ESI_EEvT0_T1_T2_iT3_T4_T5__param_1];
	ld.param.u64 	%rd14, [_ZN3cub18CUB_300001_SM_10006detail4scan16DeviceScanKernelINS2_10policy_hubIiiijN4cuda3std3__44plusIvEEE10Policy1000EN6thrust24THRUST_300001_SM_1000_NS10device_ptrIiEESF_NS0_13ScanTileStateIiLb1EEES9_NS0_8NullTypeEjiLb0ESI_EEvT0_T1_T2_iT3_T4_T5__param_0];
	ld.param.u32 	%r233, [_ZN3cub18CUB_300001_SM_10006detail4scan16DeviceScanKernelINS2_10policy_hubIiiijN4cuda3std3__44plusIvEEE10Policy1000EN6thrust24THRUST_300001_SM_1000_NS10device_ptrIiEESF_NS0_13ScanTileStateIiLb1EEES9_NS0_8NullTypeEjiLb0ESI_EEvT0_T1_T2_iT3_T4_T5__param_3];
	ld.param.u32 	%r234, [_ZN3cub18CUB_300001_SM_10006detail4scan16DeviceScanKernelINS2_10policy_hubIiiijN4cuda3std3__44plusIvEEE10Policy1000EN6thrust24THRUST_300001_SM_1000_NS10device_ptrIiEESF_NS0_13ScanTileStateIiLb1EEES9_NS0_8NullTypeEjiLb0ESI_EEvT0_T1_T2_iT3_T4_T5__param_6];
	cvta.to.global.u64 	%rd2, %rd14;
	cvta.to.global.u64 	%rd3, %rd13;
	mov.u32 	%r235, %ctaid.x;
	add.s32 	%r998, %r233, %r235;
	mul.lo.s32 	%r2, %r998, 8448;
	sub.s32 	%r3, %r234, %r2;
	setp.lt.u32 	%p1, %r3, 8449;
	@%p1 bra 	$L__BB6_26;
	cvt.u64.u32 	%rd37, %r2;
	mov.u32 	%r4, %tid.x;
	and.b32  	%r642, %r4, 31;
	and.b32  	%r643, %r4, 992;
	mul.lo.s32 	%r644, %r643, 22;
	or.b32  	%r645, %r644, %r642;
	cvt.u64.u32 	%rd38, %r645;
	add.s64 	%rd4, %rd38, %rd37;
	shl.b64 	%rd39, %rd4, 2;
	add.s64 	%rd40, %rd2, %rd39;
	ld.global.u32 	%r646, [%rd40];
	ld.global.u32 	%r647, [%rd40+128];
	ld.global.u32 	%r648, [%rd40+256];
	ld.global.u32 	%r649, [%rd40+384];
	ld.global.u32 	%r650, [%rd40+512];
	ld.global.u32 	%r651, [%rd40+640];
	ld.global.u32 	%r652, [%rd40+768];
	ld.global.u32 	%r653, [%rd40+896];
	ld.global.u32 	%r654, [%rd40+1024];
	ld.global.u32 	%r655, [%rd40+1152];
	ld.global.u32 	%r656, [%rd40+1280];
	ld.global.u32 	%r657, [%rd40+1408];
	ld.global.u32 	%r658, [%rd40+1536];
	ld.global.u32 	%r659, [%rd40+1664];
	ld.global.u32 	%r660, [%rd40+1792];
	ld.global.u32 	%r661, [%rd40+1920];
	ld.global.u32 	%r662, [%rd40+2048];
	ld.global.u32 	%r663, [%rd40+2176];
	ld.global.u32 	%r664, [%rd40+2304];
	ld.global.u32 	%r665, [%rd40+2432];
	ld.global.u32 	%r666, [%rd40+2560];
	ld.global.u32 	%r667, [%rd40+2688];
	// begin inline asm
	mov.u32 %r641, %laneid;
	// end inline asm
	shr.u32 	%r6, %r4, 5;
	mad.lo.s32 	%r668, %r6, 704, %r641;
	shl.b32 	%r669, %r668, 2;
	mov.u32 	%r670, _ZZN3cub18CUB_300001_SM_10006detail4scan16DeviceScanKernelINS2_10policy_hubIiiijN4cuda3std3__44plusIvEEE10Policy1000EN6thrust24THRUST_300001_SM_1000_NS10device_ptrIiEESF_NS0_13ScanTileStateIiLb1EEES9_NS0_8NullTypeEjiLb0ESI_EEvT0_T1_T2_iT3_T4_T5_E12temp_storage;
	add.s32 	%r7, %r670, %r669;
	st.shared.u32 	[%r7], %r646;
	st.shared.u32 	[%r7+128], %r647;
	st.shared.u32 	[%r7+256], %r648;
	st.shared.u32 	[%r7+384], %r649;
	st.shared.u32 	[%r7+512], %r650;
	st.shared.u32 	[%r7+640], %r651;
	st.shared.u32 	[%r7+768], %r652;
	st.shared.u32 	[%r7+896], %r653;
	st.shared.u32 	[%r7+1024], %r654;
	st.shared.u32 	[%r7+1152], %r655;
	st.shared.u32 	[%r7+1280], %r656;
	st.shared.u32 	[%r7+1408], %r657;
	st.shared.u32 	[%r7+1536], %r658;
	st.shared.u32 	[%r7+1664], %r659;
	st.shared.u32 	[%r7+1792], %r660;
	st.shared.u32 	[%r7+1920], %r661;
	st.shared.u32 	[%r7+2048], %r662;
	st.shared.u32 	[%r7+2176], %r663;
	st.shared.u32 	[%r7+2304], %r664;
	st.shared.u32 	[%r7+2432], %r665;
	st.shared.u32 	[%r7+2560], %r666;
	st.shared.u32 	[%r7+2688], %r667;
	bar.warp.sync 	-1;
	mad.lo.s32 	%r8, %r641, 84, %r7;
	ld.shared.v2.u32 	{%r9, %r10}, [%r8];
	ld.shared.v2.u32 	{%r11, %r12}, [%r8+8];
	ld.shared.v2.u32 	{%r13, %r14}, [%r8+16];
	ld.shared.v2.u32 	{%r15, %r16}, [%r8+24];
	ld.shared.v2.u32 	{%r17, %r18}, [%r8+32];
	ld.shared.v2.u32 	{%r19, %r20}, [%r8+40];
	ld.shared.v2.u32 	{%r21, %r22}, [%r8+48];
	ld.shared.v2.u32 	{%r23, %r24}, [%r8+56];
	ld.shared.v2.u32 	{%r25, %r26}, [%r8+64];
	ld.shared.v2.u32 	{%r27, %r28}, [%r8+72];
	ld.shared.v2.u32 	{%r29, %r30}, [%r8+80];
	bar.sync 	0;
	setp.ne.s32 	%p104, %r998, 0;
	@%p104 bra 	$L__BB6_6;
	add.s32 	%r892, %r10, %r9;
	add.s32 	%r893, %r11, %r892;
	add.s32 	%r894, %r12, %r893;
	add.s32 	%r895, %r13, %r894;
	add.s32 	%r896, %r14, %r895;
	add.s32 	%r897, %r15, %r896;
	add.s32 	%r898, %r16, %r897;
	add.s32 	%r899, %r17, %r898;
	add.s32 	%r900, %r18, %r899;
	add.s32 	%r901, %r19, %r900;
	add.s32 	%r902, %r20, %r901;
	add.s32 	%r903, %r21, %r902;
	add.s32 	%r904, %r22, %r903;
	add.s32 	%r905, %r23, %r904;
	add.s32 	%r906, %r24, %r905;
	add.s32 	%r907, %r25, %r906;
	add.s32 	%r908, %r26, %r907;
	add.s32 	%r909, %r27, %r908;
	add.s32 	%r910, %r28, %r909;
	add.s32 	%r911, %r29, %r910;
	add.s32 	%r866, %r30, %r911;
	mov.b32 	%r864, 1;
	mov.b32 	%r889, 0;
	mov.b32 	%r891, -1;
	// begin inline asm
	{  .reg .s32 r0;  .reg .pred p;  shfl.sync.up.b32 r0|p, %r866, %r864, %r889, %r891;  @p add.s32 r0, r0, %r866;  mov.s32 %r862, r0;}
	// end inline asm
	mov.b32 	%r870, 2;
	// begin inline asm
	{  .reg .s32 r0;  .reg .pred p;  shfl.sync.up.b32 r0|p, %r862, %r870, %r889, %r891;  @p add.s32 r0, r0, %r862;  mov.s32 %r868, r0;}
	// end inline asm
	mov.b32 	%r876, 4;
	// begin inline asm
	{  .reg .s32 r0;  .reg .pred p;  shfl.sync.up.b32 r0|p, %r868, %r876, %r889, %r891;  @p add.s32 r0, r0, %r868;  mov.s32 %r874, r0;}
	// end inline asm
	mov.b32 	%r882, 8;
	// begin inline asm
	{  .reg .s32 r0;  .reg .pred p;  shfl.sync.up.b32 r0|p, %r874, %r882, %r889, %r891;  @p add.s32 r0, r0, %r874;  mov.s32 %r880, r0;}
	// end inline asm
	mov.b32 	%r888, 16;
	// begin inline asm
	{  .reg .s32 r0;  .reg .pred p;  shfl.sync.up.b32 r0|p, %r880, %r888, %r889, %r891;  @p add.s32 r0, r0, %r880;  mov.s32 %r886, r0;}
	// end inline asm
	setp.ne.s32 	%p146, %r641, 31;
	@%p146 bra 	$L__BB6_4;
	shl.b32 	%r912, %r6, 2;
	add.s32 	%r914, %r670, %r912;
	st.shared.u32 	[%r914+16], %r886;
$L__BB6_4:
	sub.s32 	%r915, %r886, %r866;
	bar.sync 	0;
	ld.shared.v4.u32 	{%r916, %r917, %r918, %r919}, [_ZZN3cub18CUB_300001_SM_10006detail4scan16DeviceScanKernelINS2_10policy_hubIiiijN4cuda3std3__44plusIvEEE10Policy1000EN6thrust24THRUST_300001_SM_1000_NS10device_ptrIiEESF_NS0_13ScanTileStateIiLb1EEES9_NS0_8NullTypeEjiLb0ESI_EEvT0_T1_T2_iT3_T4_T5_E12temp_storage+16];
	add.s32 	%r920, %r917, %r916;
	setp.eq.s32 	%p147, %r6, 2;
	selp.b32 	%r921, %r920, %r916, %p147;
	add.s32 	%r922, %r920, %r918;
	setp.eq.s32 	%p148, %r6, 3;
	selp.b32 	%r923, %r922, %r921, %p148;
	add.s32 	%r924, %r922, %r919;
	setp.eq.s32 	%p149, %r6, 4;
	selp.b32 	%r925, %r924, %r923, %p149;
	ld.shared.v4.u32 	{%r926, %r927, %r928, %r929}, [_ZZN3cub18CUB_300001_SM_10006detail4scan16DeviceScanKernelINS2_10policy_hubIiiijN4cuda3std3__44plusIvEEE10Policy1000EN6thrust24THRUST_300001_SM_1000_NS10device_ptrIiEESF_NS0_13ScanTileStateIiLb1EEES9_NS0_8NullTypeEjiLb0ESI_EEvT0_T1_T2_iT3_T4_T5_E12temp_storage+32];
	add.s32 	%r930, %r924, %r926;
	setp.eq.s32 	%p150, %r6, 5;
	selp.b32 	%r931, %r930, %r925, %p150;
	add.s32 	%r932, %r930, %r927;
	setp.eq.s32 	%p151, %r6, 6;
	selp.b32 	%r933, %r932, %r931, %p151;
	add.s32 	%r934, %r932, %r928;
	setp.eq.s32 	%p152, %r6, 7;
	selp.b32 	%r935, %r934, %r933, %p152;
	add.s32 	%r936, %r934, %r929;
	setp.eq.s32 	%p153, %r6, 8;
	selp.b32 	%r937, %r936, %r935, %p153;
	ld.shared.v4.u32 	{%r938, %r939, %r940, %r941}, [_ZZN3cub18CUB_300001_SM_10006detail4scan16DeviceScanKernelINS2_10policy_hubIiiijN4cuda3std3__44plusIvEEE10Policy1000EN6thrust24THRUST_300001_SM_1000_NS10device_ptrIiEESF_NS0_13ScanTileStateIiLb1EEES9_NS0_8NullTypeEjiLb0ESI_EEvT0_T1_T2_iT3_T4_T5_E12temp_storage+48];
	add.s32 	%r942, %r936, %r938;
	setp.eq.s32 	%p154, %r6, 9;
	selp.b32 	%r943, %r942, %r937, %p154;
	add.s32 	%r944, %r942, %r939;
	setp.eq.s32 	%p155, %r6, 10;
	selp.b32 	%r945, %r944, %r943, %p155;
	add.s32 	%r946, %r944, %r940;
	setp.eq.s32 	%p156, %r6, 11;
	selp.b32 	%r947, %r946, %r945, %p156;
	add.s32 	%r33, %r946, %r941;
	setp.lt.u32 	%p157, %r4, 32;
	setp.eq.s32 	%p158, %r641, 0;
	selp.b32 	%r948, 0, %r915, %p158;
	add.s32 	%r949, %r947, %r948;
	selp.b32 	%r1012, %r915, %r949, %p157;
	setp.ne.s32 	%p159, %r4, 0;
	@%p159 bra 	$L__BB6_25;
	add.s64 	%rd52, %rd1, 256;
	mov.b32 	%r950, 101;
	// begin inline asm
	st.relaxed.gpu.v2.u32 [%rd52], {%r950, %r33};
	// end inline asm
	mov.b32 	%r1012, 0;
	bra.uni 	$L__BB6_25;
$L__BB6_6:
	add.s32 	%r701, %r10, %r9;
	add.s32 	%r702, %r11, %r701;
	add.s32 	%r703, %r12, %r702;
	add.s32 	%r704, %r13, %r703;
	add.s32 	%r705, %r14, %r704;
	add.s32 	%r706, %r15, %r705;
	add.s32 	%r707, %r16, %r706;
	add.s32 	%r708, %r17, %r707;
	add.s32 	%r709, %r18, %r708;
	add.s32 	%r710, %r19, %r709;
	add.s32 	%r711, %r20, %r710;
	add.s32 	%r712, %r21, %r711;
	add.s32 	%r713, %r22, %r712;
	add.s32 	%r714, %r23, %r713;
	add.s32 	%r715, %r24, %r714;
	add.s32 	%r716, %r25, %r715;
	add.s32 	%r717, %r26, %r716;
	add.s32 	%r718, %r27, %r717;
	add.s32 	%r719, %r28, %r718;
	add.s32 	%r720, %r29, %r719;
	add.s32 	%r675, %r30, %r720;
	mov.b32 	%r673, 1;
	mov.b32 	%r698, 0;
	mov.b32 	%r700, -1;
	// begin inline asm
	{  .reg .s32 r0;  .reg .pred p;  shfl.sync.up.b32 r0|p, %r675, %r673, %r698, %r700;  @p add.s32 r0, r0, %r675;  mov.s32 %r671, r0;}
	// end inline asm
	mov.b32 	%r679, 2;
	// begin inline asm
	{  .reg .s32 r0;  .reg .pred p;  shfl.sync.up.b32 r0|p, %r671, %r679, %r698, %r700;  @p add.s32 r0, r0, %r671;  mov.s32 %r677, r0;}
	// end inline asm
	mov.b32 	%r685, 4;
	// begin inline asm
	{  .reg .s32 r0;  .reg .pred p;  shfl.sync.up.b32 r0|p, %r677, %r685, %r698, %r700;  @p add.s32 r0, r0, %r677;  mov.s32 %r683, r0;}
	// end inline asm
	mov.b32 	%r691, 8;
	// begin inline asm
	{  .reg .s32 r0;  .reg .pred p;  shfl.sync.up.b32 r0|p, %r683, %r691, %r698, %r700;  @p add.s32 r0, r0, %r683;  mov.s32 %r689, r0;}
	// end inline asm
	mov.b32 	%r697, 16;
	// begin inline asm
	{  .reg .s32 r0;  .reg .pred p;  shfl.sync.up.b32 r0|p, %r689, %r697, %r698, %r700;  @p add.s32 r0, r0, %r689;  mov.s32 %r695, r0;}
	// end inline asm
	setp.ne.s32 	%p105, %r641, 31;
	@%p105 bra 	$L__BB6_8;
	shl.b32 	%r721, %r6, 2;
	add.s32 	%r723, %r670, %r721;
	st.shared.u32 	[%r723+16], %r695;
$L__BB6_8:
	sub.s32 	%r724, %r695, %r675;
	bar.sync 	0;
	ld.shared.v4.u32 	{%r725, %r726, %r727, %r728}, [_ZZN3cub18CUB_300001_SM_10006detail4scan16DeviceScanKernelINS2_10policy_hubIiiijN4cuda3std3__44plusIvEEE10Policy1000EN6thrust24THRUST_300001_SM_1000_NS10device_ptrIiEESF_NS0_13ScanTileStateIiLb1EEES9_NS0_8NullTypeEjiLb0ESI_EEvT0_T1_T2_iT3_T4_T5_E12temp_storage+16];
	add.s32 	%r729, %r726, %r725;
	setp.eq.s32 	%p106, %r6, 2;
	selp.b32 	%r730, %r729, %r725, %p106;
	add.s32 	%r731, %r729, %r727;
	setp.eq.s32 	%p107, %r6, 3;
	selp.b32 	%r732, %r731, %r730, %p107;
	add.s32 	%r733, %r731, %r728;
	setp.eq.s32 	%p108, %r6, 4;
	selp.b32 	%r734, %r733, %r732, %p108;
	ld.shared.v4.u32 	{%r735, %r736, %r737, %r738}, [_ZZN3cub18CUB_300001_SM_10006detail4scan16DeviceScanKernelINS2_10policy_hubIiiijN4cuda3std3__44plusIvEEE10Policy1000EN6thrust24THRUST_300001_SM_1000_NS10device_ptrIiEESF_NS0_13ScanTileStateIiLb1EEES9_NS0_8NullTypeEjiLb0ESI_EEvT0_T1_T2_iT3_T4_T5_E12temp_storage+32];
	add.s32 	%r739, %r733, %r735;
	setp.eq.s32 	%p109, %r6, 5;
	selp.b32 	%r740, %r739, %r734, %p109;
	add.s32 	%r741, %r739, %r736;
	setp.eq.s32 	%p110, %r6, 6;
	selp.b32 	%r742, %r741, %r740, %p110;
	add.s32 	%r743, %r741, %r737;
	setp.eq.s32 	%p111, %r6, 7;
	selp.b32 	%r744, %r743, %r742, %p111;
	add.s32 	%r745, %r743, %r738;
	setp.eq.s32 	%p112, %r6, 8;
	selp.b32 	%r746, %r745, %r744, %p112;
	ld.shared.v4.u32 	{%r747, %r748, %r749, %r750}, [_ZZN3cub18CUB_300001_SM_10006detail4scan16DeviceScanKernelINS2_10policy_hubIiiijN4cuda3std3__44plusIvEEE10Policy1000EN6thrust24THRUST_300001_SM_1000_NS10device_ptrIiEESF_NS0_13ScanTileStateIiLb1EEES9_NS0_8NullTypeEjiLb0ESI_EEvT0_T1_T2_iT3_T4_T5_E12temp_storage+48];
	add.s32 	%r751, %r745, %r747;
	setp.eq.s32 	%p113, %r6, 9;
	selp.b32 	%r752, %r751, %r746, %p113;
	add.s32 	%r753, %r751, %r748;
	setp.eq.s32 	%p114, %r6, 10;
	selp.b32 	%r754, %r753, %r752, %p114;
	add.s32 	%r755, %r753, %r749;
	setp.eq.s32 	%p115, %r6, 11;
	selp.b32 	%r756, %r755, %r754, %p115;
	add.s32 	%r37, %r755, %r750;
	setp.gt.u32 	%p116, %r4, 31;
	setp.lt.u32 	%p117, %r4, 32;
	setp.eq.s32 	%p118, %r641, 0;
	selp.b32 	%r757, 0, %r724, %p118;
	add.s32 	%r1011, %r756, %r757;
	selp.b32 	%r39, %r724, %r1011, %p117;
	@%p116 bra 	$L__BB6_24;
	setp.ne.s32 	%p119, %r4, 0;
	mul.wide.s32 	%rd41, %r998, 8;
	add.s64 	%rd5, %rd1, %rd41;
	@%p119 bra 	$L__BB6_11;
	st.shared.u32 	[_ZZN3cub18CUB_300001_SM_10006detail4scan16DeviceScanKernelINS2_10policy_hubIiiijN4cuda3std3__44plusIvEEE10Policy1000EN6thrust24THRUST_300001_SM_1000_NS10device_ptrIiEESF_NS0_13ScanTileStateIiLb1EEES9_NS0_8NullTypeEjiLb0ESI_EEvT0_T1_T2_iT3_T4_T5_E12temp_storage+12], %r37;
	add.s64 	%rd42, %rd5, 256;
	mov.b32 	%r758, 100;
	// begin inline asm
	st.relaxed.gpu.v2.u32 [%rd42], {%r758, %r37};
	// end inline asm
$L__BB6_11:
	not.b32 	%r764, %r4;
	add.s32 	%r1006, %r998, %r764;
	mov.b32 	%r760, 830;
	// begin inline asm
	nanosleep.u32 %r760;
	// end inline asm
	mul.wide.s32 	%rd44, %r1006, 8;
	add.s64 	%rd45, %rd1, %rd44;
	add.s64 	%rd43, %rd45, 256;
	// begin inline asm
	ld.relaxed.gpu.v2.u32 {%r1008, %r1000}, [%rd43];
	// end inline asm
	mov.b32 	%r1001, 952;
$L__BB6_12:
	setp.eq.s32 	%p120, %r1008, 99;
	mov.b32 	%r765, -1;
	vote.sync.any.pred 	%p121, %p120, %r765;
	not.pred 	%p122, %p121;
	@%p122 bra 	$L__BB6_14;
	mul.lo.s32 	%r860, %r998, 16807;
	and.b32  	%r998, %r860, 2147483647;
	add.s32 	%r861, %r1001, 1;
	rem.u32 	%r857, %r998, %r861;
	// begin inline asm
	nanosleep.u32 %r857;
	// end inline asm
	shr.u32 	%r1001, %r1001, 1;
	// begin inline asm
	ld.relaxed.gpu.v2.u32 {%r1008, %r1000}, [%rd43];
	// end inline asm
	bra.uni 	$L__BB6_12;
$L__BB6_14:
	setp.eq.s32 	%p123, %r1008, 101;
	mov.b32 	%r792, -1;
	vote.sync.ballot.b32 	%r794, %p123, %r792;
	// begin inline asm
	mov.u32 %r767, %lanemask_ge;
	// end inline asm
	and.b32  	%r795, %r794, %r767;
	or.b32  	%r796, %r795, -2147483648;
	add.s32 	%r797, %r796, -1;
	not.b32 	%r798, %r796;
	and.b32  	%r799, %r798, %r797;
	popc.b32 	%r771, %r799;
	mov.b32 	%r770, 1;
	// begin inline asm
	shfl.sync.down.b32 %r768, %r1000, %r770, %r771, %r792;
	// end inline asm
	setp.lt.s32 	%p125, %r641, %r771;
	selp.b32 	%r800, %r768, 0, %p125;
	add.s32 	%r774, %r800, %r1000;
	mov.b32 	%r775, 2;
	// begin inline asm
	shfl.sync.down.b32 %r773, %r774, %r775, %r771, %r792;
	// end inline asm
	add.s32 	%r54, %r641, 2;
	setp.gt.s32 	%p126, %r54, %r771;
	selp.b32 	%r801, 0, %r773, %p126;
	add.s32 	%r779, %r774, %r801;
	mov.b32 	%r780, 4;
	// begin inline asm
	shfl.sync.down.b32 %r778, %r779, %r780, %r771, %r792;
	// end inline asm
	add.s32 	%r55, %r641, 4;
	setp.gt.s32 	%p127, %r55, %r771;
	selp.b32 	%r802, 0, %r778, %p127;
	add.s32 	%r784, %r779, %r802;
	mov.b32 	%r785, 8;
	// begin inline asm
	shfl.sync.down.b32 %r783, %r784, %r785, %r771, %r792;
	// end inline asm
	add.s32 	%r56, %r641, 8;
	setp.gt.s32 	%p128, %r56, %r771;
	selp.b32 	%r803, 0, %r783, %p128;
	add.s32 	%r789, %r784, %r803;
	mov.b32 	%r790, 16;
	// begin inline asm
	shfl.sync.down.b32 %r788, %r789, %r790, %r771, %r792;
	// end inline asm
	add.s32 	%r57, %r641, 16;
	setp.gt.s32 	%p129, %r57, %r771;
	selp.b32 	%r804, 0, %r788, %p129;
	add.s32 	%r1005, %r789, %r804;
	add.s64 	%rd7, %rd1, 256;
	mov.b32 	%r1002, 952;
$L__BB6_15:
	setp.ne.s32 	%p130, %r1008, 101;
	mov.b32 	%r805, -1;
	vote.sync.all.pred 	%p131, %p130, %r805;
	not.pred 	%p132, %p131;
	@%p132 bra 	$L__BB6_20;
	shr.u32 	%r1002, %r1002, 1;
	mul.wide.s32 	%rd48, %r1006, 8;
	add.s64 	%rd49, %rd7, %rd48;
	add.s64 	%rd47, %rd49, -256;
	// begin inline asm
	ld.relaxed.gpu.v2.u32 {%r1008, %r1009}, [%rd47];
	// end inline asm
	mov.u32 	%r1010, %r1002;
$L__BB6_17:
	setp.eq.s32 	%p136, %r1008, 99;
	mov.b32 	%r813, -1;
	vote.sync.any.pred 	%p137, %p136, %r813;
	not.pred 	%p138, %p137;
	@%p138 bra 	$L__BB6_19;
	mul.lo.s32 	%r855, %r998, 16807;
	and.b32  	%r998, %r855, 2147483647;
	add.s32 	%r856, %r1010, 1;
	rem.u32 	%r852, %r998, %r856;
	// begin inline asm
	nanosleep.u32 %r852;
	// end inline asm
	shr.u32 	%r1010, %r1010, 1;
	// begin inline asm
	ld.relaxed.gpu.v2.u32 {%r1008, %r1009}, [%rd47];
	// end inline asm
	bra.uni 	$L__BB6_17;
$L__BB6_19:
	setp.eq.s32 	%p139, %r1008, 101;
	mov.b32 	%r839, -1;
	vote.sync.ballot.b32 	%r840, %p139, %r839;
	and.b32  	%r841, %r840, %r767;
	or.b32  	%r842, %r841, -2147483648;
	add.s32 	%r843, %r842, -1;
	not.b32 	%r844, %r842;
	and.b32  	%r845, %r844, %r843;
	popc.b32 	%r818, %r845;
	mov.b32 	%r817, 1;
	// begin inline asm
	shfl.sync.down.b32 %r815, %r1009, %r817, %r818, %r839;
	// end inline asm
	setp.lt.s32 	%p141, %r641, %r818;
	selp.b32 	%r846, %r815, 0, %p141;
	add.s32 	%r821, %r846, %r1009;
	mov.b32 	%r822, 2;
	// begin inline asm
	shfl.sync.down.b32 %r820, %r821, %r822, %r818, %r839;
	// end inline asm
	setp.gt.s32 	%p142, %r54, %r818;
	selp.b32 	%r847, 0, %r820, %p142;
	add.s32 	%r826, %r821, %r847;
	mov.b32 	%r827, 4;
	// begin inline asm
	shfl.sync.down.b32 %r825, %r826, %r827, %r818, %r839;
	// end inline asm
	setp.gt.s32 	%p143, %r55, %r818;
	selp.b32 	%r848, 0, %r825, %p143;
	add.s32 	%r831, %r826, %r848;
	mov.b32 	%r832, 8;
	// begin inline asm
	shfl.sync.down.b32 %r830, %r831, %r832, %r818, %r839;
	// end inline asm
	setp.gt.s32 	%p144, %r56, %r818;
	selp.b32 	%r849, 0, %r830, %p144;
	add.s32 	%r836, %r831, %r849;
	mov.b32 	%r837, 16;
	// begin inline asm
	shfl.sync.down.b32 %r835, %r836, %r837, %r818, %r839;
	// end inline asm
	setp.gt.s32 	%p145, %r57, %r818;
	selp.b32 	%r850, 0, %r835, %p145;
	add.s32 	%r851, %r850, %r1005;
	add.s32 	%r1005, %r851, %r836;
	add.s32 	%r1006, %r1006, -32;
	bra.uni 	$L__BB6_15;
$L__BB6_20:
	@%p119 bra 	$L__BB6_22;
	add.s32 	%r808, %r1005, %r37;
	add.s64 	%rd46, %rd5, 256;
	mov.b32 	%r807, 101;
	// begin inline asm
	st.relaxed.gpu.v2.u32 [%rd46], {%r807, %r808};
	// end inline asm
	st.shared.u32 	[_ZZN3cub18CUB_300001_SM_10006detail4scan16DeviceScanKernelINS2_10policy_hubIiiijN4cuda3std3__44plusIvEEE10Policy1000EN6thrust24THRUST_300001_SM_1000_NS10device_ptrIiEESF_NS0_13ScanTileStateIiLb1EEES9_NS0_8NullTypeEjiLb0ESI_EEvT0_T1_T2_iT3_T4_T5_E12temp_storage+4], %r1005;
	st.shared.u32 	[_ZZN3cub18CUB_300001_SM_10006detail4scan16DeviceScanKernelINS2_10policy_hubIiiijN4cuda3std3__44plusIvEEE10Policy1000EN6thrust24THRUST_300001_SM_1000_NS10device_ptrIiEESF_NS0_13ScanTileStateIiLb1EEES9_NS0_8NullTypeEjiLb0ESI_EEvT0_T1_T2_iT3_T4_T5_E12temp_storage+8], %r808;
$L__BB6_22:
	setp.ne.s32 	%p134, %r641, 0;
	mov.u32 	%r1011, %r39;
	@%p134 bra 	$L__BB6_24;
	st.shared.u32 	[_ZZN3cub18CUB_300001_SM_10006detail4scan16DeviceScanKernelINS2_10policy_hubIiiijN4cuda3std3__44plusIvEEE10Policy1000EN6thrust24THRUST_300001_SM_1000_NS10device_ptrIiEESF_NS0_13ScanTileStateIiLb1EEES9_NS0_8NullTypeEjiLb0ESI_EEvT0_T1_T2_iT3_T4_T5_E12temp_storage+76], %r1005;
	mov.u32 	%r1011, %r1005;
$L__BB6_24:
	bar.sync 	0;
	setp.eq.s32 	%p135, %r4, 0;
	ld.shared.u32 	%r809, [_ZZN3cub18CUB_300001_SM_10006detail4scan16DeviceScanKernelINS2_10policy_hubIiiijN4cuda3std3__44plusIvEEE10Policy1000EN6thrust24THRUST_300001_SM_1000_NS10device_ptrIiEESF_NS0_13ScanTileStateIiLb1EEES9_NS0_8NullTypeEjiLb0ESI_EEvT0_T1_T2_iT3_T4_T5_E12temp_storage+76];
	selp.b32 	%r810, 0, %r809, %p135;
	add.s32 	%r1012, %r810, %r1011;
$L__BB6_25:
	add.s32 	%r953, %r1012, %r9;
	add.s32 	%r954, %r10, %r953;
	add.s32 	%r955, %r11, %r954;
	add.s32 	%r956, %r12, %r955;
	add.s32 	%r957, %r13, %r956;
	add.s32 	%r958, %r14, %r957;
	add.s32 	%r959, %r15, %r958;
	add.s32 	%r960, %r16, %r959;
	add.s32 	%r961, %r17, %r960;
	add.s32 	%r962, %r18, %r961;
	add.s32 	%r963, %r19, %r962;
	add.s32 	%r964, %r20, %r963;
	add.s32 	%r965, %r21, %r964;
	add.s32 	%r966, %r22, %r965;
	add.s32 	%r967, %r23, %r966;
	add.s32 	%r968, %r24, %r967;
	add.s32 	%r969, %r25, %r968;
	add.s32 	%r970, %r26, %r969;
	add.s32 	%r971, %r27, %r970;
	add.s32 	%r972, %r28, %r971;
	add.s32 	%r973, %r29, %r972;
	add.s32 	%r974, %r30, %r973;
	bar.sync 	0;
	st.shared.v2.u32 	[%r8], {%r953, %r954};
	st.shared.v2.u32 	[%r8+8], {%r955, %r956};
	st.shared.v2.u32 	[%r8+16], {%r957, %r958};
	st.shared.v2.u32 	[%r8+24], {%r959, %r960};
	st.shared.v2.u32 	[%r8+32], {%r961, %r962};
	st.shared.v2.u32 	[%r8+40], {%r963, %r964};
	st.shared.v2.u32 	[%r8+48], {%r965, %r966};
	st.shared.v2.u32 	[%r8+56], {%r967, %r968};
	st.shared.v2.u32 	[%r8+64], {%r969, %r970};
	st.shared.v2.u32 	[%r8+72], {%r971, %r972};
	st.shared.v2.u32 	[%r8+80], {%r973, %r974};
	bar.warp.sync 	-1;
	ld.shared.u32 	%r975, [%r7];
	ld.shared.u32 	%r976, [%r7+128];
	ld.shared.u32 	%r977, [%r7+256];
	ld.shared.u32 	%r978, [%r7+384];
	ld.shared.u32 	%r979, [%r7+512];
	ld.shared.u32 	%r980, [%r7+640];
	ld.shared.u32 	%r981, [%r7+768];
	ld.shared.u32 	%r982, [%r7+896];
	ld.shared.u32 	%r983, [%r7+1024];
	ld.shared.u32 	%r984, [%r7+1152];
	ld.shared.u32 	%r985, [%r7+1280];
	ld.shared.u32 	%r986, [%r7+1408];
	ld.shared.u32 	%r987, [%r7+1536];
	ld.shared.u32 	%r988, [%r7+1664];
	ld.shared.u32 	%r989, [%r7+1792];
	ld.shared.u32 	%r990, [%r7+1920];
	ld.shared.u32 	%r991, [%r7+2048];
	ld.shared.u32 	%r992, [%r7+2176];
	ld.shared.u32 	%r993, [%r7+2304];
	ld.shared.u32 	%r994, [%r7+2432];
	ld.shared.u32 	%r995, [%r7+2560];
	ld.shared.u32 	%r996, [%r7+2688];
	add.s64 	%rd54, %rd3, %rd39;
	st.global.u32 	[%rd54], %r975;
	st.global.u32 	[%rd54+128], %r976;
	st.global.u32 	[%rd54+256], %r977;
	st.global.u32 	[%rd54+384], %r978;
	st.global.u32 	[%rd54+512], %r979;
	st.global.u32 	[%rd54+640], %r980;
	st.global.u32 	[%rd54+768], %r981;
	st.global.u32 	[%rd54+896], %r982;
	st.global.u32 	[%rd54+1024], %r983;
	st.global.u32 	[%rd54+1152], %r984;
	st.global.u32 	[%rd54+1280], %r985;
	st.global.u32 	[%rd54+1408], %r986;
	st.global.u32 	[%rd54+1536], %r987;
	st.global.u32 	[%rd54+1664], %r988;
	st.global.u32 	[%rd54+1792], %r989;
	st.global.u32 	[%rd54+1920], %r990;
	st.global.u32 	[%rd54+2048], %r991;
	st.global.u32 	[%rd54+2176], %r992;
	st.global.u32 	[%rd54+2304], %r993;
	st.global.u32 	[%rd54+2432], %r994;
	st.global.u32 	[%rd54+2560], %r995;
	st.global.u32 	[%rd54+2688], %r996;
	bra.uni 	$L__BB6_140;
$L__BB6_26:
	setp.eq.s32 	%p2, %r3, 0;
	@%p2 bra 	$L__BB6_140;
	mul.wide.u32 	%rd15, %r2, 4;
	add.s64 	%rd16, %rd2, %rd15;
	mov.u32 	%r82, %tid.x;
	ld.global.u32 	%r1034, [%rd16];
	and.b32  	%r236, %r82, 31;
	and.b32  	%r237, %r82, 992;
	mul.lo.s32 	%r238, %r237, 22;
	or.b32  	%r84, %r238, %r236;
	setp.ge.u32 	%p3, %r84, %r3;
	shl.b32 	%r239, %r84, 2;
	cvt.u64.u32 	%rd17, %r239;
	add.s64 	%rd9, %rd16, %rd17;
	mov.u32 	%r1013, %r1034;
	@%p3 bra 	$L__BB6_29;
	ld.global.u32 	%r1013, [%rd9];
$L__BB6_29:
	add.s32 	%r240, %r84, 32;
	setp.ge.u32 	%p4, %r240, %r3;
	mov.u32 	%r1014, %r1034;
	@%p4 bra 	$L__BB6_31;
	ld.global.u32 	%r1014, [%rd9+128];
$L__BB6_31:
	add.s32 	%r89, %r84, 64;
	setp.ge.u32 	%p5, %r89, %r3;
	mov.u32 	%r1015, %r1034;
	@%p5 bra 	$L__BB6_33;
	ld.global.u32 	%r1015, [%rd9+256];
$L__BB6_33:
	add.s32 	%r92, %r84, 96;
	setp.ge.u32 	%p6, %r92, %r3;
	mov.u32 	%r1016, %r1034;
	@%p6 bra 	$L__BB6_35;
	ld.global.u32 	%r1016, [%rd9+384];
$L__BB6_35:
	add.s32 	%r241, %r84, 128;
	setp.ge.u32 	%p7, %r241, %r3;
	mov.u32 	%r1017, %r1034;
	@%p7 bra 	$L__BB6_37;
	ld.global.u32 	%r1017, [%rd9+512];
$L__BB6_37:
	add.s32 	%r242, %r84, 160;
	setp.ge.u32 	%p8, %r242, %r3;
	mov.u32 	%r1018, %r1034;
	@%p8 bra 	$L__BB6_39;
	ld.global.u32 	%r1018, [%rd9+640];
$L__BB6_39:
	add.s32 	%r243, %r84, 192;
	setp.ge.u32 	%p9, %r243, %r3;
	mov.u32 	%r1019, %r1034;
	@%p9 bra 	$L__BB6_41;
	ld.global.u32 	%r1019, [%rd9+768];
$L__BB6_41:
	add.s32 	%r101, %r84, 224;
	setp.ge.u32 	%p10, %r101, %r3;
	mov.u32 	%r1020, %r1034;
	@%p10 bra 	$L__BB6_43;
	ld.global.u32 	%r1020, [%rd9+896];
$L__BB6_43:
	add.s32 	%r244, %r84, 256;
	setp.ge.u32 	%p11, %r244, %r3;
	mov.u32 	%r1021, %r1034;
	@%p11 bra 	$L__BB6_45;
	ld.global.u32 	%r1021, [%rd9+1024];
$L__BB6_45:
	add.s32 	%r245, %r84, 288;
	setp.ge.u32 	%p12, %r245, %r3;
	mov.u32 	%r1022, %r1034;
	@%p12 bra 	$L__BB6_47;
	ld.global.u32 	%r1022, [%rd9+1152];
$L__BB6_47:
	add.s32 	%r246, %r84, 320;
	setp.ge.u32 	%p13, %r246, %r3;
	mov.u32 	%r1023, %r1034;
	@%p13 bra 	$L__BB6_49;
	ld.global.u32 	%r1023, [%rd9+1280];
$L__BB6_49:
	add.s32 	%r110, %r84, 352;
	setp.ge.u32 	%p14, %r110, %r3;
	mov.u32 	%r1024, %r1034;
	@%p14 bra 	$L__BB6_51;
	ld.global.u32 	%r1024, [%rd9+1408];
$L__BB6_51:
	add.s32 	%r113, %r84, 384;
	setp.ge.u32 	%p15, %r113, %r3;
	mov.u32 	%r1025, %r1034;
	@%p15 bra 	$L__BB6_53;
	ld.global.u32 	%r1025, [%rd9+1536];
$L__BB6_53:
	add.s32 	%r116, %r84, 416;
	setp.ge.u32 	%p16, %r116, %r3;
	mov.u32 	%r1026, %r1034;
	@%p16 bra 	$L__BB6_55;
	ld.global.u32 	%r1026, [%rd9+1664];
$L__BB6_55:
	add.s32 	%r119, %r84, 448;
	setp.ge.u32 	%p17, %r119, %r3;
	mov.u32 	%r1027, %r1034;
	@%p17 bra 	$L__BB6_57;
	ld.global.u32 	%r1027, [%rd9+1792];
$L__BB6_57:
	add.s32 	%r247, %r84, 480;
	setp.ge.u32 	%p18, %r247, %r3;
	mov.u32 	%r1028, %r1034;
	@%p18 bra 	$L__BB6_59;
	ld.global.u32 	%r1028, [%rd9+1920];
$L__BB6_59:
	add.s32 	%r248, %r84, 512;
	setp.ge.u32 	%p19, %r248, %r3;
	mov.u32 	%r1029, %r1034;
	@%p19 bra 	$L__BB6_61;
	ld.global.u32 	%r1029, [%rd9+2048];
$L__BB6_61:
	add.s32 	%r126, %r84, 544;
	setp.ge.u32 	%p20, %r126, %r3;
	mov.u32 	%r1030, %r1034;
	@%p20 bra 	$L__BB6_63;
	ld.global.u32 	%r1030, [%rd9+2176];
$L__BB6_63:
	add.s32 	%r249, %r84, 576;
	setp.ge.u32 	%p21, %r249, %r3;
	mov.u32 	%r1031, %r1034;
	@%p21 bra 	$L__BB6_65;
	ld.global.u32 	%r1031, [%rd9+2304];
$L__BB6_65:
	add.s32 	%r131, %r84, 608;
	setp.ge.u32 	%p22, %r131, %r3;
	mov.u32 	%r1032, %r1034;
	@%p22 bra 	$L__BB6_67;
	ld.global.u32 	%r1032, [%rd9+2432];
$L__BB6_67:
	add.s32 	%r250, %r84, 640;
	setp.ge.u32 	%p23, %r250, %r3;
	mov.u32 	%r1033, %r1034;
	@%p23 bra 	$L__BB6_69;
	ld.global.u32 	%r1033, [%rd9+2560];
$L__BB6_69:
	add.s32 	%r251, %r84, 672;
	setp.ge.u32 	%p24, %r251, %r3;
	@%p24 bra 	$L__BB6_71;
	ld.global.u32 	%r1034, [%rd9+2688];
$L__BB6_71:
	// begin inline asm
	mov.u32 %r252, %laneid;
	// end inline asm
	shr.u32 	%r139, %r82, 5;
	mad.lo.s32 	%r253, %r139, 704, %r252;
	shl.b32 	%r254, %r253, 2;
	mov.u32 	%r255, _ZZN3cub18CUB_300001_SM_10006detail4scan16DeviceScanKernelINS2_10policy_hubIiiijN4cuda3std3__44plusIvEEE10Policy1000EN6thrust24THRUST_300001_SM_1000_NS10device_ptrIiEESF_NS0_13ScanTileStateIiLb1EEES9_NS0_8NullTypeEjiLb0ESI_EEvT0_T1_T2_iT3_T4_T5_E12temp_storage;
	add.s32 	%r140, %r255, %r254;
	st.shared.u32 	[%r140], %r1013;
	st.shared.u32 	[%r140+128], %r1014;
	st.shared.u32 	[%r140+256], %r1015;
	st.shared.u32 	[%r140+384], %r1016;
	st.shared.u32 	[%r140+512], %r1017;
	st.shared.u32 	[%r140+640], %r1018;
	st.shared.u32 	[%r140+768], %r1019;
	st.shared.u32 	[%r140+896], %r1020;
	st.shared.u32 	[%r140+1024], %r1021;
	st.shared.u32 	[%r140+1152], %r1022;
	st.shared.u32 	[%r140+1280], %r1023;
	st.shared.u32 	[%r140+1408], %r1024;
	st.shared.u32 	[%r140+1536], %r1025;
	st.shared.u32 	[%r140+1664], %r1026;
	st.shared.u32 	[%r140+1792], %r1027;
	st.shared.u32 	[%r140+1920], %r1028;
	st.shared.u32 	[%r140+2048], %r1029;
	st.shared.u32 	[%r140+2176], %r1030;
	st.shared.u32 	[%r140+2304], %r1031;
	st.shared.u32 	[%r140+2432], %r1032;
	st.shared.u32 	[%r140+2560], %r1033;
	st.shared.u32 	[%r140+2688], %r1034;
	bar.warp.sync 	-1;
	mad.lo.s32 	%r141, %r252, 84, %r140;
	ld.shared.v2.u32 	{%r142, %r143}, [%r141];
	ld.shared.v2.u32 	{%r144, %r145}, [%r141+8];
	ld.shared.v2.u32 	{%r146, %r147}, [%r141+16];
	ld.shared.v2.u32 	{%r148, %r149}, [%r141+24];
	ld.shared.v2.u32 	{%r150, %r151}, [%r141+32];
	ld.shared.v2.u32 	{%r152, %r153}, [%r141+40];
	ld.shared.v2.u32 	{%r154, %r155}, [%r141+48];
	ld.shared.v2.u32 	{%r156, %r157}, [%r141+56];
	ld.shared.v2.u32 	{%r158, %r159}, [%r141+64];
	ld.shared.v2.u32 	{%r160, %r161}, [%r141+72];
	ld.shared.v2.u32 	{%r162, %r163}, [%r141+80];
	bar.sync 	0;
	setp.ne.s32 	%p25, %r998, 0;
	@%p25 bra 	$L__BB6_75;
	add.s32 	%r485, %r143, %r142;
	add.s32 	%r486, %r144, %r485;
	add.s32 	%r487, %r145, %r486;
	add.s32 	%r488, %r146, %r487;
	add.s32 	%r489, %r147, %r488;
	add.s32 	%r490, %r148, %r489;
	add.s32 	%r491, %r149, %r490;
	add.s32 	%r492, %r150, %r491;
	add.s32 	%r493, %r151, %r492;
	add.s32 	%r494, %r152, %r493;
	add.s32 	%r495, %r153, %r494;
	add.s32 	%r496, %r154, %r495;
	add.s32 	%r497, %r155, %r496;
	add.s32 	%r498, %r156, %r497;
	add.s32 	%r499, %r157, %r498;
	add.s32 	%r500, %r158, %r499;
	add.s32 	%r501, %r159, %r500;
	add.s32 	%r502, %r160, %r501;
	add.s32 	%r503, %r161, %r502;
	add.s32 	%r504, %r162, %r503;
	add.s32 	%r459, %r163, %r504;
	mov.b32 	%r457, 1;
	mov.b32 	%r482, 0;
	mov.b32 	%r484, -1;
	// begin inline asm
	{  .reg .s32 r0;  .reg .pred p;  shfl.sync.up.b32 r0|p, %r459, %r457, %r482, %r484;  @p add.s32 r0, r0, %r459;  mov.s32 %r455, r0;}
	// end inline asm
	mov.b32 	%r463, 2;
	// begin inline asm
	{  .reg .s32 r0;  .reg .pred p;  shfl.sync.up.b32 r0|p, %r455, %r463, %r482, %r484;  @p add.s32 r0, r0, %r455;  mov.s32 %r461, r0;}
	// end inline asm
	mov.b32 	%r469, 4;
	// begin inline asm
	{  .reg .s32 r0;  .reg .pred p;  shfl.sync.up.b32 r0|p, %r461, %r469, %r482, %r484;  @p add.s32 r0, r0, %r461;  mov.s32 %r467, r0;}
	// end inline asm
	mov.b32 	%r475, 8;
	// begin inline asm
	{  .reg .s32 r0;  .reg .pred p;  shfl.sync.up.b32 r0|p, %r467, %r475, %r482, %r484;  @p add.s32 r0, r0, %r467;  mov.s32 %r473, r0;}
	// end inline asm
	mov.b32 	%r481, 16;
	// begin inline asm
	{  .reg .s32 r0;  .reg .pred p;  shfl.sync.up.b32 r0|p, %r473, %r481, %r482, %r484;  @p add.s32 r0, r0, %r473;  mov.s32 %r479, r0;}
	// end inline asm
	setp.ne.s32 	%p67, %r252, 31;
	@%p67 bra 	$L__BB6_74;
	shl.b32 	%r505, %r139, 2;
	mov.u32 	%r506, _ZZN3cub18CUB_300001_SM_10006detail4scan16DeviceScanKernelINS2_10policy_hubIiiijN4cuda3std3__44plusIvEEE10Policy1000EN6thrust24THRUST_300001_SM_1000_NS10device_ptrIiEESF_NS0_13ScanTileStateIiLb1EEES9_NS0_8NullTypeEjiLb0ESI_EEvT0_T1_T2_iT3_T4_T5_E12temp_storage;
	add.s32 	%r507, %r506, %r505;
	st.shared.u32 	[%r507+16], %r479;
$L__BB6_74:
	sub.s32 	%r508, %r479, %r459;
	bar.sync 	0;
	ld.shared.v4.u32 	{%r509, %r510, %r511, %r512}, [_ZZN3cub18CUB_300001_SM_10006detail4scan16DeviceScanKernelINS2_10policy_hubIiiijN4cuda3std3__44plusIvEEE10Policy1000EN6thrust24THRUST_300001_SM_1000_NS10device_ptrIiEESF_NS0_13ScanTileStateIiLb1EEES9_NS0_8NullTypeEjiLb0ESI_EEvT0_T1_T2_iT3_T4_T5_E12temp_storage+16];
	add.s32 	%r513, %r510, %r509;
	setp.eq.s32 	%p68, %r139, 2;
	selp.b32 	%r514, %r513, %r509, %p68;
	add.s32 	%r515, %r513, %r511;
	setp.eq.s32 	%p69, %r139, 3;
	selp.b32 	%r516, %r515, %r514, %p69;
	add.s32 	%r517, %r515, %r512;
	setp.eq.s32 	%p70, %r139, 4;
	selp.b32 	%r518, %r517, %r516, %p70;
	ld.shared.v4.u32 	{%r519, %r520, %r521, %r522}, [_ZZN3cub18CUB_300001_SM_10006detail4scan16DeviceScanKernelINS2_10policy_hubIiiijN4cuda3std3__44plusIvEEE10Policy1000EN6thrust24THRUST_300001_SM_1000_NS10device_ptrIiEESF_NS0_13ScanTileStateIiLb1EEES9_NS0_8NullTypeEjiLb0ESI_EEvT0_T1_T2_iT3_T4_T5_E12temp_storage+32];
	add.s32 	%r523, %r517, %r519;
	setp.eq.s32 	%p71, %r139, 5;
	selp.b32 	%r524, %r523, %r518, %p71;
	add.s32 	%r525, %r523, %r520;
	setp.eq.s32 	%p72, %r139, 6;
	selp.b32 	%r526, %r525, %r524, %p72;
	add.s32 	%r527, %r525, %r521;
	setp.eq.s32 	%p73, %r139, 7;
	selp.b32 	%r528, %r527, %r526, %p73;
	add.s32 	%r529, %r527, %r522;
	setp.eq.s32 	%p74, %r139, 8;
	selp.b32 	%r530, %r529, %r528, %p74;
	.pragma "used_bytes_mask 4095";
	ld.shared.v4.u32 	{%r531, %r532, %r533, %r534}, [_ZZN3cub18CUB_300001_SM_10006detail4scan16DeviceScanKernelINS2_10policy_hubIiiijN4cuda3std3__44plusIvEEE10Policy1000EN6thrust24THRUST_300001_SM_1000_NS10device_ptrIiEESF_NS0_13ScanTileStateIiLb1EEES9_NS0_8NullTypeEjiLb0ESI_EEvT0_T1_T2_iT3_T4_T5_E12temp_storage+48];
	add.s32 	%r535, %r529, %r531;
	setp.eq.s32 	%p75, %r139, 9;
	selp.b32 	%r536, %r535, %r530, %p75;
	add.s32 	%r537, %r535, %r532;
	setp.eq.s32 	%p76, %r139, 10;
	selp.b32 	%r538, %r537, %r536, %p76;
	add.s32 	%r539, %r537, %r533;
	setp.eq.s32 	%p77, %r139, 11;
	selp.b32 	%r540, %r539, %r538, %p77;
	setp.lt.u32 	%p78, %r82, 32;
	setp.eq.s32 	%p79, %r252, 0;
	selp.b32 	%r541, 0, %r508, %p79;
	add.s32 	%r542, %r540, %r541;
	selp.b32 	%r543, %r508, %r542, %p78;
	setp.eq.s32 	%p80, %r82, 0;
	selp.b32 	%r1049, 0, %r543, %p80;
	bra.uni 	$L__BB6_94;
$L__BB6_75:
	add.s32 	%r286, %r143, %r142;
	add.s32 	%r287, %r144, %r286;
	add.s32 	%r288, %r145, %r287;
	add.s32 	%r289, %r146, %r288;
	add.s32 	%r290, %r147, %r289;
	add.s32 	%r291, %r148, %r290;
	add.s32 	%r292, %r149, %r291;
	add.s32 	%r293, %r150, %r292;
	add.s32 	%r294, %r151, %r293;
	add.s32 	%r295, %r152, %r294;
	add.s32 	%r296, %r153, %r295;
	add.s32 	%r297, %r154, %r296;
	add.s32 	%r298, %r155, %r297;
	add.s32 	%r299, %r156, %r298;
	add.s32 	%r300, %r157, %r299;
	add.s32 	%r301, %r158, %r300;
	add.s32 	%r302, %r159, %r301;
	add.s32 	%r303, %r160, %r302;
	add.s32 	%r304, %r161, %r303;
	add.s32 	%r305, %r162, %r304;
	add.s32 	%r260, %r163, %r305;
	mov.b32 	%r258, 1;
	mov.b32 	%r283, 0;
	mov.b32 	%r285, -1;
	// begin inline asm
	{  .reg .s32 r0;  .reg .pred p;  shfl.sync.up.b32 r0|p, %r260, %r258, %r283, %r285;  @p add.s32 r0, r0, %r260;  mov.s32 %r256, r0;}
	// end inline asm
	mov.b32 	%r264, 2;
	// begin inline asm
	{  .reg .s32 r0;  .reg .pred p;  shfl.sync.up.b32 r0|p, %r256, %r264, %r283, %r285;  @p add.s32 r0, r0, %r256;  mov.s32 %r262, r0;}
	// end inline asm
	mov.b32 	%r270, 4;
	// begin inline asm
	{  .reg .s32 r0;  .reg .pred p;  shfl.sync.up.b32 r0|p, %r262, %r270, %r283, %r285;  @p add.s32 r0, r0, %r262;  mov.s32 %r268, r0;}
	// end inline asm
	mov.b32 	%r276, 8;
	// begin inline asm
	{  .reg .s32 r0;  .reg .pred p;  shfl.sync.up.b32 r0|p, %r268, %r276, %r283, %r285;  @p add.s32 r0, r0, %r268;  mov.s32 %r274, r0;}
	// end inline asm
	mov.b32 	%r282, 16;
	// begin inline asm
	{  .reg .s32 r0;  .reg .pred p;  shfl.sync.up.b32 r0|p, %r274, %r282, %r283, %r285;  @p add.s32 r0, r0, %r274;  mov.s32 %r280, r0;}
	// end inline asm
	setp.ne.s32 	%p26, %r252, 31;
	@%p26 bra 	$L__BB6_77;
	shl.b32 	%r306, %r139, 2;
	mov.u32 	%r307, _ZZN3cub18CUB_300001_SM_10006detail4scan16DeviceScanKernelINS2_10policy_hubIiiijN4cuda3std3__44plusIvEEE10Policy1000EN6thrust24THRUST_300001_SM_1000_NS10device_ptrIiEESF_NS0_13ScanTileStateIiLb1EEES9_NS0_8NullTypeEjiLb0ESI_EEvT0_T1_T2_iT3_T4_T5_E12temp_storage;
	add.s32 	%r308, %r307, %r306;
	st.shared.u32 	[%r308+16], %r280;
$L__BB6_77:
	sub.s32 	%r309, %r280, %r260;
	bar.sync 	0;
	ld.shared.v4.u32 	{%r310, %r311, %r312, %r313}, [_ZZN3cub18CUB_300001_SM_10006detail4scan16DeviceScanKernelINS2_10policy_hubIiiijN4cuda3std3__44plusIvEEE10Policy1000EN6thrust24THRUST_300001_SM_1000_NS10device_ptrIiEESF_NS0_13ScanTileStateIiLb1EEES9_NS0_8NullTypeEjiLb0ESI_EEvT0_T1_T2_iT3_T4_T5_E12temp_storage+16];
	add.s32 	%r314, %r311, %r310;
	setp.eq.s32 	%p27, %r139, 2;
	selp.b32 	%r315, %r314, %r310, %p27;
	add.s32 	%r316, %r314, %r312;
	setp.eq.s32 	%p28, %r139, 3;
	selp.b32 	%r317, %r316, %r315, %p28;
	add.s32 	%r318, %r316, %r313;
	setp.eq.s32 	%p29, %r139, 4;
	selp.b32 	%r319, %r318, %r317, %p29;
	ld.shared.v4.u32 	{%r320, %r321, %r322, %r323}, [_ZZN3cub18CUB_300001_SM_10006detail4scan16DeviceScanKernelINS2_10policy_hubIiiijN4cuda3std3__44plusIvEEE10Policy1000EN6thrust24THRUST_300001_SM_1000_NS10device_ptrIiEESF_NS0_13ScanTileStateIiLb1EEES9_NS0_8NullTypeEjiLb0ESI_EEvT0_T1_T2_iT3_T4_T5_E12temp_storage+32];
	add.s32 	%r324, %r318, %r320;
	setp.eq.s32 	%p30, %r139, 5;
	selp.b32 	%r325, %r324, %r319, %p30;
	add.s32 	%r326, %r324, %r321;
	setp.eq.s32 	%p31, %r139, 6;
	selp.b32 	%r327, %r326, %r325, %p31;
	add.s32 	%r328, %r326, %r322;
	setp.eq.s32 	%p32, %r139, 7;
	selp.b32 	%r329, %r328, %r327, %p32;
	add.s32 	%r330, %r328, %r323;
	setp.eq.s32 	%p33, %r139, 8;
	selp.b32 	%r331, %r330, %r329, %p33;
	ld.shared.v4.u32 	{%r332, %r333, %r334, %r335}, [_ZZN3cub18CUB_300001_SM_10006detail4scan16DeviceScanKernelINS2_10policy_hubIiiijN4cuda3std3__44plusIvEEE10Policy1000EN6thrust24THRUST_300001_SM_1000_NS10device_ptrIiEESF_NS0_13ScanTileStateIiLb1EEES9_NS0_8NullTypeEjiLb0ESI_EEvT0_T1_T2_iT3_T4_T5_E12temp_storage+48];
	add.s32 	%r336, %r330, %r332;
	setp.eq.s32 	%p34, %r139, 9;
	selp.b32 	%r337, %r336, %r331, %p34;
	add.s32 	%r338, %r336, %r333;
	setp.eq.s32 	%p35, %r139, 10;
	selp.b32 	%r339, %r338, %r337, %p35;
	add.s32 	%r340, %r338, %r334;
	setp.eq.s32 	%p36, %r139, 11;
	selp.b32 	%r341, %r340, %r339, %p36;
	add.s32 	%r169, %r340, %r335;
	setp.gt.u32 	%p37, %r82, 31;
	setp.lt.u32 	%p38, %r82, 32;
	setp.eq.s32 	%p39, %r252, 0;
	selp.b32 	%r342, 0, %r309, %p39;
	add.s32 	%r1048, %r341, %r342;
	selp.b32 	%r171, %r309, %r1048, %p38;
	@%p37 bra 	$L__BB6_93;
	setp.ne.s32 	%p40, %r82, 0;
	mul.wide.s32 	%rd18, %r998, 8;
	add.s64 	%rd10, %rd1, %rd18;
	@%p40 bra 	$L__BB6_80;
	st.shared.u32 	[_ZZN3cub18CUB_300001_SM_10006detail4scan16DeviceScanKernelINS2_10policy_hubIiiijN4cuda3std3__44plusIvEEE10Policy1000EN6thrust24THRUST_300001_SM_1000_NS10device_ptrIiEESF_NS0_13ScanTileStateIiLb1EEES9_NS0_8NullTypeEjiLb0ESI_EEvT0_T1_T2_iT3_T4_T5_E12temp_storage+12], %r169;
	add.s64 	%rd19, %rd10, 256;
	mov.b32 	%r343, 100;
	// begin inline asm
	st.relaxed.gpu.v2.u32 [%rd19], {%r343, %r169};
	// end inline asm
$L__BB6_80:
	not.b32 	%r349, %r82;
	add.s32 	%r1043, %r998, %r349;
	mov.b32 	%r345, 830;
	// begin inline asm
	nanosleep.u32 %r345;
	// end inline asm
	mul.wide.s32 	%rd21, %r1043, 8;
	add.s64 	%rd22, %rd1, %rd21;
	add.s64 	%rd20, %rd22, 256;
	// begin inline asm
	ld.relaxed.gpu.v2.u32 {%r1045, %r1037}, [%rd20];
	// end inline asm
	mov.b32 	%r1038, 952;
$L__BB6_81:
	setp.eq.s32 	%p41, %r1045, 99;
	mov.b32 	%r350, -1;
	vote.sync.any.pred 	%p42, %p41, %r350;
	not.pred 	%p43, %p42;
	@%p43 bra 	$L__BB6_83;
	mul.lo.s32 	%r453, %r998, 16807;
	and.b32  	%r998, %r453, 2147483647;
	add.s32 	%r454, %r1038, 1;
	rem.u32 	%r450, %r998, %r454;
	// begin inline asm
	nanosleep.u32 %r450;
	// end inline asm
	shr.u32 	%r1038, %r1038, 1;
	// begin inline asm
	ld.relaxed.gpu.v2.u32 {%r1045, %r1037}, [%rd20];
	// end inline asm
	bra.uni 	$L__BB6_81;
$L__BB6_83:
	setp.eq.s32 	%p44, %r1045, 101;
	mov.b32 	%r377, -1;
	vote.sync.ballot.b32 	%r379, %p44, %r377;
	// begin inline asm
	mov.u32 %r352, %lanemask_ge;
	// end inline asm
	and.b32  	%r380, %r379, %r352;
	or.b32  	%r381, %r380, -2147483648;
	add.s32 	%r382, %r381, -1;
	not.b32 	%r383, %r381;
	and.b32  	%r384, %r383, %r382;
	popc.b32 	%r356, %r384;
	mov.b32 	%r355, 1;
	// begin inline asm
	shfl.sync.down.b32 %r353, %r1037, %r355, %r356, %r377;
	// end inline asm
	setp.lt.s32 	%p46, %r252, %r356;
	selp.b32 	%r385, %r353, 0, %p46;
	add.s32 	%r359, %r385, %r1037;
	mov.b32 	%r360, 2;
	// begin inline asm
	shfl.sync.down.b32 %r358, %r359, %r360, %r356, %r377;
	// end inline asm
	add.s32 	%r386, %r252, 2;
	setp.gt.s32 	%p47, %r386, %r356;
	selp.b32 	%r387, 0, %r358, %p47;
	add.s32 	%r364, %r359, %r387;
	mov.b32 	%r365, 4;
	// begin inline asm
	shfl.sync.down.b32 %r363, %r364, %r365, %r356, %r377;
	// end inline asm
	add.s32 	%r388, %r252, 4;
	setp.gt.s32 	%p48, %r388, %r356;
	selp.b32 	%r389, 0, %r363, %p48;
	add.s32 	%r369, %r364, %r389;
	mov.b32 	%r370, 8;
	// begin inline asm
	shfl.sync.down.b32 %r368, %r369, %r370, %r356, %r377;
	// end inline asm
	add.s32 	%r390, %r252, 8;
	setp.gt.s32 	%p49, %r390, %r356;
	selp.b32 	%r391, 0, %r368, %p49;
	add.s32 	%r374, %r369, %r391;
	mov.b32 	%r375, 16;
	// begin inline asm
	shfl.sync.down.b32 %r373, %r374, %r375, %r356, %r377;
	// end inline asm
	add.s32 	%r392, %r252, 16;
	setp.gt.s32 	%p50, %r392, %r356;
	selp.b32 	%r393, 0, %r373, %p50;
	add.s32 	%r1041, %r374, %r393;
	add.s64 	%rd11, %rd1, 256;
	mov.b32 	%r1039, 952;
$L__BB6_84:
	setp.ne.s32 	%p51, %r1045, 101;
	mov.b32 	%r394, -1;
	vote.sync.all.pred 	%p52, %p51, %r394;
	not.pred 	%p53, %p52;
	@%p53 bra 	$L__BB6_89;
	shr.u32 	%r1039, %r1039, 1;
	mul.wide.s32 	%rd25, %r1043, 8;
	add.s64 	%rd26, %rd11, %rd25;
	add.s64 	%rd24, %rd26, -256;
	// begin inline asm
	ld.relaxed.gpu.v2.u32 {%r1045, %r1046}, [%rd24];
	// end inline asm
	mov.u32 	%r1047, %r1039;
$L__BB6_86:
	setp.eq.s32 	%p57, %r1045, 99;
	mov.b32 	%r402, -1;
	vote.sync.any.pred 	%p58, %p57, %r402;
	not.pred 	%p59, %p58;
	@%p59 bra 	$L__BB6_88;
	mul.lo.s32 	%r448, %r998, 16807;
	and.b32  	%r998, %r448, 2147483647;
	add.s32 	%r449, %r1047, 1;
	rem.u32 	%r445, %r998, %r449;
	// begin inline asm
	nanosleep.u32 %r445;
	// end inline asm
	shr.u32 	%r1047, %r1047, 1;
	// begin inline asm
	ld.relaxed.gpu.v2.u32 {%r1045, %r1046}, [%rd24];
	// end inline asm
	bra.uni 	$L__BB6_86;
$L__BB6_88:
	setp.eq.s32 	%p60, %r1045, 101;
	mov.b32 	%r428, -1;
	vote.sync.ballot.b32 	%r429, %p60, %r428;
	and.b32  	%r430, %r429, %r352;
	or.b32  	%r431, %r430, -2147483648;
	add.s32 	%r432, %r431, -1;
	not.b32 	%r433, %r431;
	and.b32  	%r434, %r433, %r432;
	popc.b32 	%r407, %r434;
	mov.b32 	%r406, 1;
	// begin inline asm
	shfl.sync.down.b32 %r404, %r1046, %r406, %r407, %r428;
	// end inline asm
	setp.lt.s32 	%p62, %r252, %r407;
	selp.b32 	%r435, %r404, 0, %p62;
	add.s32 	%r410, %r435, %r1046;
	mov.b32 	%r411, 2;
	// begin inline asm
	shfl.sync.down.b32 %r409, %r410, %r411, %r407, %r428;
	// end inline asm
	add.s32 	%r436, %r252, 2;
	setp.gt.s32 	%p63, %r436, %r407;
	selp.b32 	%r437, 0, %r409, %p63;
	add.s32 	%r415, %r410, %r437;
	mov.b32 	%r416, 4;
	// begin inline asm
	shfl.sync.down.b32 %r414, %r415, %r416, %r407, %r428;
	// end inline asm
	add.s32 	%r438, %r252, 4;
	setp.gt.s32 	%p64, %r438, %r407;
	selp.b32 	%r439, 0, %r414, %p64;
	add.s32 	%r420, %r415, %r439;
	mov.b32 	%r421, 8;
	// begin inline asm
	shfl.sync.down.b32 %r419, %r420, %r421, %r407, %r428;
	// end inline asm
	add.s32 	%r440, %r252, 8;
	setp.gt.s32 	%p65, %r440, %r407;
	selp.b32 	%r441, 0, %r419, %p65;
	add.s32 	%r425, %r420, %r441;
	mov.b32 	%r426, 16;
	// begin inline asm
	shfl.sync.down.b32 %r424, %r425, %r426, %r407, %r428;
	// end inline asm
	add.s32 	%r442, %r252, 16;
	setp.gt.s32 	%p66, %r442, %r407;
	selp.b32 	%r443, 0, %r424, %p66;
	add.s32 	%r444, %r443, %r1041;
	add.s32 	%r1041, %r444, %r425;
	add.s32 	%r1043, %r1043, -32;
	bra.uni 	$L__BB6_84;
$L__BB6_89:
	@%p40 bra 	$L__BB6_91;
	add.s32 	%r397, %r1041, %r169;
	add.s64 	%rd23, %rd10, 256;
	mov.b32 	%r396, 101;
	// begin inline asm
	st.relaxed.gpu.v2.u32 [%rd23], {%r396, %r397};
	// end inline asm
	st.shared.u32 	[_ZZN3cub18CUB_300001_SM_10006detail4scan16DeviceScanKernelINS2_10policy_hubIiiijN4cuda3std3__44plusIvEEE10Policy1000EN6thrust24THRUST_300001_SM_1000_NS10device_ptrIiEESF_NS0_13ScanTileStateIiLb1EEES9_NS0_8NullTypeEjiLb0ESI_EEvT0_T1_T2_iT3_T4_T5_E12temp_storage+4], %r1041;
	st.shared.u32 	[_ZZN3cub18CUB_300001_SM_10006detail4scan16DeviceScanKernelINS2_10policy_hubIiiijN4cuda3std3__44plusIvEEE10Policy1000EN6thrust24THRUST_300001_SM_1000_NS10device_ptrIiEESF_NS0_13ScanTileStateIiLb1EEES9_NS0_8NullTypeEjiLb0ESI_EEvT0_T1_T2_iT3_T4_T5_E12temp_storage+8], %r397;
$L__BB6_91:
	setp.ne.s32 	%p55, %r252, 0;
	mov.u32 	%r1048, %r171;
	@%p55 bra 	$L__BB6_93;
	st.shared.u32 	[_ZZN3cub18CUB_300001_SM_10006detail4scan16DeviceScanKernelINS2_10policy_hubIiiijN4cuda3std3__44plusIvEEE10Policy1000EN6thrust24THRUST_300001_SM_1000_NS10device_ptrIiEESF_NS0_13ScanTileStateIiLb1EEES9_NS0_8NullTypeEjiLb0ESI_EEvT0_T1_T2_iT3_T4_T5_E12temp_storage+76], %r1041;
	mov.u32 	%r1048, %r1041;
$L__BB6_93:
	bar.sync 	0;
	setp.eq.s32 	%p56, %r82, 0;
	ld.shared.u32 	%r398, [_ZZN3cub18CUB_300001_SM_10006detail4scan16DeviceScanKernelINS2_10policy_hubIiiijN4cuda3std3__44plusIvEEE10Policy1000EN6thrust24THRUST_300001_SM_1000_NS10device_ptrIiEESF_NS0_13ScanTileStateIiLb1EEES9_NS0_8NullTypeEjiLb0ESI_EEvT0_T1_T2_iT3_T4_T5_E12temp_storage+76];
	selp.b32 	%r399, 0, %r398, %p56;
	add.s32 	%r1049, %r399, %r1048;
$L__BB6_94:
	add.s32 	%r544, %r1049, %r142;
	add.s32 	%r545, %r143, %r544;
	add.s32 	%r546, %r144, %r545;
	add.s32 	%r547, %r145, %r546;
	add.s32 	%r548, %r146, %r547;
	add.s32 	%r549, %r147, %r548;
	add.s32 	%r550, %r148, %r549;
	add.s32 	%r551, %r149, %r550;
	add.s32 	%r552, %r150, %r551;
	add.s32 	%r553, %r151, %r552;
	add.s32 	%r554, %r152, %r553;
	add.s32 	%r555, %r153, %r554;
	add.s32 	%r556, %r154, %r555;
	add.s32 	%r557, %r155, %r556;
	add.s32 	%r558, %r156, %r557;
	add.s32 	%r559, %r157, %r558;
	add.s32 	%r560, %r158, %r559;
	add.s32 	%r561, %r159, %r560;
	add.s32 	%r562, %r160, %r561;
	add.s32 	%r563, %r161, %r562;
	add.s32 	%r564, %r162, %r563;
	add.s32 	%r565, %r163, %r564;
	bar.sync 	0;
	st.shared.v2.u32 	[%r141], {%r544, %r545};
	st.shared.v2.u32 	[%r141+8], {%r546, %r547};
	st.shared.v2.u32 	[%r141+16], {%r548, %r549};
	st.shared.v2.u32 	[%r141+24], {%r550, %r551};
	st.shared.v2.u32 	[%r141+32], {%r552, %r553};
	st.shared.v2.u32 	[%r141+40], {%r554, %r555};
	st.shared.v2.u32 	[%r141+48], {%r556, %r557};
	st.shared.v2.u32 	[%r141+56], {%r558, %r559};
	st.shared.v2.u32 	[%r141+64], {%r560, %r561};
	st.shared.v2.u32 	[%r141+72], {%r562, %r563};
	st.shared.v2.u32 	[%r141+80], {%r564, %r565};
	bar.warp.sync 	-1;
	ld.shared.u32 	%r210, [%r140];
	ld.shared.u32 	%r211, [%r140+128];
	ld.shared.u32 	%r212, [%r140+256];
	ld.shared.u32 	%r213, [%r140+384];
	ld.shared.u32 	%r214, [%r140+512];
	ld.shared.u32 	%r215, [%r140+640];
	ld.shared.u32 	%r216, [%r140+768];
	ld.shared.u32 	%r217, [%r140+896];
	ld.shared.u32 	%r218, [%r140+1024];
	ld.shared.u32 	%r219, [%r140+1152];
	ld.shared.u32 	%r220, [%r140+1280];
	ld.shared.u32 	%r221, [%r140+1408];
	ld.shared.u32 	%r222, [%r140+1536];
	ld.shared.u32 	%r223, [%r140+1664];
	ld.shared.u32 	%r224, [%r140+1792];
	ld.shared.u32 	%r225, [%r140+1920];
	ld.shared.u32 	%r226, [%r140+2048];
	ld.shared.u32 	%r227, [%r140+2176];
	ld.shared.u32 	%r228, [%r140+2304];
	ld.shared.u32 	%r229, [%r140+2432];
	ld.shared.u32 	%r230, [%r140+2560];
	ld.shared.u32 	%r231, [%r140+2688];
	setp.ne.s32 	%p81, %r82, 0;
	@%p81 bra 	$L__BB6_96;
	st.volatile.shared.u32 	[_ZZN3cub18CUB_300001_SM_10006detail4scan16DeviceScanKernelINS2_10policy_hubIiiijN4cuda3std3__44plusIvEEE10Policy1000EN6thrust24THRUST_300001_SM_1000_NS10device_ptrIiEESF_NS0_13ScanTileStateIiLb1EEES9_NS0_8NullTypeEjiLb0ESI_EEvT0_T1_T2_iT3_T4_T5_E12temp_storage+33792], %r3;
$L__BB6_96:
	ld.param.u32 	%r997, [_ZN3cub18CUB_300001_SM_10006detail4scan16DeviceScanKernelINS2_10policy_hubIiiijN4cuda3std3__44plusIvEEE10Policy1000EN6thrust24THRUST_300001_SM_1000_NS10device_ptrIiEESF_NS0_13ScanTileStateIiLb1EEES9_NS0_8NullTypeEjiLb0ESI_EEvT0_T1_T2_iT3_T4_T5__param_3];
	bar.sync 	0;
	ld.volatile.shared.u32 	%r232, [_ZZN3cub18CUB_300001_SM_10006detail4scan16DeviceScanKernelINS2_10policy_hubIiiijN4cuda3std3__44plusIvEEE10Policy1000EN6thrust24THRUST_300001_SM_1000_NS10device_ptrIiEESF_NS0_13ScanTileStateIiLb1EEES9_NS0_8NullTypeEjiLb0ESI_EEvT0_T1_T2_iT3_T4_T5_E12temp_storage+33792];
	cvt.u64.u32 	%rd33, %r84;
	mov.u32 	%r566, %ctaid.x;
	add.s32 	%r567, %r997, %r566;
	mul.lo.s32 	%r568, %r567, 8448;
	cvt.u64.u32 	%rd34, %r568;
	add.s64 	%rd35, %rd33, %rd34;
	setp.ge.s32 	%p82, %r84, %r232;
	shl.b64 	%rd36, %rd35, 2;
	add.s64 	%rd12, %rd3, %rd36;
	@%p82 bra 	$L__BB6_98;
	st.global.u32 	[%rd12], %r210;
$L__BB6_98:
	mov.u32 	%r569, %tid.x;
	and.b32  	%r570, %r569, 992;
	mul.lo.s32 	%r571, %r570, 22;
	and.b32  	%r572, %r569, 31;
	or.b32  	%r573, %r571, %r572;
	or.b32  	%r574, %r573, 32;
	setp.ge.s32 	%p83, %r574, %r232;
	@%p83 bra 	$L__BB6_100;
	st.global.u32 	[%rd12+128], %r211;
$L__BB6_100:
	setp.ge.s32 	%p84, %r89, %r232;
	@%p84 bra 	$L__BB6_102;
	st.global.u32 	[%rd12+256], %r212;
$L__BB6_102:
	setp.ge.s32 	%p85, %r92, %r232;
	@%p85 bra 	$L__BB6_104;
	st.global.u32 	[%rd12+384], %r213;
$L__BB6_104:
	add.s32 	%r580, %r573, 128;
	setp.ge.s32 	%p86, %r580, %r232;
	@%p86 bra 	$L__BB6_106;
	st.global.u32 	[%rd12+512], %r214;
$L__BB6_106:
	add.s32 	%r586, %r573, 160;
	setp.ge.s32 	%p87, %r586, %r232;
	@%p87 bra 	$L__BB6_108;
	st.global.u32 	[%rd12+640], %r215;
$L__BB6_108:
	add.s32 	%r592, %r573, 192;
	setp.ge.s32 	%p88, %r592, %r232;
	@%p88 bra 	$L__BB6_110;
	st.global.u32 	[%rd12+768], %r216;
$L__BB6_110:
	setp.ge.s32 	%p89, %r101, %r232;
	@%p89 bra 	$L__BB6_112;
	st.global.u32 	[%rd12+896], %r217;
$L__BB6_112:
	add.s32 	%r598, %r573, 256;
	setp.ge.s32 	%p90, %r598, %r232;
	@%p90 bra 	$L__BB6_114;
	st.global.u32 	[%rd12+1024], %r218;
$L__BB6_114:
	add.s32 	%r604, %r573, 288;
	setp.ge.s32 	%p91, %r604, %r232;
	@%p91 bra 	$L__BB6_116;
	st.global.u32 	[%rd12+1152], %r219;
$L__BB6_116:
	add.s32 	%r610, %r573, 320;
	setp.ge.s32 	%p92, %r610, %r232;
	@%p92 bra 	$L__BB6_118;
	st.global.u32 	[%rd12+1280], %r220;
$L__BB6_118:
	setp.ge.s32 	%p93, %r110, %r232;
	@%p93 bra 	$L__BB6_120;
	st.global.u32 	[%rd12+1408], %r221;
$L__BB6_120:
	setp.ge.s32 	%p94, %r113, %r232;
	@%p94 bra 	$L__BB6_122;
	st.global.u32 	[%rd12+1536], %r222;
$L__BB6_122:
	setp.ge.s32 	%p95, %r116, %r232;
	@%p95 bra 	$L__BB6_124;
	st.global.u32 	[%rd12+1664], %r223;
$L__BB6_124:
	setp.ge.s32 	%p96, %r119, %r232;
	@%p96 bra 	$L__BB6_126;
	st.global.u32 	[%rd12+1792], %r224;
$L__BB6_126:
	add.s32 	%r616, %r573, 480;
	setp.ge.s32 	%p97, %r616, %r232;
	@%p97 bra 	$L__BB6_128;
	st.global.u32 	[%rd12+1920], %r225;
$L__BB6_128:
	add.s32 	%r622, %r573, 512;
	setp.ge.s32 	%p98, %r622, %r232;
	@%p98 bra 	$L__BB6_130;
	st.global.u32 	[%rd12+2048], %r226;
$L__BB6_130:
	setp.ge.s32 	%p99, %r126, %r232;
	@%p99 bra 	$L__BB6_132;
	st.global.u32 	[%rd12+2176], %r227;
$L__BB6_132:
	add.s32 	%r628, %r573, 576;
	setp.ge.s32 	%p100, %r628, %r232;
	@%p100 bra 	$L__BB6_134;
	st.global.u32 	[%rd12+2304], %r228;
$L__BB6_134:
	setp.ge.s32 	%p101, %r131, %r232;
	@%p101 bra 	$L__BB6_136;
	st.global.u32 	[%rd12+2432], %r229;
$L__BB6_136:
	add.s32 	%r634, %r573, 640;
	setp.ge.s32 	%p102, %r634, %r232;
	@%p102 bra 	$L__BB6_138;
	st.global.u32 	[%rd12+2560], %r230;
$L__BB6_138:
	add.s32 	%r640, %r573, 672;
	setp.ge.s32 	%p103, %r640, %r232;
	@%p103 bra 	$L__BB6_140;
	st.global.u32 	[%rd12+2688], %r231;
$L__BB6_140:
	ret;

}
	// .globl	_ZN3cub18CUB_300001_SM_10006detail4scan16DeviceScanKernelINS2_10policy_hubIiiimN4cuda3std3__44plusIvEEE10Policy1000EN6thrust24THRUST_300001_SM_1000_NS10device_ptrIiEESF_NS0_13ScanTileStateIiLb1EEES9_NS0_8NullTypeEmiLb0ESI_EEvT0_T1_T2_iT3_T4_T5_
.visible .entry _ZN3cub18CUB_300001_SM_10006detail4scan16DeviceScanKernelINS2_10policy_hubIiiimN4cuda3std3__44plusIvEEE10Policy1000EN6thrust24THRUST_300001_SM_1000_NS10device_ptrIiEESF_NS0_13ScanTileStateIiLb1EEES9_NS0_8NullTypeEmiLb0ESI_EEvT0_T1_T2_iT3_T4_T5_(
	.param .align 8 .b8 _ZN3cub18CUB_300001_SM_10006detail4scan16DeviceScanKernelINS2_10policy_hubIiiimN4cuda3std3__44plusIvEEE10Policy1000EN6thrust24THRUST_300001_SM_1000_NS10device_ptrIiEESF_NS0_13ScanTileStateIiLb1EEES9_NS0_8NullTypeEmiLb0ESI_EEvT0_T1_T2_iT3_T4_T5__param_0[8],
	.param .align 8 .b8 _ZN3cub18CUB_300001_SM_10006detail4scan16DeviceScanKernelINS2_10policy_hubIiiimN4cuda3std3__44plusIvEEE10Policy1000EN6thrust24THRUST_300001_SM_1000_NS10device_ptrIiEESF_NS0_13ScanTileStateIiLb1EEES9_NS0_8NullTypeEmiLb0ESI_EEvT0_T1_T2_iT3_T4_T5__param_1[8],
	.param .align 8 .b8 _ZN3cub18CUB_300001_SM_10006detail4scan16DeviceScanKernelINS2_10policy_hubIiiimN4cuda3std3__44plusIvEEE10Policy1000EN6thrust24THRUST_300001_SM_1000_NS10device_ptrIiEESF_NS0_13ScanTileStateIiLb1EEES9_NS0_8NullTypeEmiLb0ESI_EEvT0_T1_T2_iT3_T4_T5__param_2[8],
	.param .u32 _ZN3cub18CUB_300001_SM_10006detail4scan16DeviceScanKernelINS2_10policy_hubIiiimN4cuda3std3__44plusIvEEE10Policy1000EN6thrust24THRUST_300001_SM_1000_NS10device_ptrIiEESF_NS0_13ScanTileStateIiLb1EEES9_NS0_8NullTypeEmiLb0ESI_EEvT0_T1_T2_iT3_T4_T5__param_3,
	.param .align 1 .b8 _ZN3cub18CUB_300001_SM_10006detail4scan16DeviceScanKernelINS2_10policy_hubIiiimN4cuda3std3__44plusIvEEE10Policy1000EN6thrust24THRUST_300001_SM_1000_NS10device_ptrIiEESF_NS0_13ScanTileStateIiLb1EEES9_NS0_8NullTypeEmiLb0ESI_EEvT0_T1_T2_iT3_T4_T5__param_4[1],
	.param .align 1 .b8 _ZN3cub18CUB_300001_SM_10006detail4scan16DeviceScanKernelINS2_10policy_hubIiiimN4cuda3std3__44plusIvEEE10Policy1000EN6thrust24THRUST_300001_SM_1000_NS10device_ptrIiEESF_NS0_13ScanTileStateIiLb1EEES9_NS0_8NullTypeEmiLb0ESI_EEvT0_T1_T2_iT3_T4_T5__param_5[1],
	.param .u64 _ZN3cub18CUB_300001_SM_10006detail4scan16DeviceScanKernelINS2_10policy_hubIiiimN4cuda3std3__44plusIvEEE10Policy1000EN6thrust24THRUST_300001_SM_1000_NS10device_ptrIiEESF_NS0_13ScanTileStateIiLb1EEES9_NS0_8NullTypeEmiLb0ESI_EEvT0_T1_T2_iT3_T4_T5__param_6
)
.maxntid 416
{
	.reg .pred 	%p<158>;
	.reg .b32 	%r<1009>;
	.reg .b64 	%rd<55>;
	// demoted variable
	.shared .align 16 .b8 _ZZN3cub18CUB_300001_SM_10006detail4scan16DeviceScanKernelINS2_10policy_hubIiiimN4cuda3std3__44plusIvEEE10Policy1000EN6thrust24THRUST_300001_SM_1000_NS10device_ptrIiEESF_NS0_13ScanTileStateIiLb1EEES9_NS0_8NullTypeEmiLb0ESI_EEvT0_T1_T2_iT3_T4_T5_E12temp_storage[31632];
	ld.param.u64 	%rd1, [_ZN3cub18CUB_300001_SM_10006detail4scan16DeviceScanKernelINS2_10policy_hubIiiimN4cuda3std3__44plusIvEEE10Policy1000EN6thrust24THRUST_300001_SM_1000_NS10device_ptrIiEESF_NS0_13ScanTileStateIiLb1EEES9_NS0_8NullTypeEmiLb0ESI_EEvT0_T1_T2_iT3_T4_T5__param_2];
	ld.param.u64 	%rd16, [_ZN3cub18CUB_300001_SM_10006detail4scan16DeviceScanKernelINS2_10policy_hubIiiimN4cuda3std3__44plusIvEEE10Policy1000EN6thrust24THRUST_300001_SM_1000_NS10device_ptrIiEESF_NS0_13ScanTileStateIiLb1EEES9_NS0_8NullTypeEmiLb0ESI_EEvT0_T1_T2_iT3_T4_T5__param_1];
	ld.param.u64 	%rd17, [_ZN3cub18CUB_300001_SM_10006detail4scan16DeviceScanKernelINS2_10policy_hubIiiimN4cuda3std3__44plusIvEEE10Policy1000EN6thrust24THRUST_300001_SM_1000_NS10device_ptrIiEESF_NS0_13ScanTileStateIiLb1EEES9_NS0_8NullTypeEmiLb0ESI_EEvT0_T1_T2_iT3_T4_T5__param_0];
	ld.param.u32 	%r200, [_ZN3cub18CUB_300001_SM_10006detail4scan16DeviceScanKernelINS2_10policy_hubIiiimN4cuda3std3__44plusIvEEE10Policy1000EN6thrust24THRUST_300001_SM_1000_NS10device_ptrIiEESF_NS0_13ScanTileStateIiLb1EEES9_NS0_8NullTypeEmiLb0ESI_EEvT0_T1_T2_iT3_T4_T5__param_3];
	ld.param.u64 	%rd18, [_ZN3cub18CUB_300001_SM_10006detail4scan16DeviceScanKernelINS2_10policy_hubIiiimN4cuda3std3__44plusIvEEE10Policy1000EN6thrust24THRUST_300001_SM_1000_NS10device_ptrIiEESF_NS0_13ScanTileStateIiLb1EEES9_NS0_8NullTypeEmiLb0ESI_EEvT0_T1_T2_iT3_T4_T5__param_6];
	cvta.to.global.u64 	%rd2, %rd17;
	cvta.to.global.u64 	%rd3, %rd16;
	mov.u32 	%r201, %ctaid.x;
	add.s32 	%r1, %r200, %r201;
	mul.wide.s32 	%rd4, %r1, 7904;
	sub.s64 	%rd5, %rd18, %rd4;
	setp.lt.u64 	%p1, %rd5, 7905;
	@%p1 bra 	$L__BB7_26;
	mov.u32 	%r2, %tid.x;
	and.b32  	%r625, %r2, 31;
	and.b32  	%r626, %r2, 992;
	mul.lo.s32 	%r627, %r626, 19;
	or.b32  	%r628, %r627, %r625;
	cvt.u64.u32 	%rd38, %r628;
	add.s64 	%rd6, %rd4, %rd38;
	shl.b64 	%rd39, %rd6, 2;
	add.s64 	%rd40, %rd2, %rd39;
	ld.global.u32 	%r629, [%rd40];
	ld.global.u32 	%r630, [%rd40+128];
	ld.global.u32 	%r631, [%rd40+256];
	ld.global.u32 	%r632, [%rd40+384];
	ld.global.u32 	%r633, [%rd40+512];
	ld.global.u32 	%r634, [%rd40+640];
	ld.global.u32 	%r635, [%rd40+768];
	ld.global.u32 	%r636, [%rd40+896];
	ld.global.u32 	%r637, [%rd40+1024];
	ld.global.u32 	%r638, [%rd40+1152];
	ld.global.u32 	%r639, [%rd40+1280];
	ld.global.u32 	%r640, [%rd40+1408];
	ld.global.u32 	%r641, [%rd40+1536];
	ld.global.u32 	%r642, [%rd40+1664];
	ld.global.u32 	%r643, [%rd40+1792];
	ld.global.u32 	%r644, [%rd40+1920];
	ld.global.u32 	%r645, [%rd40+2048];
	ld.global.u32 	%r646, [%rd40+2176];
	ld.global.u32 	%r647, [%rd40+2304];
	// begin inline asm
	mov.u32 %r624, %laneid;
	// end inline asm
	shr.u32 	%r4, %r2, 5;
	mad.lo.s32 	%r648, %r4, 608, %r624;
	shl.b32 	%r649, %r648, 2;
	mov.u32 	%r650, _ZZN3cub18CUB_300001_SM_10006detail4scan16DeviceScanKernelINS2_10policy_hubIiiimN4cuda3std3__44plusIvEEE10Policy1000EN6thrust24THRUST_300001_SM_1000_NS10device_ptrIiEESF_NS0_13ScanTileStateIiLb1EEES9_NS0_8NullTypeEmiLb0ESI_EEvT0_T1_T2_iT3_T4_T5_E12temp_storage;
	add.s32 	%r5, %r650, %r649;
	st.shared.u32 	[%r5], %r629;
	st.shared.u32 	[%r5+128], %r630;
	st.shared.u32 	[%r5+256], %r631;
	st.shared.u32 	[%r5+384], %r632;
	st.shared.u32 	[%r5+512], %r633;
	st.shared.u32 	[%r5+640], %r634;
	st.shared.u32 	[%r5+768], %r635;
	st.shared.u32 	[%r5+896], %r636;
	st.shared.u32 	[%r5+1024], %r637;
	st.shared.u32 	[%r5+1152], %r638;
	st.shared.u32 	[%r5+1280], %r639;
	st.shared.u32 	[%r5+1408], %r640;
	st.shared.u32 	[%r5+1536], %r641;
	st.shared.u32 	[%r5+1664], %r642;
	st.shared.u32 	[%r5+1792], %r643;
	st.shared.u32 	[%r5+1920], %r644;
	st.shared.u32 	[%r5+2048], %r645;
	st.shared.u32 	[%r5+2176], %r646;
	st.shared.u32 	[%r5+2304], %r647;
	bar.warp.sync 	-1;
	mad.lo.s32 	%r6, %r624, 72, %r5;
	ld.shared.u32 	%r7, [%r6];
	ld.shared.u32 	%r8, [%r6+4];
	ld.shared.u32 	%r9, [%r6+8];
	ld.shared.u32 	%r10, [%r6+12];
	ld.shared.u32 	%r11, [%r6+16];
	ld.shared.u32 	%r12, [%r6+20];
	ld.shared.u32 	%r13, [%r6+24];
	ld.shared.u32 	%r14, [%r6+28];
	ld.shared.u32 	%r15, [%r6+32];
	ld.shared.u32 	%r16, [%r6+36];
	ld.shared.u32 	%r17, [%r6+40];
	ld.shared.u32 	%r18, [%r6+44];
	ld.shared.u32 	%r19, [%r6+48];
	ld.shared.u32 	%r20, [%r6+52];
	ld.shared.u32 	%r21, [%r6+56];
	ld.shared.u32 	%r22, [%r6+60];
	ld.shared.u32 	%r23, [%r6+64];
	ld.shared.u32 	%r24, [%r6+68];
	ld.shared.u32 	%r25, [%r6+72];
	bar.sync 	0;
	setp.ne.s32 	%p100, %r1, 0;
	@%p100 bra 	$L__BB7_6;
	add.s32 	%r868, %r8, %r7;
	add.s32 	%r869, %r9, %r868;
	add.s32 	%r870, %r10, %r869;
	add.s32 	%r871, %r11, %r870;
	add.s32 	%r872, %r12, %r871;
	add.s32 	%r873, %r13, %r872;
	add.s32 	%r874, %r14, %r873;
	add.s32 	%r875, %r15, %r874;
	add.s32 	%r876, %r16, %r875;
	add.s32 	%r877, %r17, %r876;
	add.s32 	%r878, %r18, %r877;
	add.s32 	%r879, %r19, %r878;
	add.s32 	%r880, %r20, %r879;
	add.s32 	%r881, %r21, %r880;
	add.s32 	%r882, %r22, %r881;
	add.s32 	%r883, %r23, %r882;
	add.s32 	%r884, %r24, %r883;
	add.s32 	%r842, %r25, %r884;
	mov.b32 	%r840, 1;
	mov.b32 	%r865, 0;
	mov.b32 	%r867, -1;
	// begin inline asm
	{  .reg .s32 r0;  .reg .pred p;  shfl.sync.up.b32 r0|p, %r842, %r840, %r865, %r867;  @p add.s32 r0, r0, %r842;  mov.s32 %r838, r0;}
	// end inline asm
	mov.b32 	%r846, 2;
	// begin inline asm
	{  .reg .s32 r0;  .reg .pred p;  shfl.sync.up.b32 r0|p, %r838, %r846, %r865, %r867;  @p add.s32 r0, r0, %r838;  mov.s32 %r844, r0;}
	// end inline asm
	mov.b32 	%r852, 4;
	// begin inline asm
	{  .reg .s32 r0;  .reg .pred p;  shfl.sync.up.b32 r0|p, %r844, %r852, %r865, %r867;  @p add.s32 r0, r0, %r844;  mov.s32 %r850, r0;}
	// end inline asm
	mov.b32 	%r858, 8;
	// begin inline asm
	{  .reg .s32 r0;  .reg .pred p;  shfl.sync.up.b32 r0|p, %r850, %r858, %r865, %r867;  @p add.s32 r0, r0, %r850;  mov.s32 %r856, r0;}
	// end inline asm
	mov.b32 	%r864, 16;
	// begin inline asm
	{  .reg .s32 r0;  .reg .pred p;  shfl.sync.up.b32 r0|p, %r856, %r864, %r865, %r867;  @p add.s32 r0, r0, %r856;  mov.s32 %r862, r0;}
	// end inline asm
	setp.ne.s32 	%p143, %r624, 31;
	@%p143 bra 	$L__BB7_4;
	shl.b32 	%r885, %r4, 2;
	mov.u32 	%r886, _ZZN3cub18CUB_300001_SM_10006detail4scan16DeviceScanKernelINS2_10policy_hubIiiimN4cuda3std3__44plusIvEEE10Policy1000EN6thrust24THRUST_300001_SM_1000_NS10device_ptrIiEESF_NS0_13ScanTileStateIiLb1EEES9_NS0_8NullTypeEmiLb0ESI_EEvT0_T1_T2_iT3_T4_T5_E12temp_storage;
	add.s32 	%r887, %r886, %r885;
	st.shared.u32 	[%r887+16], %r862;
$L__BB7_4:
	sub.s32 	%r888, %r862, %r842;
	bar.sync 	0;
	ld.shared.v4.u32 	{%r889, %r890, %r891, %r892}, [_ZZN3cub18CUB_300001_SM_10006detail4scan16DeviceScanKernelINS2_10policy_hubIiiimN4cuda3std3__44plusIvEEE10Policy1000EN6thrust24THRUST_300001_SM_1000_NS10device_ptrIiEESF_NS0_13ScanTileStateIiLb1EEES9_NS0_8NullTypeEmiLb0ESI_EEvT0_T1_T2_iT3_T4_T5_E12temp_storage+16];
	add.s32 	%r893, %r890, %r889;
	setp.eq.s32 	%p144, %r4, 2;
	selp.b32 	%r894, %r893, %r889, %p144;
	add.s32 	%r895, %r893, %r891;
	setp.eq.s32 	%p145, %r4, 3;
	selp.b32 	%r896, %r895, %r894, %p145;
	add.s32 	%r897, %r895, %r892;
	setp.eq.s32 	%p146, %r4, 4;
	selp.b32 	%r898, %r897, %r896, %p146;
	ld.shared.v4.u32 	{%r899, %r900, %r901, %r902}, [_ZZN3cub18CUB_300001_SM_10006detail4scan16DeviceScanKernelINS2_10policy_hubIiiimN4cuda3std3__44plusIvEEE10Policy1000EN6thrust24THRUST_300001_SM_1000_NS10device_ptrIiEESF_NS0_13ScanTileStateIiLb1EEES9_NS0_8NullTypeEmiLb0ESI_EEvT0_T1_T2_iT3_T4_T5_E12temp_storage+32];
	add.s32 	%r903, %r897, %r899;
	setp.eq.s32 	%p147, %r4, 5;
	selp.b32 	%r904, %r903, %r898, %p147;
	add.s32 	%r905, %r903, %r900;
	setp.eq.s32 	%p148, %r4, 6;
	selp.b32 	%r906, %r905, %r904, %p148;
	add.s32 	%r907, %r905, %r901;
	setp.eq.s32 	%p149, %r4, 7;
	selp.b32 	%r908, %r907, %r906, %p149;
	add.s32 	%r909, %r907, %r902;
	setp.eq.s32 	%p150, %r4, 8;
	selp.b32 	%r910, %r909, %r908, %p150;
	ld.shared.v4.u32 	{%r911, %r912, %r913, %r914}, [_ZZN3cub18CUB_300001_SM_10006detail4scan16DeviceScanKernelINS2_10policy_hubIiiimN4cuda3std3__44plusIvEEE10Policy1000EN6thrust24THRUST_300001_SM_1000_NS10device_ptrIiEESF_NS0_13ScanTileStateIiLb1EEES9_NS0_8NullTypeEmiLb0ESI_EEvT0_T1_T2_iT3_T4_T5_E12temp_storage+48];
	add.s32 	%r915, %r909, %r911;
	setp.eq.s32 	%p151, %r4, 9;
	selp.b32 	%r916, %r915, %r910, %p151;
	add.s32 	%r917, %r915, %r912;
	setp.eq.s32 	%p152, %r4, 10;
	selp.b32 	%r918, %r917, %r916, %p152;
	add.s32 	%r919, %r917, %r913;
	setp.eq.s32 	%p153, %r4, 11;
	selp.b32 	%r920, %r919, %r918, %p153;
	add.s32 	%r28, %r919, %r914;
	setp.eq.s32 	%p154, %r4, 12;
	selp.b32 	%r921, %r28, %r920, %p154;
	setp.lt.u32 	%p155, %r2, 32;
	setp.eq.s32 	%p156, %r624, 0;
	selp.b32 	%r922, 0, %r888, %p156;
	add.s32 	%r923, %r921, %r922;
	selp.b32 	%r977, %r888, %r923, %p155;
	setp.ne.s32 	%p157, %r2, 0;
	@%p157 bra 	$L__BB7_25;
	ld.shared.u32 	%r927, [_ZZN3cub18CUB_300001_SM_10006detail4scan16DeviceScanKernelINS2_10policy_hubIiiimN4cuda3std3__44plusIvEEE10Policy1000EN6thrust24THRUST_300001_SM_1000_NS10device_ptrIiEESF_NS0_13ScanTileStateIiLb1EEES9_NS0_8NullTypeEmiLb0ESI_EEvT0_T1_T2_iT3_T4_T5_E12temp_storage+64];
	add.s64 	%rd52, %rd1, 256;
	add.s32 	%r925, %r28, %r927;
	mov.b32 	%r924, 101;
	// begin inline asm
	st.relaxed.gpu.v2.u32 [%rd52], {%r924, %r925};
	// end inline asm
	mov.b32 	%r977, 0;
	bra.uni 	$L__BB7_25;
$L__BB7_6:
	add.s32 	%r681, %r8, %r7;
	add.s32 	%r682, %r9, %r681;
	add.s32 	%r683, %r10, %r682;
	add.s32 	%r684, %r11, %r683;
	add.s32 	%r685, %r12, %r684;
	add.s32 	%r686, %r13, %r685;
	add.s32 	%r687, %r14, %r686;
	add.s32 	%r688, %r15, %r687;
	add.s32 	%r689, %r16, %r688;
	add.s32 	%r690, %r17, %r689;
	add.s32 	%r691, %r18, %r690;
	add.s32 	%r692, %r19, %r691;
	add.s32 	%r693, %r20, %r692;
	add.s32 	%r694, %r21, %r693;
	add.s32 	%r695, %r22, %r694;
	add.s32 	%r696, %r23, %r695;
	add.s32 	%r697, %r24, %r696;
	add.s32 	%r655, %r25, %r697;
	mov.b32 	%r653, 1;
	mov.b32 	%r678, 0;
	mov.b32 	%r680, -1;
	// begin inline asm
	{  .reg .s32 r0;  .reg .pred p;  shfl.sync.up.b32 r0|p, %r655, %r653, %r678, %r680;  @p add.s32 r0, r0, %r655;  mov.s32 %r651, r0;}
	// end inline asm
	mov.b32 	%r659, 2;
	// begin inline asm
	{  .reg .s32 r0;  .reg .pred p;  shfl.sync.up.b32 r0|p, %r651, %r659, %r678, %r680;  @p add.s32 r0, r0, %r651;  mov.s32 %r657, r0;}
	// end inline asm
	mov.b32 	%r665, 4;
	// begin inline asm
	{  .reg .s32 r0;  .reg .pred p;  shfl.sync.up.b32 r0|p, %r657, %r665, %r678, %r680;  @p add.s32 r0, r0, %r657;  mov.s32 %r663, r0;}
	// end inline asm
	mov.b32 	%r671, 8;
	// begin inline asm
	{  .reg .s32 r0;  .reg .pred p;  shfl.sync.up.b32 r0|p, %r663, %r671, %r678, %r680;  @p add.s32 r0, r0, %r663;  mov.s32 %r669, r0;}
	// end inline asm
	mov.b32 	%r677, 16;
	// begin inline asm
	{  .reg .s32 r0;  .reg .pred p;  shfl.sync.up.b32 r0|p, %r669, %r677, %r678, %r680;  @p add.s32 r0, r0, %r669;  mov.s32 %r675, r0;}
	// end inline asm
	setp.ne.s32 	%p101, %r624, 31;
	@%p101 bra 	$L__BB7_8;
	shl.b32 	%r698, %r4, 2;
	mov.u32 	%r699, _ZZN3cub18CUB_300001_SM_10006detail4scan16DeviceScanKernelINS2_10policy_hubIiiimN4cuda3std3__44plusIvEEE10Policy1000EN6thrust24THRUST_300001_SM_1000_NS10device_ptrIiEESF_NS0_13ScanTileStateIiLb1EEES9_NS0_8NullTypeEmiLb0ESI_EEvT0_T1_T2_iT3_T4_T5_E12temp_storage;
	add.s32 	%r700, %r699, %r698;
	st.shared.u32 	[%r700+16], %r675;
$L__BB7_8:
	sub.s32 	%r701, %r675, %r655;
	bar.sync 	0;
	ld.shared.v4.u32 	{%r702, %r703, %r704, %r705}, [_ZZN3cub18CUB_300001_SM_10006detail4scan16DeviceScanKernelINS2_10policy_hubIiiimN4cuda3std3__44plusIvEEE10Policy1000EN6thrust24THRUST_300001_SM_1000_NS10device_ptrIiEESF_NS0_13ScanTileStateIiLb1EEES9_NS0_8NullTypeEmiLb0ESI_EEvT0_T1_T2_iT3_T4_T5_E12temp_storage+16];
	add.s32 	%r706, %r703, %r702;
	setp.eq.s32 	%p102, %r4, 2;
	selp.b32 	%r707, %r706, %r702, %p102;
	add.s32 	%r708, %r706, %r704;
	setp.eq.s32 	%p103, %r4, 3;
	selp.b32 	%r709, %r708, %r707, %p103;
	add.s32 	%r710, %r708, %r705;
	setp.eq.s32 	%p104, %r4, 4;
	selp.b32 	%r711, %r710, %r709, %p104;
	ld.shared.v4.u32 	{%r712, %r713, %r714, %r715}, [_ZZN3cub18CUB_300001_SM_10006detail4scan16DeviceScanKernelINS2_10policy_hubIiiimN4cuda3std3__44plusIvEEE10Policy1000EN6thrust24THRUST_300001_SM_1000_NS10device_ptrIiEESF_NS0_13ScanTileStateIiLb1EEES9_NS0_8NullTypeEmiLb0ESI_EEvT0_T1_T2_iT3_T4_T5_E12temp_storage+32];
	add.s32 	%r716, %r710, %r712;
	setp.eq.s32 	%p105, %r4, 5;
	selp.b32 	%r717, %r716, %r711, %p105;
	add.s32 	%r718, %r716, %r713;
	setp.eq.s32 	%p106, %r4, 6;
	selp.b32 	%r719, %r718, %r717, %p106;
	add.s32 	%r720, %r718, %r714;
	setp.eq.s32 	%p107, %r4, 7;
	selp.b32 	%r721, %r720, %r719, %p107;
	add.s32 	%r722, %r720, %r715;
	setp.eq.s32 	%p108, %r4, 8;
	selp.b32 	%r723, %r722, %r721, %p108;
	ld.shared.v4.u32 	{%r724, %r725, %r726, %r727}, [_ZZN3cub18CUB_300001_SM_10006detail4scan16DeviceScanKernelINS2_10policy_hubIiiimN4cuda3std3__44plusIvEEE10Policy1000EN6thrust24THRUST_300001_SM_1000_NS10device_ptrIiEESF_NS0_13ScanTileStateIiLb1EEES9_NS0_8NullTypeEmiLb0ESI_EEvT0_T1_T2_iT3_T4_T5_E12temp_storage+48];
	add.s32 	%r728, %r722, %r724;
	setp.eq.s32 	%p109, %r4, 9;
	selp.b32 	%r729, %r728, %r723, %p109;
	add.s32 	%r730, %r728, %r725;
	setp.eq.s32 	%p110, %r4, 10;
	selp.b32 	%r731, %r730, %r729, %p110;
	add.s32 	%r732, %r730, %r726;
	setp.eq.s32 	%p111, %r4, 11;
	selp.b32 	%r733, %r732, %r731, %p111;
	add.s32 	%r734, %r732, %r727;
	setp.eq.s32 	%p112, %r4, 12;
	selp.b32 	%r735, %r734, %r733, %p112;
	ld.shared.u32 	%r736, [_ZZN3cub18CUB_300001_SM_10006detail4scan16DeviceScanKernelINS2_10policy_hubIiiimN4cuda3std3__44plusIvEEE10Policy1000EN6thrust24THRUST_300001_SM_1000_NS10device_ptrIiEESF_NS0_13ScanTileStateIiLb1EEES9_NS0_8NullTypeEmiLb0ESI_EEvT0_T1_T2_iT3_T4_T5_E12temp_storage+64];
	add.s32 	%r32, %r734, %r736;
	setp.gt.u32 	%p113, %r2, 31;
	setp.lt.u32 	%p114, %r2, 32;
	setp.eq.s32 	%p115, %r624, 0;
	selp.b32 	%r737, 0, %r701, %p115;
	add.s32 	%r976, %r735, %r737;
	selp.b32 	%r34, %r701, %r976, %p114;
	@%p113 bra 	$L__BB7_24;
	setp.ne.s32 	%p116, %r2, 0;
	mul.wide.s32 	%rd41, %r1, 8;
	add.s64 	%rd7, %rd1, %rd41;
	@%p116 bra 	$L__BB7_11;
	st.shared.u32 	[_ZZN3cub18CUB_300001_SM_10006detail4scan16DeviceScanKernelINS2_10policy_hubIiiimN4cuda3std3__44plusIvEEE10Policy1000EN6thrust24THRUST_300001_SM_1000_NS10device_ptrIiEESF_NS0_13ScanTileStateIiLb1EEES9_NS0_8NullTypeEmiLb0ESI_EEvT0_T1_T2_iT3_T4_T5_E12temp_storage+12], %r32;
	add.s64 	%rd42, %rd7, 256;
	mov.b32 	%r738, 100;
	// begin inline asm
	st.relaxed.gpu.v2.u32 [%rd42], {%r738, %r32};
	// end inline asm
$L__BB7_11:
	not.b32 	%r744, %r2;
	add.s32 	%r972, %r1, %r744;
	mov.b32 	%r740, 550;
	// begin inline asm
	nanosleep.u32 %r740;
	// end inline asm
	mul.wide.s32 	%rd44, %r972, 8;
	add.s64 	%rd45, %rd1, %rd44;
	add.s64 	%rd43, %rd45, 256;
	// begin inline asm
	ld.relaxed.gpu.v2.u32 {%r973, %r967}, [%rd43];
	// end inline asm
	mov.b32 	%r968, 478;
$L__BB7_12:
	setp.eq.s32 	%p117, %r973, 99;
	mov.b32 	%r745, -1;
	vote.sync.any.pred 	%p118, %p117, %r745;
	not.pred 	%p119, %p118;
	@%p119 bra 	$L__BB7_14;
	// begin inline asm
	nanosleep.u32 %r968;
	// end inline asm
	shr.u32 	%r968, %r968, 1;
	// begin inline asm
	ld.relaxed.gpu.v2.u32 {%r973, %r967}, [%rd43];
	// end inline asm
	bra.uni 	$L__BB7_12;
$L__BB7_14:
	setp.eq.s32 	%p120, %r973, 101;
	mov.b32 	%r772, -1;
	vote.sync.ballot.b32 	%r774, %p120, %r772;
	// begin inline asm
	mov.u32 %r747, %lanemask_ge;
	// end inline asm
	and.b32  	%r775, %r774, %r747;
	or.b32  	%r776, %r775, -2147483648;
	add.s32 	%r777, %r776, -1;
	not.b32 	%r778, %r776;
	and.b32  	%r779, %r778, %r777;
	popc.b32 	%r751, %r779;
	mov.b32 	%r750, 1;
	// begin inline asm
	shfl.sync.down.b32 %r748, %r967, %r750, %r751, %r772;
	// end inline asm
	setp.lt.s32 	%p122, %r624, %r751;
	selp.b32 	%r780, %r748, 0, %p122;
	add.s32 	%r754, %r780, %r967;
	mov.b32 	%r755, 2;
	// begin inline asm
	shfl.sync.down.b32 %r753, %r754, %r755, %r751, %r772;
	// end inline asm
	add.s32 	%r47, %r624, 2;
	setp.gt.s32 	%p123, %r47, %r751;
	selp.b32 	%r781, 0, %r753, %p123;
	add.s32 	%r759, %r754, %r781;
	mov.b32 	%r760, 4;
	// begin inline asm
	shfl.sync.down.b32 %r758, %r759, %r760, %r751, %r772;
	// end inline asm
	add.s32 	%r48, %r624, 4;
	setp.gt.s32 	%p124, %r48, %r751;
	selp.b32 	%r782, 0, %r758, %p124;
	add.s32 	%r764, %r759, %r782;
	mov.b32 	%r765, 8;
	// begin inline asm
	shfl.sync.down.b32 %r763, %r764, %r765, %r751, %r772;
	// end inline asm
	add.s32 	%r49, %r624, 8;
	setp.gt.s32 	%p125, %r49, %r751;
	selp.b32 	%r783, 0, %r763, %p125;
	add.s32 	%r769, %r764, %r783;
	mov.b32 	%r770, 16;
	// begin inline asm
	shfl.sync.down.b32 %r768, %r769, %r770, %r751, %r772;
	// end inline asm
	add.s32 	%r50, %r624, 16;
	setp.gt.s32 	%p126, %r50, %r751;
	selp.b32 	%r784, 0, %r768, %p126;
	add.s32 	%r971, %r769, %r784;
	add.s64 	%rd9, %rd1, 256;
	mov.b32 	%r969, 478;
$L__BB7_15:
	setp.ne.s32 	%p127, %r973, 101;
	mov.b32 	%r785, -1;
	vote.sync.all.pred 	%p128, %p127, %r785;
	not.pred 	%p129, %p128;
	@%p129 bra 	$L__BB7_20;
	shr.u32 	%r969, %r969, 1;
	mul.wide.s32 	%rd48, %r972, 8;
	add.s64 	%rd49, %rd9, %rd48;
	add.s64 	%rd47, %rd49, -256;
	// begin inline asm
	ld.relaxed.gpu.v2.u32 {%r973, %r974}, [%rd47];
	// end inline asm
	mov.u32 	%r975, %r969;
$L__BB7_17:
	setp.eq.s32 	%p133, %r973, 99;
	mov.b32 	%r793, -1;
	vote.sync.any.pred 	%p134, %p133, %r793;
	not.pred 	%p135, %p134;
	@%p135 bra 	$L__BB7_19;
	// begin inline asm
	nanosleep.u32 %r975;
	// end inline asm
	shr.u32 	%r975, %r975, 1;
	// begin inline asm
	ld.relaxed.gpu.v2.u32 {%r973, %r974}, [%rd47];
	// end inline asm
	bra.uni 	$L__BB7_17;
$L__BB7_19:
	setp.eq.s32 	%p136, %r973, 101;
	mov.b32 	%r819, -1;
	vote.sync.ballot.b32 	%r820, %p136, %r819;
	and.b32  	%r821, %r820, %r747;
	or.b32  	%r822, %r821, -2147483648;
	add.s32 	%r823, %r822, -1;
	not.b32 	%r824, %r822;
	and.b32  	%r825, %r824, %r823;
	popc.b32 	%r798, %r825;
	mov.b32 	%r797, 1;
	// begin inline asm
	shfl.sync.down.b32 %r795, %r974, %r797, %r798, %r819;
	// end inline asm
	setp.lt.s32 	%p138, %r624, %r798;
	selp.b32 	%r826, %r795, 0, %p138;
	add.s32 	%r801, %r826, %r974;
	mov.b32 	%r802, 2;
	// begin inline asm
	shfl.sync.down.b32 %r800, %r801, %r802, %r798, %r819;
	// end inline asm
	setp.gt.s32 	%p139, %r47, %r798;
	selp.b32 	%r827, 0, %r800, %p139;
	add.s32 	%r806, %r801, %r827;
	mov.b32 	%r807, 4;
	// begin inline asm
	shfl.sync.down.b32 %r805, %r806, %r807, %r798, %r819;
	// end inline asm
	setp.gt.s32 	%p140, %r48, %r798;
	selp.b32 	%r828, 0, %r805, %p140;
	add.s32 	%r811, %r806, %r828;
	mov.b32 	%r812, 8;
	// begin inline asm
	shfl.sync.down.b32 %r810, %r811, %r812, %r798, %r819;
	// end inline asm
	setp.gt.s32 	%p141, %r49, %r798;
	selp.b32 	%r829, 0, %r810, %p141;
	add.s32 	%r816, %r811, %r829;
	mov.b32 	%r817, 16;
	// begin inline asm
	shfl.sync.down.b32 %r815, %r816, %r817, %r798, %r819;
	// end inline asm
	setp.gt.s32 	%p142, %r50, %r798;
	selp.b32 	%r830, 0, %r815, %p142;
	add.s32 	%r831, %r830, %r971;
	add.s32 	%r971, %r831, %r816;
	add.s32 	%r972, %r972, -32;
	bra.uni 	$L__BB7_15;
$L__BB7_20:
	@%p116 bra 	$L__BB7_22;
	add.s32 	%r788, %r971, %r32;
	add.s64 	%rd46, %rd7, 256;
	mov.b32 	%r787, 101;
	// begin inline asm
	st.relaxed.gpu.v2.u32 [%rd46], {%r787, %r788};
	// end inline asm
	st.shared.u32 	[_ZZN3cub18CUB_300001_SM_10006detail4scan16DeviceScanKernelINS2_10policy_hubIiiimN4cuda3std3__44plusIvEEE10Policy1000EN6thrust24THRUST_300001_SM_1000_NS10device_ptrIiEESF_NS0_13ScanTileStateIiLb1EEES9_NS0_8NullTypeEmiLb0ESI_EEvT0_T1_T2_iT3_T4_T5_E12temp_storage+4], %r971;
	st.shared.u32 	[_ZZN3cub18CUB_300001_SM_10006detail4scan16DeviceScanKernelINS2_10policy_hubIiiimN4cuda3std3__44plusIvEEE10Policy1000EN6thrust24THRUST_300001_SM_1000_NS10device_ptrIiEESF_NS0_13ScanTileStateIiLb1EEES9_NS0_8NullTypeEmiLb0ESI_EEvT0_T1_T2_iT3_T4_T5_E12temp_storage+8], %r788;
$L__BB7_22:
	setp.ne.s32 	%p131, %r624, 0;
	mov.u32 	%r976, %r34;
	@%p131 bra 	$L__BB7_24;
	st.shared.u32 	[_ZZN3cub18CUB_300001_SM_10006detail4scan16DeviceScanKernelINS2_10policy_hubIiiimN4cuda3std3__44plusIvEEE10Policy1000EN6thrust24THRUST_300001_SM_1000_NS10device_ptrIiEESF_NS0_13ScanTileStateIiLb1EEES9_NS0_8NullTypeEmiLb0ESI_EEvT0_T1_T2_iT3_T4_T5_E12temp_storage+84], %r971;
	mov.u32 	%r976, %r971;
$L__BB7_24:
	bar.sync 	0;
	setp.eq.s32 	%p132, %r2, 0;
	ld.shared.u32 	%r789, [_ZZN3cub18CUB_300001_SM_10006detail4scan16DeviceScanKernelINS2_10policy_hubIiiimN4cuda3std3__44plusIvEEE10Policy1000EN6thrust24THRUST_300001_SM_1000_NS10device_ptrIiEESF_NS0_13ScanTileStateIiLb1EEES9_NS0_8NullTypeEmiLb0ESI_EEvT0_T1_T2_iT3_T4_T5_E12temp_storage+84];
	selp.b32 	%r790, 0, %r789, %p132;
	add.s32 	%r977, %r790, %r976;
$L__BB7_25:
	add.s32 	%r928, %r977, %r7;
	add.s32 	%r929, %r8, %r928;
	add.s32 	%r930, %r9, %r929;
	add.s32 	%r931, %r10, %r930;
	add.s32 	%r932, %r11, %r931;
	add.s32 	%r933, %r12, %r932;
	add.s32 	%r934, %r13, %r933;
	add.s32 	%r935, %r14, %r934;
	add.s32 	%r936, %r15, %r935;
	add.s32 	%r937, %r16, %r936;
	add.s32 	%r938, %r17, %r937;
	add.s32 	%r939, %r18, %r938;
	add.s32 	%r940, %r19, %r939;
	add.s32 	%r941, %r20, %r940;
	add.s32 	%r942, %r21, %r941;
	add.s32 	%r943, %r22, %r942;
	add.s32 	%r944, %r23, %r943;
	add.s32 	%r945, %r24, %r944;
	add.s32 	%r946, %r25, %r945;
	bar.sync 	0;
	st.shared.u32 	[%r6], %r928;
	st.shared.u32 	[%r6+4], %r929;
	st.shared.u32 	[%r6+8], %r930;
	st.shared.u32 	[%r6+12], %r931;
	st.shared.u32 	[%r6+16], %r932;
	st.shared.u32 	[%r6+20], %r933;
	st.shared.u32 	[%r6+24], %r934;
	st.shared.u32 	[%r6+28], %r935;
	st.shared.u32 	[%r6+32], %r936;
	st.shared.u32 	[%r6+36], %r937;
	st.shared.u32 	[%r6+40], %r938;
	st.shared.u32 	[%r6+44], %r939;
	st.shared.u32 	[%r6+48], %r940;
	st.shared.u32 	[%r6+52], %r941;
	st.shared.u32 	[%r6+56], %r942;
	st.shared.u32 	[%r6+60], %r943;
	st.shared.u32 	[%r6+64], %r944;
	st.shared.u32 	[%r6+68], %r945;
	st.shared.u32 	[%r6+72], %r946;
	bar.warp.sync 	-1;
	ld.shared.u32 	%r947, [%r5];
	ld.shared.u32 	%r948, [%r5+128];
	ld.shared.u32 	%r949, [%r5+256];
	ld.shared.u32 	%r950, [%r5+384];
	ld.shared.u32 	%r951, [%r5+512];
	ld.shared.u32 	%r952, [%r5+640];
	ld.shared.u32 	%r953, [%r5+768];
	ld.shared.u32 	%r954, [%r5+896];
	ld.shared.u32 	%r955, [%r5+1024];
	ld.shared.u32 	%r956, [%r5+1152];
	ld.shared.u32 	%r957, [%r5+1280];
	ld.shared.u32 	%r958, [%r5+1408];
	ld.shared.u32 	%r959, [%r5+1536];
	ld.shared.u32 	%r960, [%r5+1664];
	ld.shared.u32 	%r961, [%r5+1792];
	ld.shared.u32 	%r962, [%r5+1920];
	ld.shared.u32 	%r963, [%r5+2048];
	ld.shared.u32 	%r964, [%r5+2176];
	ld.shared.u32 	%r965, [%r5+2304];
	add.s64 	%rd54, %rd3, %rd39;
	st.global.u32 	[%rd54], %r947;
	st.global.u32 	[%rd54+128], %r948;
	st.global.u32 	[%rd54+256], %r949;
	st.global.u32 	[%rd54+384], %r950;
	st.global.u32 	[%rd54+512], %r951;
	st.global.u32 	[%rd54+640], %r952;
	st.global.u32 	[%rd54+768], %r953;
	st.global.u32 	[%rd54+896], %r954;
	st.global.u32 	[%rd54+1024], %r955;
	st.global.u32 	[%rd54+1152], %r956;
	st.global.u32 	[%rd54+1280], %r957;
	st.global.u32 	[%rd54+1408], %r958;
	st.global.u32 	[%rd54+1536], %r959;
	st.global.u32 	[%rd54+1664], %r960;
	st.global.u32 	[%rd54+1792], %r961;
	st.global.u32 	[%rd54+1920], %r962;
	st.global.u32 	[%rd54+2048], %r963;
	st.global.u32 	[%rd54+2176], %r964;
	st.global.u32 	[%rd54+2304], %r965;
	bra.uni 	$L__BB7_128;
$L__BB7_26:
	setp.eq.s64 	%p2, %rd5, 0;
	@%p2 bra 	$L__BB7_128;
	cvt.u32.u64 	%r72, %rd5;
	shl.b64 	%rd19, %rd4, 2;
	add.s64 	%rd20, %rd2, %rd19;
	mov.u32 	%r73, %tid.x;
	ld.global.u32 	%r996, [%rd20];
	and.b32  	%r202, %r73, 31;
	and.b32  	%r203, %r73, 992;
	mul.lo.s32 	%r204, %r203, 19;
	or.b32  	%r75, %r204, %r202;
	setp.ge.u32 	%p3, %r75, %r72;
	shl.b32 	%r205, %r75, 2;
	cvt.u64.u32 	%rd21, %r205;
	add.s64 	%rd11, %rd20, %rd21;
	mov.u32 	%r978, %r996;
	@%p3 bra 	$L__BB7_29;
	ld.global.u32 	%r978, [%rd11];
$L__BB7_29:
	add.s32 	%r206, %r75, 32;
	setp.ge.u32 	%p4, %r206, %r72;
	mov.u32 	%r979, %r996;
	@%p4 bra 	$L__BB7_31;
	ld.global.u32 	%r979, [%rd11+128];
$L__BB7_31:
	add.s32 	%r207, %r75, 64;
	setp.ge.u32 	%p5, %r207, %r72;
	mov.u32 	%r980, %r996;
	@%p5 bra 	$L__BB7_33;
	ld.global.u32 	%r980, [%rd11+256];
$L__BB7_33:
	add.s32 	%r208, %r75, 96;
	setp.ge.u32 	%p6, %r208, %r72;
	mov.u32 	%r981, %r996;
	@%p6 bra 	$L__BB7_35;
	ld.global.u32 	%r981, [%rd11+384];
$L__BB7_35:
	add.s32 	%r209, %r75, 128;
	setp.ge.u32 	%p7, %r209, %r72;
	mov.u32 	%r982, %r996;
	@%p7 bra 	$L__BB7_37;
	ld.global.u32 	%r982, [%rd11+512];
$L__BB7_37:
	add.s32 	%r210, %r75, 160;
	setp.ge.u32 	%p8, %r210, %r72;
	mov.u32 	%r983, %r996;
	@%p8 bra 	$L__BB7_39;
	ld.global.u32 	%r983, [%rd11+640];
$L__BB7_39:
	add.s32 	%r211, %r75, 192;
	setp.ge.u32 	%p9, %r211, %r72;
	mov.u32 	%r984, %r996;
	@%p9 bra 	$L__BB7_41;
	ld.global.u32 	%r984, [%rd11+768];
$L__BB7_41:
	add.s32 	%r212, %r75, 224;
	setp.ge.u32 	%p10, %r212, %r72;
	mov.u32 	%r985, %r996;
	@%p10 bra 	$L__BB7_43;
	ld.global.u32 	%r985, [%rd11+896];
$L__BB7_43:
	add.s32 	%r92, %r75, 256;
	setp.ge.u32 	%p11, %r92, %r72;
	mov.u32 	%r986, %r996;
	@%p11 bra 	$L__BB7_45;
	ld.global.u32 	%r986, [%rd11+1024];
$L__BB7_45:
	add.s32 	%r213, %r75, 288;
	setp.ge.u32 	%p12, %r213, %r72;
	mov.u32 	%r987, %r996;
	@%p12 bra 	$L__BB7_47;
	ld.global.u32 	%r987, [%rd11+1152];
$L__BB7_47:
	add.s32 	%r214, %r75, 320;
	setp.ge.u32 	%p13, %r214, %r72;
	mov.u32 	%r988, %r996;
	@%p13 bra 	$L__BB7_49;
	ld.global.u32 	%r988, [%rd11+1280];
$L__BB7_49:
	add.s32 	%r215, %r75, 352;
	setp.ge.u32 	%p14, %r215, %r72;
	mov.u32 	%r989, %r996;
	@%p14 bra 	$L__BB7_51;
	ld.global.u32 	%r989, [%rd11+1408];
$L__BB7_51:
	add.s32 	%r216, %r75, 384;
	setp.ge.u32 	%p15, %r216, %r72;
	mov.u32 	%r990, %r996;
	@%p15 bra 	$L__BB7_53;
	ld.global.u32 	%r990, [%rd11+1536];
$L__BB7_53:
	add.s32 	%r217, %r75, 416;
	setp.ge.u32 	%p16, %r217, %r72;
	mov.u32 	%r991, %r996;
	@%p16 bra 	$L__BB7_55;
	ld.global.u32 	%r991, [%rd11+1664];
$L__BB7_55:
	add.s32 	%r218, %r75, 448;
	setp.ge.u32 	%p17, %r218, %r72;
	mov.u32 	%r992, %r996;
	@%p17 bra 	$L__BB7_57;
	ld.global.u32 	%r992, [%rd11+1792];
$L__BB7_57:
	add.s32 	%r219, %r75, 480;
	setp.ge.u32 	%p18, %r219, %r72;
	mov.u32 	%r993, %r996;
	@%p18 bra 	$L__BB7_59;
	ld.global.u32 	%r993, [%rd11+1920];
$L__BB7_59:
	add.s32 	%r220, %r75, 512;
	setp.ge.u32 	%p19, %r220, %r72;
	mov.u32 	%r994, %r996;
	@%p19 bra 	$L__BB7_61;
	ld.global.u32 	%r994, [%rd11+2048];
$L__BB7_61:
	add.s32 	%r221, %r75, 544;
	setp.ge.u32 	%p20, %r221, %r72;
	mov.u32 	%r995, %r996;
	@%p20 bra 	$L__BB7_63;
	ld.global.u32 	%r995, [%rd11+2176];
$L__BB7_63:
	add.s32 	%r113, %r75, 576;
	setp.ge.u32 	%p21, %r113, %r72;
	@%p21 bra 	$L__BB7_65;
	ld.global.u32 	%r996, [%rd11+2304];
$L__BB7_65:
	// begin inline asm
	mov.u32 %r222, %laneid;
	// end inline asm
	shr.u32 	%r117, %r73, 5;
	mad.lo.s32 	%r223, %r117, 608, %r222;
	shl.b32 	%r224, %r223, 2;
	mov.u32 	%r225, _ZZN3cub18CUB_300001_SM_10006detail4scan16DeviceScanKernelINS2_10policy_hubIiiimN4cuda3std3__44plusIvEEE10Policy1000EN6thrust24THRUST_300001_SM_1000_NS10device_ptrIiEESF_NS0_13ScanTileStateIiLb1EEES9_NS0_8NullTypeEmiLb0ESI_EEvT0_T1_T2_iT3_T4_T5_E12temp_storage;
	add.s32 	%r118, %r225, %r224;
	st.shared.u32 	[%r118], %r978;
	st.shared.u32 	[%r118+128], %r979;
	st.shared.u32 	[%r118+256], %r980;
	st.shared.u32 	[%r118+384], %r981;
	st.shared.u32 	[%r118+512], %r982;
	st.shared.u32 	[%r118+640], %r983;
	st.shared.u32 	[%r118+768], %r984;
	st.shared.u32 	[%r118+896], %r985;
	st.shared.u32 	[%r118+1024], %r986;
	st.shared.u32 	[%r118+1152], %r987;
	st.shared.u32 	[%r118+1280], %r988;
	st.shared.u32 	[%r118+1408], %r989;
	st.shared.u32 	[%r118+1536], %r990;
	st.shared.u32 	[%r118+1664], %r991;
	st.shared.u32 	[%r118+1792], %r992;
	st.shared.u32 	[%r118+1920], %r993;
	st.shared.u32 	[%r118+2048], %r994;
	st.shared.u32 	[%r118+2176], %r995;
	st.shared.u32 	[%r118+2304], %r996;
	bar.warp.sync 	-1;
	mad.lo.s32 	%r119, %r222, 72, %r118;
	ld.shared.u32 	%r120, [%r119];
	ld.shared.u32 	%r121, [%r119+4];
	ld.shared.u32 	%r122, [%r119+8];
	ld.shared.u32 	%r123, [%r119+12];
	ld.shared.u32 	%r124, [%r119+16];
	ld.shared.u32 	%r125, [%r119+20];
	ld.shared.u32 	%r126, [%r119+24];
	ld.shared.u32 	%r127, [%r119+28];
	ld.shared.u32 	%r128, [%r119+32];
	ld.shared.u32 	%r129, [%r119+36];
	ld.shared.u32 	%r130, [%r119+40];
	ld.shared.u32 	%r131, [%r119+44];
	ld.shared.u32 	%r132, [%r119+48];
	ld.shared.u32 	%r133, [%r119+52];
	ld.shared.u32 	%r134, [%r119+56];
	ld.shared.u32 	%r135, [%r119+60];
	ld.shared.u32 	%r136, [%r119+64];
	ld.shared.u32 	%r137, [%r119+68];
	ld.shared.u32 	%r138, [%r119+72];
	bar.sync 	0;
	setp.ne.s32 	%p22, %r1, 0;
	@%p22 bra 	$L__BB7_69;
	add.s32 	%r451, %r121, %r120;
	add.s32 	%r452, %r122, %r451;
	add.s32 	%r453, %r123, %r452;
	add.s32 	%r454, %r124, %r453;
	add.s32 	%r455, %r125, %r454;
	add.s32 	%r456, %r126, %r455;
	add.s32 	%r457, %r127, %r456;
	add.s32 	%r458, %r128, %r457;
	add.s32 	%r459, %r129, %r458;
	add.s32 	%r460, %r130, %r459;
	add.s32 	%r461, %r131, %r460;
	add.s32 	%r462, %r132, %r461;
	add.s32 	%r463, %r133, %r462;
	add.s32 	%r464, %r134, %r463;
	add.s32 	%r465, %r135, %r464;
	add.s32 	%r466, %r136, %r465;
	add.s32 	%r467, %r137, %r466;
	add.s32 	%r425, %r138, %r467;
	mov.b32 	%r423, 1;
	mov.b32 	%r448, 0;
	mov.b32 	%r450, -1;
	// begin inline asm
	{  .reg .s32 r0;  .reg .pred p;  shfl.sync.up.b32 r0|p, %r425, %r423, %r448, %r450;  @p add.s32 r0, r0, %r425;  mov.s32 %r421, r0;}
	// end inline asm
	mov.b32 	%r429, 2;
	// begin inline asm
	{  .reg .s32 r0;  .reg .pred p;  shfl.sync.up.b32 r0|p, %r421, %r429, %r448, %r450;  @p add.s32 r0, r0, %r421;  mov.s32 %r427, r0;}
	// end inline asm
	mov.b32 	%r435, 4;
	// begin inline asm
	{  .reg .s32 r0;  .reg .pred p;  shfl.sync.up.b32 r0|p, %r427, %r435, %r448, %r450;  @p add.s32 r0, r0, %r427;  mov.s32 %r433, r0;}
	// end inline asm
	mov.b32 	%r441, 8;
	// begin inline asm
	{  .reg .s32 r0;  .reg .pred p;  shfl.sync.up.b32 r0|p, %r433, %r441, %r448, %r450;  @p add.s32 r0, r0, %r433;  mov.s32 %r439, r0;}
	// end inline asm
	mov.b32 	%r447, 16;
	// begin inline asm
	{  .reg .s32 r0;  .reg .pred p;  shfl.sync.up.b32 r0|p, %r439, %r447, %r448, %r450;  @p add.s32 r0, r0, %r439;  mov.s32 %r445, r0;}
	// end inline asm
	setp.ne.s32 	%p65, %r222, 31;
	@%p65 bra 	$L__BB7_68;
	shl.b32 	%r468, %r117, 2;
	mov.u32 	%r469, _ZZN3cub18CUB_300001_SM_10006detail4scan16DeviceScanKernelINS2_10policy_hubIiiimN4cuda3std3__44plusIvEEE10Policy1000EN6thrust24THRUST_300001_SM_1000_NS10device_ptrIiEESF_NS0_13ScanTileStateIiLb1EEES9_NS0_8NullTypeEmiLb0ESI_EEvT0_T1_T2_iT3_T4_T5_E12temp_storage;
	add.s32 	%r470, %r469, %r468;
	st.shared.u32 	[%r470+16], %r445;
$L__BB7_68:
	sub.s32 	%r471, %r445, %r425;
	bar.sync 	0;
	ld.shared.v4.u32 	{%r472, %r473, %r474, %r475}, [_ZZN3cub18CUB_300001_SM_10006detail4scan16DeviceScanKernelINS2_10policy_hubIiiimN4cuda3std3__44plusIvEEE10Policy1000EN6thrust24THRUST_300001_SM_1000_NS10device_ptrIiEESF_NS0_13ScanTileStateIiLb1EEES9_NS0_8NullTypeEmiLb0ESI_EEvT0_T1_T2_iT3_T4_T5_E12temp_storage+16];
	add.s32 	%r476, %r473, %r472;
	setp.eq.s32 	%p66, %r117, 2;
	selp.b32 	%r477, %r476, %r472, %p66;
	add.s32 	%r478, %r476, %r474;
	setp.eq.s32 	%p67, %r117, 3;
	selp.b32 	%r479, %r478, %r477, %p67;
	add.s32 	%r480, %r478, %r475;
	setp.eq.s32 	%p68, %r117, 4;
	selp.b32 	%r481, %r480, %r479, %p68;
	ld.shared.v4.u32 	{%r482, %r483, %r484, %r485}, [_ZZN3cub18CUB_300001_SM_10006detail4scan16DeviceScanKernelINS2_10policy_hubIiiimN4cuda3std3__44plusIvEEE10Policy1000EN6thrust24THRUST_300001_SM_1000_NS10device_ptrIiEESF_NS0_13ScanTileStateIiLb1EEES9_NS0_8NullTypeEmiLb0ESI_EEvT0_T1_T2_iT3_T4_T5_E12temp_storage+32];
	add.s32 	%r486, %r480, %r482;
	setp.eq.s32 	%p69, %r117, 5;
	selp.b32 	%r487, %r486, %r481, %p69;
	add.s32 	%r488, %r486, %r483;
	setp.eq.s32 	%p70, %r117, 6;
	selp.b32 	%r489, %r488, %r487, %p70;
	add.s32 	%r490, %r488, %r484;
	setp.eq.s32 	%p71, %r117, 7;
	selp.b32 	%r491, %r490, %r489, %p71;
	add.s32 	%r492, %r490, %r485;
	setp.eq.s32 	%p72, %r117, 8;
	selp.b32 	%r493, %r492, %r491, %p72;
	ld.shared.v4.u32 	{%r494, %r495, %r496, %r497}, [_ZZN3cub18CUB_300001_SM_10006detail4scan16DeviceScanKernelINS2_10policy_hubIiiimN4cuda3std3__44plusIvEEE10Policy1000EN6thrust24THRUST_300001_SM_1000_NS10device_ptrIiEESF_NS0_13ScanTileStateIiLb1EEES9_NS0_8NullTypeEmiLb0ESI_EEvT0_T1_T2_iT3_T4_T5_E12temp_storage+48];
	add.s32 	%r498, %r492, %r494;
	setp.eq.s32 	%p73, %r117, 9;
	selp.b32 	%r499, %r498, %r493, %p73;
	add.s32 	%r500, %r498, %r495;
	setp.eq.s32 	%p74, %r117, 10;
	selp.b32 	%r501, %r500, %r499, %p74;
	add.s32 	%r502, %r500, %r496;
	setp.eq.s32 	%p75, %r117, 11;
	selp.b32 	%r503, %r502, %r501, %p75;
	add.s32 	%r504, %r502, %r497;
	setp.eq.s32 	%p76, %r117, 12;
	selp.b32 	%r505, %r504, %r503, %p76;
	setp.lt.u32 	%p77, %r73, 32;
	setp.eq.s32 	%p78, %r222, 0;
	selp.b32 	%r506, 0, %r471, %p78;
	add.s32 	%r507, %r505, %r506;
	selp.b32 	%r508, %r471, %r507, %p77;
	setp.eq.s32 	%p79, %r73, 0;
	selp.b32 	%r1008, 0, %r508, %p79;
	bra.uni 	$L__BB7_88;
$L__BB7_69:
	add.s32 	%r256, %r121, %r120;
	add.s32 	%r257, %r122, %r256;
	add.s32 	%r258, %r123, %r257;
	add.s32 	%r259, %r124, %r258;
	add.s32 	%r260, %r125, %r259;
	add.s32 	%r261, %r126, %r260;
	add.s32 	%r262, %r127, %r261;
	add.s32 	%r263, %r128, %r262;
	add.s32 	%r264, %r129, %r263;
	add.s32 	%r265, %r130, %r264;
	add.s32 	%r266, %r131, %r265;
	add.s32 	%r267, %r132, %r266;
	add.s32 	%r268, %r133, %r267;
	add.s32 	%r269, %r134, %r268;
	add.s32 	%r270, %r135, %r269;
	add.s32 	%r271, %r136, %r270;
	add.s32 	%r272, %r137, %r271;
	add.s32 	%r230, %r138, %r272;
	mov.b32 	%r228, 1;
	mov.b32 	%r253, 0;
	mov.b32 	%r255, -1;
	// begin inline asm
	{  .reg .s32 r0;  .reg .pred p;  shfl.sync.up.b32 r0|p, %r230, %r228, %r253, %r255;  @p add.s32 r0, r0, %r230;  mov.s32 %r226, r0;}
	// end inline asm
	mov.b32 	%r234, 2;
	// begin inline asm
	{  .reg .s32 r0;  .reg .pred p;  shfl.sync.up.b32 r0|p, %r226, %r234, %r253, %r255;  @p add.s32 r0, r0, %r226;  mov.s32 %r232, r0;}
	// end inline asm
	mov.b32 	%r240, 4;
	// begin inline asm
	{  .reg .s32 r0;  .reg .pred p;  shfl.sync.up.b32 r0|p, %r232, %r240, %r253, %r255;  @p add.s32 r0, r0, %r232;  mov.s32 %r238, r0;}
	// end inline asm
	mov.b32 	%r246, 8;
	// begin inline asm
	{  .reg .s32 r0;  .reg .pred p;  shfl.sync.up.b32 r0|p, %r238, %r246, %r253, %r255;  @p add.s32 r0, r0, %r238;  mov.s32 %r244, r0;}
	// end inline asm
	mov.b32 	%r252, 16;
	// begin inline asm
	{  .reg .s32 r0;  .reg .pred p;  shfl.sync.up.b32 r0|p, %r244, %r252, %r253, %r255;  @p add.s32 r0, r0, %r244;  mov.s32 %r250, r0;}
	// end inline asm
	setp.ne.s32 	%p23, %r222, 31;
	@%p23 bra 	$L__BB7_71;
	shl.b32 	%r273, %r117, 2;
	mov.u32 	%r274, _ZZN3cub18CUB_300001_SM_10006detail4scan16DeviceScanKernelINS2_10policy_hubIiiimN4cuda3std3__44plusIvEEE10Policy1000EN6thrust24THRUST_300001_SM_1000_NS10device_ptrIiEESF_NS0_13ScanTileStateIiLb1EEES9_NS0_8NullTypeEmiLb0ESI_EEvT0_T1_T2_iT3_T4_T5_E12temp_storage;
	add.s32 	%r275, %r274, %r273;
	st.shared.u32 	[%r275+16], %r250;
$L__BB7_71:
	sub.s32 	%r276, %r250, %r230;
	bar.sync 	0;
	ld.shared.v4.u32 	{%r277, %r278, %r279, %r280}, [_ZZN3cub18CUB_300001_SM_10006detail4scan16DeviceScanKernelINS2_10policy_hubIiiimN4cuda3std3__44plusIvEEE10Policy1000EN6thrust24THRUST_300001_SM_1000_NS10device_ptrIiEESF_NS0_13ScanTileStateIiLb1EEES9_NS0_8NullTypeEmiLb0ESI_EEvT0_T1_T2_iT3_T4_T5_E12temp_storage+16];
	add.s32 	%r281, %r278, %r277;
	setp.eq.s32 	%p24, %r117, 2;
	selp.b32 	%r282, %r281, %r277, %p24;
	add.s32 	%r283, %r281, %r279;
	setp.eq.s32 	%p25, %r117, 3;
	selp.b32 	%r284, %r283, %r282, %p25;
	add.s32 	%r285, %r283, %r280;
	setp.eq.s32 	%p26, %r117, 4;
	selp.b32 	%r286, %r285, %r284, %p26;
	ld.shared.v4.u32 	{%r287, %r288, %r289, %r290}, [_ZZN3cub18CUB_300001_SM_10006detail4scan16DeviceScanKernelINS2_10policy_hubIiiimN4cuda3std3__44plusIvEEE10Policy1000EN6thrust24THRUST_300001_SM_1000_NS10device_ptrIiEESF_NS0_13ScanTileStateIiLb1EEES9_NS0_8NullTypeEmiLb0ESI_EEvT0_T1_T2_iT3_T4_T5_E12temp_storage+32];
	add.s32 	%r291, %r285, %r287;
	setp.eq.s32 	%p27, %r117, 5;
	selp.b32 	%r292, %r291, %r286, %p27;
	add.s32 	%r293, %r291, %r288;
	setp.eq.s32 	%p28, %r117, 6;
	selp.b32 	%r294, %r293, %r292, %p28;
	add.s32 	%r295, %r293, %r289;
	setp.eq.s32 	%p29, %r117, 7;
	selp.b32 	%r296, %r295, %r294, %p29;
	add.s32 	%r297, %r295, %r290;
	setp.eq.s32 	%p30, %r117, 8;
	selp.b32 	%r298, %r297, %r296, %p30;
	ld.shared.v4.u32 	{%r299, %r300, %r301, %r302}, [_ZZN3cub18CUB_300001_SM_10006detail4scan16DeviceScanKernelINS2_10policy_hubIiiimN4cuda3std3__44plusIvEEE10Policy1000EN6thrust24THRUST_300001_SM_1000_NS10device_ptrIiEESF_NS0_13ScanTileStateIiLb1EEES9_NS0_8NullTypeEmiLb0ESI_EEvT0_T1_T2_iT3_T4_T5_E12temp_storage+48];
	add.s32 	%r303, %r297, %r299;
	setp.eq.s32 	%p31, %r117, 9;
	selp.b32 	%r304, %r303, %r298, %p31;
	add.s32 	%r305, %r303, %r300;
	setp.eq.s32 	%p32, %r117, 10;
	selp.b32 	%r306, %r305, %r304, %p32;
	add.s32 	%r307, %r305, %r301;
	setp.eq.s32 	%p33, %r117, 11;
	selp.b32 	%r308, %r307, %r306, %p33;
	add.s32 	%r309, %r307, %r302;
	setp.eq.s32 	%p34, %r117, 12;
	selp.b32 	%r310, %r309, %r308, %p34;
	ld.shared.u32 	%r311, [_ZZN3cub18CUB_300001_SM_10006detail4scan16DeviceScanKernelINS2_10policy_hubIiiimN4cuda3std3__44plusIvEEE10Policy1000EN6thrust24THRUST_300001_SM_1000_NS10device_ptrIiEESF_NS0_13ScanTileStateIiLb1EEES9_NS0_8NullTypeEmiLb0ESI_EEvT0_T1_T2_iT3_T4_T5_E12temp_storage+64];
	add.s32 	%r144, %r309, %r311;
	setp.gt.u32 	%p35, %r73, 31;
	setp.lt.u32 	%p36, %r73, 32;
	setp.eq.s32 	%p37, %r222, 0;
	selp.b32 	%r312, 0, %r276, %p37;
	add.s32 	%r1007, %r310, %r312;
	selp.b32 	%r146, %r276, %r1007, %p36;
	@%p35 bra 	$L__BB7_87;
	setp.ne.s32 	%p38, %r73, 0;
	mul.wide.s32 	%rd22, %r1, 8;
	add.s64 	%rd12, %rd1, %rd22;
	@%p38 bra 	$L__BB7_74;
	st.shared.u32 	[_ZZN3cub18CUB_300001_SM_10006detail4scan16DeviceScanKernelINS2_10policy_hubIiiimN4cuda3std3__44plusIvEEE10Policy1000EN6thrust24THRUST_300001_SM_1000_NS10device_ptrIiEESF_NS0_13ScanTileStateIiLb1EEES9_NS0_8NullTypeEmiLb0ESI_EEvT0_T1_T2_iT3_T4_T5_E12temp_storage+12], %r144;
	add.s64 	%rd23, %rd12, 256;
	mov.b32 	%r313, 100;
	// begin inline asm
	st.relaxed.gpu.v2.u32 [%rd23], {%r313, %r144};
	// end inline asm
$L__BB7_74:
	not.b32 	%r319, %r73;
	add.s32 	%r1003, %r1, %r319;
	mov.b32 	%r315, 550;
	// begin inline asm
	nanosleep.u32 %r315;
	// end inline asm
	mul.wide.s32 	%rd25, %r1003, 8;
	add.s64 	%rd26, %rd1, %rd25;
	add.s64 	%rd24, %rd26, 256;
	// begin inline asm
	ld.relaxed.gpu.v2.u32 {%r1004, %r998}, [%rd24];
	// end inline asm
	mov.b32 	%r999, 478;
$L__BB7_75:
	setp.eq.s32 	%p39, %r1004, 99;
	mov.b32 	%r320, -1;
	vote.sync.any.pred 	%p40, %p39, %r320;
	not.pred 	%p41, %p40;
	@%p41 bra 	$L__BB7_77;
	// begin inline asm
	nanosleep.u32 %r999;
	// end inline asm
	shr.u32 	%r999, %r999, 1;
	// begin inline asm
	ld.relaxed.gpu.v2.u32 {%r1004, %r998}, [%rd24];
	// end inline asm
	bra.uni 	$L__BB7_75;
$L__BB7_77:
	setp.eq.s32 	%p42, %r1004, 101;
	mov.b32 	%r347, -1;
	vote.sync.ballot.b32 	%r349, %p42, %r347;
	// begin inline asm
	mov.u32 %r322, %lanemask_ge;
	// end inline asm
	and.b32  	%r350, %r349, %r322;
	or.b32  	%r351, %r350, -2147483648;
	add.s32 	%r352, %r351, -1;
	not.b32 	%r353, %r351;
	and.b32  	%r354, %r353, %r352;
	popc.b32 	%r326, %r354;
	mov.b32 	%r325, 1;
	// begin inline asm
	shfl.sync.down.b32 %r323, %r998, %r325, %r326, %r347;
	// end inline asm
	setp.lt.s32 	%p44, %r222, %r326;
	selp.b32 	%r355, %r323, 0, %p44;
	add.s32 	%r329, %r355, %r998;
	mov.b32 	%r330, 2;
	// begin inline asm
	shfl.sync.down.b32 %r328, %r329, %r330, %r326, %r347;
	// end inline asm
	add.s32 	%r356, %r222, 2;
	setp.gt.s32 	%p45, %r356, %r326;
	selp.b32 	%r357, 0, %r328, %p45;
	add.s32 	%r334, %r329, %r357;
	mov.b32 	%r335, 4;
	// begin inline asm
	shfl.sync.down.b32 %r333, %r334, %r335, %r326, %r347;
	// end inline asm
	add.s32 	%r358, %r222, 4;
	setp.gt.s32 	%p46, %r358, %r326;
	selp.b32 	%r359, 0, %r333, %p46;
	add.s32 	%r339, %r334, %r359;
	mov.b32 	%r340, 8;
	// begin inline asm
	shfl.sync.down.b32 %r338, %r339, %r340, %r326, %r347;
	// end inline asm
	add.s32 	%r360, %r222, 8;
	setp.gt.s32 	%p47, %r360, %r326;
	selp.b32 	%r361, 0, %r338, %p47;
	add.s32 	%r344, %r339, %r361;
	mov.b32 	%r345, 16;
	// begin inline asm
	shfl.sync.down.b32 %r343, %r344, %r345, %r326, %r347;
	// end inline asm
	add.s32 	%r362, %r222, 16;
	setp.gt.s32 	%p48, %r362, %r326;
	selp.b32 	%r363, 0, %r343, %p48;
	add.s32 	%r1000, %r344, %r363;
	add.s64 	%rd13, %rd1, 256;
	mov.b32 	%r1001, 478;
$L__BB7_78:
	setp.ne.s32 	%p49, %r1004, 101;
	mov.b32 	%r364, -1;
	vote.sync.all.pred 	%p50, %p49, %r364;
	not.pred 	%p51, %p50;
	@%p51 bra 	$L__BB7_83;
	shr.u32 	%r1001, %r1001, 1;
	mul.wide.s32 	%rd29, %r1003, 8;
	add.s64 	%rd30, %rd13, %rd29;
	add.s64 	%rd28, %rd30, -256;
	// begin inline asm
	ld.relaxed.gpu.v2.u32 {%r1004, %r1005}, [%rd28];
	// end inline asm
	mov.u32 	%r1006, %r1001;
$L__BB7_80:
	setp.eq.s32 	%p55, %r1004, 99;
	mov.b32 	%r372, -1;
	vote.sync.any.pred 	%p56, %p55, %r372;
	not.pred 	%p57, %p56;
	@%p57 bra 	$L__BB7_82;
	// begin inline asm
	nanosleep.u32 %r1006;
	// end inline asm
	shr.u32 	%r1006, %r1006, 1;
	// begin inline asm
	ld.relaxed.gpu.v2.u32 {%r1004, %r1005}, [%rd28];
	// end inline asm
	bra.uni 	$L__BB7_80;
$L__BB7_82:
	setp.eq.s32 	%p58, %r1004, 101;
	mov.b32 	%r398, -1;
	vote.sync.ballot.b32 	%r399, %p58, %r398;
	and.b32  	%r400, %r399, %r322;
	or.b32  	%r401, %r400, -2147483648;
	add.s32 	%r402, %r401, -1;
	not.b32 	%r403, %r401;
	and.b32  	%r404, %r403, %r402;
	popc.b32 	%r377, %r404;
	mov.b32 	%r376, 1;
	// begin inline asm
	shfl.sync.down.b32 %r374, %r1005, %r376, %r377, %r398;
	// end inline asm
	setp.lt.s32 	%p60, %r222, %r377;
	selp.b32 	%r405, %r374, 0, %p60;
	add.s32 	%r380, %r405, %r1005;
	mov.b32 	%r381, 2;
	// begin inline asm
	shfl.sync.down.b32 %r379, %r380, %r381, %r377, %r398;
	// end inline asm
	add.s32 	%r406, %r222, 2;
	setp.gt.s32 	%p61, %r406, %r377;
	selp.b32 	%r407, 0, %r379, %p61;
	add.s32 	%r385, %r380, %r407;
	mov.b32 	%r386, 4;
	// begin inline asm
	shfl.sync.down.b32 %r384, %r385, %r386, %r377, %r398;
	// end inline asm
	add.s32 	%r408, %r222, 4;
	setp.gt.s32 	%p62, %r408, %r377;
	selp.b32 	%r409, 0, %r384, %p62;
	add.s32 	%r390, %r385, %r409;
	mov.b32 	%r391, 8;
	// begin inline asm
	shfl.sync.down.b32 %r389, %r390, %r391, %r377, %r398;
	// end inline asm
	add.s32 	%r410, %r222, 8;
	setp.gt.s32 	%p63, %r410, %r377;
	selp.b32 	%r411, 0, %r389, %p63;
	add.s32 	%r395, %r390, %r411;
	mov.b32 	%r396, 16;
	// begin inline asm
	shfl.sync.down.b32 %r394, %r395, %r396, %r377, %r398;
	// end inline asm
	add.s32 	%r412, %r222, 16;
	setp.gt.s32 	%p64, %r412, %r377;
	selp.b32 	%r413, 0, %r394, %p64;
	add.s32 	%r414, %r413, %r1000;
	add.s32 	%r1000, %r414, %r395;
	add.s32 	%r1003, %r1003, -32;
	bra.uni 	$L__BB7_78;
$L__BB7_83:
	@%p38 bra 	$L__BB7_85;
	add.s32 	%r367, %r1000, %r144;
	add.s64 	%rd27, %rd12, 256;
	mov.b32 	%r366, 101;
	// begin inline asm
	st.relaxed.gpu.v2.u32 [%rd27], {%r366, %r367};
	// end inline asm
	st.shared.u32 	[_ZZN3cub18CUB_300001_SM_10006detail4scan16DeviceScanKernelINS2_10policy_hubIiiimN4cuda3std3__44plusIvEEE10Policy1000EN6thrust24THRUST_300001_SM_1000_NS10device_ptrIiEESF_NS0_13ScanTileStateIiLb1EEES9_NS0_8NullTypeEmiLb0ESI_EEvT0_T1_T2_iT3_T4_T5_E12temp_storage+4], %r1000;
	st.shared.u32 	[_ZZN3cub18CUB_300001_SM_10006detail4scan16DeviceScanKernelINS2_10policy_hubIiiimN4cuda3std3__44plusIvEEE10Policy1000EN6thrust24THRUST_300001_SM_1000_NS10device_ptrIiEESF_NS0_13ScanTileStateIiLb1EEES9_NS0_8NullTypeEmiLb0ESI_EEvT0_T1_T2_iT3_T4_T5_E12temp_storage+8], %r367;
$L__BB7_85:
	setp.ne.s32 	%p53, %r222, 0;
	mov.u32 	%r1007, %r146;
	@%p53 bra 	$L__BB7_87;
	st.shared.u32 	[_ZZN3cub18CUB_300001_SM_10006detail4scan16DeviceScanKernelINS2_10policy_hubIiiimN4cuda3std3__44plusIvEEE10Policy1000EN6thrust24THRUST_300001_SM_1000_NS10device_ptrIiEESF_NS0_13ScanTileStateIiLb1EEES9_NS0_8NullTypeEmiLb0ESI_EEvT0_T1_T2_iT3_T4_T5_E12temp_storage+84], %r1000;
	mov.u32 	%r1007, %r1000;
$L__BB7_87:
	bar.sync 	0;
	setp.eq.s32 	%p54, %r73, 0;
	ld.shared.u32 	%r368, [_ZZN3cub18CUB_300001_SM_10006detail4scan16DeviceScanKernelINS2_10policy_hubIiiimN4cuda3std3__44plusIvEEE10Policy1000EN6thrust24THRUST_300001_SM_1000_NS10device_ptrIiEESF_NS0_13ScanTileStateIiLb1EEES9_NS0_8NullTypeEmiLb0ESI_EEvT0_T1_T2_iT3_T4_T5_E12temp_storage+84];
	selp.b32 	%r369, 0, %r368, %p54;
	add.s32 	%r1008, %r369, %r1007;
$L__BB7_88:
	add.s32 	%r509, %r1008, %r120;
	add.s32 	%r510, %r121, %r509;
	add.s32 	%r511, %r122, %r510;
	add.s32 	%r512, %r123, %r511;
	add.s32 	%r513, %r124, %r512;
	add.s32 	%r514, %r125, %r513;
	add.s32 	%r515, %r126, %r514;
	add.s32 	%r516, %r127, %r515;
	add.s32 	%r517, %r128, %r516;
	add.s32 	%r518, %r129, %r517;
	add.s32 	%r519, %r130, %r518;
	add.s32 	%r520, %r131, %r519;
	add.s32 	%r521, %r132, %r520;
	add.s32 	%r522, %r133, %r521;
	add.s32 	%r523, %r134, %r522;
	add.s32 	%r524, %r135, %r523;
	add.s32 	%r525, %r136, %r524;
	add.s32 	%r526, %r137, %r525;
	add.s32 	%r527, %r138, %r526;
	bar.sync 	0;
	st.shared.u32 	[%r119], %r509;
	st.shared.u32 	[%r119+4], %r510;
	st.shared.u32 	[%r119+8], %r511;
	st.shared.u32 	[%r119+12], %r512;
	st.shared.u32 	[%r119+16], %r513;
	st.shared.u32 	[%r119+20], %r514;
	st.shared.u32 	[%r119+24], %r515;
	st.shared.u32 	[%r119+28], %r516;
	st.shared.u32 	[%r119+32], %r517;
	st.shared.u32 	[%r119+36], %r518;
	st.shared.u32 	[%r119+40], %r519;
	st.shared.u32 	[%r119+44], %r520;
	st.shared.u32 	[%r119+48], %r521;
	st.shared.u32 	[%r119+52], %r522;
	st.shared.u32 	[%r119+56], %r523;
	st.shared.u32 	[%r119+60], %r524;
	st.shared.u32 	[%r119+64], %r525;
	st.shared.u32 	[%r119+68], %r526;
	st.shared.u32 	[%r119+72], %r527;
	bar.warp.sync 	-1;
	ld.shared.u32 	%r180, [%r118];
	ld.shared.u32 	%r181, [%r118+128];
	ld.shared.u32 	%r182, [%r118+256];
	ld.shared.u32 	%r183, [%r118+384];
	ld.shared.u32 	%r184, [%r118+512];
	ld.shared.u32 	%r185, [%r118+640];
	ld.shared.u32 	%r186, [%r118+768];
	ld.shared.u32 	%r187, [%r118+896];
	ld.shared.u32 	%r188, [%r118+1024];
	ld.shared.u32 	%r189, [%r118+1152];
	ld.shared.u32 	%r190, [%r118+1280];
	ld.shared.u32 	%r191, [%r118+1408];
	ld.shared.u32 	%r192, [%r118+1536];
	ld.shared.u32 	%r193, [%r118+1664];
	ld.shared.u32 	%r194, [%r118+1792];
	ld.shared.u32 	%r195, [%r118+1920];
	ld.shared.u32 	%r196, [%r118+2048];
	ld.shared.u32 	%r197, [%r118+2176];
	ld.shared.u32 	%r198, [%r118+2304];
	setp.ne.s32 	%p80, %r73, 0;
	@%p80 bra 	$L__BB7_90;
	st.volatile.shared.u32 	[_ZZN3cub18CUB_300001_SM_10006detail4scan16DeviceScanKernelINS2_10policy_hubIiiimN4cuda3std3__44plusIvEEE10Policy1000EN6thrust24THRUST_300001_SM_1000_NS10device_ptrIiEESF_NS0_13ScanTileStateIiLb1EEES9_NS0_8NullTypeEmiLb0ESI_EEvT0_T1_T2_iT3_T4_T5_E12temp_storage+31616], %r72;
$L__BB7_90:
	bar.sync 	0;
	ld.volatile.shared.u32 	%r199, [_ZZN3cub18CUB_300001_SM_10006detail4scan16DeviceScanKernelINS2_10policy_hubIiiimN4cuda3std3__44plusIvEEE10Policy1000EN6thrust24THRUST_300001_SM_1000_NS10device_ptrIiEESF_NS0_13ScanTileStateIiLb1EEES9_NS0_8NullTypeEmiLb0ESI_EEvT0_T1_T2_iT3_T4_T5_E12temp_storage+31616];
	cvt.u64.u32 	%rd35, %r75;
	add.s64 	%rd36, %rd4, %rd35;
	setp.ge.s32 	%p81, %r75, %r199;
	shl.b64 	%rd37, %rd36, 2;
	add.s64 	%rd15, %rd3, %rd37;
	@%p81 bra 	$L__BB7_92;
	st.global.u32 	[%rd15], %r180;
$L__BB7_92:
	mov.u32 	%r528, %tid.x;
	and.b32  	%r529, %r528, 992;
	mul.lo.s32 	%r530, %r529, 19;
	and.b32  	%r531, %r528, 31;
	or.b32  	%r532, %r530, %r531;
	add.s32 	%r533, %r532, 32;
	setp.ge.s32 	%p82, %r533, %r199;
	@%p82 bra 	$L__BB7_94;
	st.global.u32 	[%rd15+128], %r181;
$L__BB7_94:
	add.s32 	%r539, %r532, 64;
	setp.ge.s32 	%p83, %r539, %r199;
	@%p83 bra 	$L__BB7_96;
	st.global.u32 	[%rd15+256], %r182;
$L__BB7_96:
	add.s32 	%r545, %r532, 96;
	setp.ge.s32 	%p84, %r545, %r199;
	@%p84 bra 	$L__BB7_98;
	st.global.u32 	[%rd15+384], %r183;
$L__BB7_98:
	add.s32 	%r551, %r532, 128;
	setp.ge.s32 	%p85, %r551, %r199;
	@%p85 bra 	$L__BB7_100;
	st.global.u32 	[%rd15+512], %r184;
$L__BB7_100:
	add.s32 	%r557, %r532, 160;
	setp.ge.s32 	%p86, %r557, %r199;
	@%p86 bra 	$L__BB7_102;
	st.global.u32 	[%rd15+640], %r185;
$L__BB7_102:
	add.s32 	%r563, %r532, 192;
	setp.ge.s32 	%p87, %r563, %r199;
	@%p87 bra 	$L__BB7_104;
	st.global.u32 	[%rd15+768], %r186;
$L__BB7_104:
	add.s32 	%r569, %r532, 224;
	setp.ge.s32 	%p88, %r569, %r199;
	@%p88 bra 	$L__BB7_106;
	st.global.u32 	[%rd15+896], %r187;
$L__BB7_106:
	setp.ge.s32 	%p89, %r92, %r199;
	@%p89 bra 	$L__BB7_108;
	st.global.u32 	[%rd15+1024], %r188;
$L__BB7_108:
	add.s32 	%r575, %r532, 288;
	setp.ge.s32 	%p90, %r575, %r199;
	@%p90 bra 	$L__BB7_110;
	st.global.u32 	[%rd15+1152], %r189;
$L__BB7_110:
	add.s32 	%r581, %r532, 320;
	setp.ge.s32 	%p91, %r581, %r199;
	@%p91 bra 	$L__BB7_112;
	st.global.u32 	[%rd15+1280], %r190;
$L__BB7_112:
	add.s32 	%r587, %r532, 352;
	setp.ge.s32 	%p92, %r587, %r199;
	@%p92 bra 	$L__BB7_114;
	st.global.u32 	[%rd15+1408], %r191;
$L__BB7_114:
	add.s32 	%r593, %r532, 384;
	setp.ge.s32 	%p93, %r593, %r199;
	@%p93 bra 	$L__BB7_116;
	st.global.u32 	[%rd15+1536], %r192;
$L__BB7_116:
	add.s32 	%r599, %r532, 416;
	setp.ge.s32 	%p94, %r599, %r199;
	@%p94 bra 	$L__BB7_118;
	st.global.u32 	[%rd15+1664], %r193;
$L__BB7_118:
	add.s32 	%r605, %r532, 448;
	setp.ge.s32 	%p95, %r605, %r199;
	@%p95 bra 	$L__BB7_120;
	st.global.u32 	[%rd15+1792], %r194;
$L__BB7_120:
	add.s32 	%r611, %r532, 480;
	setp.ge.s32 	%p96, %r611, %r199;
	@%p96 bra 	$L__BB7_122;
	st.global.u32 	[%rd15+1920], %r195;
$L__BB7_122:
	add.s32 	%r617, %r532, 512;
	setp.ge.s32 	%p97, %r617, %r199;
	@%p97 bra 	$L__BB7_124;
	st.global.u32 	[%rd15+2048], %r196;
$L__BB7_124:
	add.s32 	%r623, %r532, 544;
	setp.ge.s32 	%p98, %r623, %r199;
	@%p98 bra 	$L__BB7_126;
	st.global.u32 	[%rd15+2176], %r197;
$L__BB7_126:
	setp.ge.s32 	%p99, %r113, %r199;
	@%p99 bra 	$L__BB7_128;
	st.global.u32 	[%rd15+2304], %r198;
$L__BB7_128:
	ret;

}


// ===== COMPILED SASS (sm_100) =====

	.target	sm_100

	.elftype	@"ET_EXEC"


//--------------------- .note.nv.tkinfo           --------------------------
	.section	.note.nv.tkinfo,"",@"SHT_NOTE"
	.sectionflags	@"SHF_NOTE_NV_TKINFO"
	.tkinfo
        /*0018*/ 	.word	0x00000002
        /*0030*/ 	.string	""
        /*0030*/ 	.string	"ptxas"
        /*0030*/ 	.string	"Cuda compilation tools, release 13.0, V13.0.88"
        /*0030*/ 	.string	"Build cuda_13.0.r13.0/compiler.36424714_0"
        /*0030*/ 	.string	"-arch sm_100 -m 64 "



//--------------------- .note.nv.cuinfo           --------------------------
	.section	.note.nv.cuinfo,"",@"SHT_NOTE"
	.sectionflags	@"SHF_NOTE_NV_CUINFO"
        /*0018*/ 	.short	0x0002
        /*001a*/ 	.short	0x0064
        /*001c*/ 	.short	0x0082
	.zero		2


//--------------------- .nv.info                  --------------------------
	.section	.nv.info,"",@"SHT_CUDA_INFO"
	.align	4


	//----- nvinfo : EIATTR_REGCOUNT
	.align		4
        /*0000*/ 	.byte	0x04, 0x2f
        /*0002*/ 	.short	(.L_44 - .L_43)
	.align		4
.L_43:
        /*0004*/ 	.word	index@(_Z13square_kernelPfiii)
        /*0008*/ 	.word	0x00000008


	//----- nvinfo : EIATTR_FRAME_SIZE
	.align		4
.L_44:
        /*000c*/ 	.byte	0x04, 0x11
        /*000e*/ 	.short	(.L_46 - .L_45)
	.align		4
.L_45:
        /*0010*/ 	.word	index@(_Z13square_kernelPfiii)
        /*0014*/ 	.word	0x00000000


	//----- nvinfo : EIATTR_REGCOUNT
	.align		4
.L_46:
        /*0018*/ 	.byte	0x04, 0x2f
        /*001a*/ 	.short	(.L_48 - .L_47)
	.align		4
.L_47:
        /*001c*/ 	.word	index@(_Z10sum_kernelPfiiii)
        /*0020*/ 	.word	0x0000000c


	//----- nvinfo : EIATTR_FRAME_SIZE
	.align		4
.L_48:
        /*0024*/ 	.byte	0x04, 0x11
        /*0026*/ 	.short	(.L_50 - .L_49)
	.align		4
.L_49:
        /*0028*/ 	.word	index@(_Z10sum_kernelPfiiii)
        /*002c*/ 	.word	0x00000000


	//----- nvinfo : EIATTR_REGCOUNT
	.align		4
.L_50:
        /*0030*/ 	.byte	0x04, 0x2f
        /*0032*/ 	.short	(.L_52 - .L_51)
	.align		4
.L_51:
        /*0034*/ 	.word	index@(_Z11sort_kernelPfiiib)
        /*0038*/ 	.word	0x00000016


	//----- nvinfo : EIATTR_FRAME_SIZE
	.align		4
.L_52:
        /*003c*/ 	.byte	0x04, 0x11
        /*003e*/ 	.short	(.L_54 - .L_53)
	.align		4
.L_53:
        /*0040*/ 	.word	index@(_Z11sort_kernelPfiiib)
        /*0044*/ 	.word	0x00000070


	//----- nvinfo : EIATTR_REGCOUNT
	.align		4
.L_54:
        /*0048*/ 	.byte	0x04, 0x2f
        /*004a*/ 	.short	(.L_56 - .L_55)
	.align		4
.L_55:
        /*004c*/ 	.word	index@(_Z15is_lower_kernelPiPfiiif)
        /*0050*/ 	.word	0x0000000c


	//----- nvinfo : EIATTR_FRAME_SIZE
	.align		4
.L_56:
        /*0054*/ 	.byte	0x04, 0x11
        /*0056*/ 	.short	(.L_58 - .L_57)
	.align		4
.L_57:
        /*0058*/ 	.word	index@(_Z15is_lower_kernelPiPfiiif)
        /*005c*/ 	.word	0x00000000


	//----- nvinfo : EIATTR_REGCOUNT
	.align		4
.L_58:
        /*0060*/ 	.byte	0x04, 0x2f
        /*0062*/ 	.short	(.L_60 - .L_59)
	.align		4
.L_59:
        /*0064*/ 	.word	index@(_ZN3cub18CUB_300001_SM_10006detail11EmptyKernelIvEEvv)
        /*0068*/ 	.word	0x00000004


	//----- nvinfo : EIATTR_FRAME_SIZE
	.align		4
.L_60:
        /*006c*/ 	.byte	0x04, 0x11
        /*006e*/ 	.short	(.L_62 - .L_61)
	.align		4
.L_61:
        /*0070*/ 	.word	index@(_ZN3cub18CUB_300001_SM_10006detail11EmptyKernelIvEEvv)
        /*0074*/ 	.word	0x00000000


	//----- nvinfo : EIATTR_REGCOUNT
	.align		4
.L_62:
        /*0078*/ 	.byte	0x04, 0x2f
        /*007a*/ 	.short	(.L_64 - .L_63)
	.align		4
.L_63:
        /*007c*/ 	.word	index@(_ZN3cub18CUB_300001_SM_10006detail4scan20DeviceScanInitKernelINS0_13ScanTileStateIiLb1EEEEEvT_i)
        /*0080*/ 	.word	0x00000008


	//----- nvinfo : EIATTR_FRAME_SIZE
	.align		4
.L_64:
        /*0084*/ 	.byte	0x04, 0x11
        /*0086*/ 	.short	(.L_66 - .L_65)
	.align		4
.L_65:
        /*0088*/ 	.word	index@(_ZN3cub18CUB_300001_SM_10006detail4scan20DeviceScanInitKernelINS0_13ScanTileStateIiLb1EEEEEvT_i)
        /*008c*/ 	.word	0x00000000


	//----- nvinfo : EIATTR_REGCOUNT
	.align		4
.L_66:
        /*0090*/ 	.byte	0x04, 0x2f
        /*0092*/ 	.short	(.L_68 - .L_67)
	.align		4
.L_67:
        /*0094*/ 	.word	index@(_ZN3cub18CUB_300001_SM_10006detail4scan16DeviceScanKernelINS2_10policy_hubIiiijN4cuda3std3__44plusIvEEE10Policy1000EN6thrust24THRUST_300001_SM_1000_NS10device_ptrIiEESF_NS0_13ScanTileStateIiLb1EEES9_NS0_8NullTypeEjiLb0ESI_EEvT0_T1_T2_iT3_T4_T5_)
        /*0098*/ 	.word	0x00000038


	//----- nvinfo : EIATTR_FRAME_SIZE
	.align		4
.L_68:
        /*009c*/ 	.byte	0x04, 0x11
        /*009e*/ 	.short	(.L_70 - .L_69)
	.align		4
.L_69:
        /*00a0*/ 	.word	index@(_ZN3cub18CUB_300001_SM_10006detail4scan16DeviceScanKernelINS2_10policy_hubIiiijN4cuda3std3__44plusIvEEE10Policy1000EN6thrust24THRUST_300001_SM_1000_NS10device_ptrIiEESF_NS0_13ScanTileStateIiLb1EEES9_NS0_8NullTypeEjiLb0ESI_EEvT0_T1_T2_iT3_T4_T5_)
        /*00a4*/ 	.word	0x00000000


	//----- nvinfo : EIATTR_REGCOUNT
	.align		4
.L_70:
        /*00a8*/ 	.byte	0x04, 0x2f
        /*00aa*/ 	.short	(.L_72 - .L_71)
	.align		4
.L_71:
        /*00ac*/ 	.word	index@(_ZN3cub18CUB_300001_SM_10006detail4scan16DeviceScanKernelINS2_10policy_hubIiiimN4cuda3std3__44plusIvEEE10Policy1000EN6thrust24THRUST_300001_SM_1000_NS10device_ptrIiEESF_NS0_13ScanTileStateIiLb1EEES9_NS0_8NullTypeEmiLb0ESI_EEvT0_T1_T2_iT3_T4_T5_)
        /*00b0*/ 	.word	0x00000030


	//----- nvinfo : EIATTR_FRAME_SIZE
	.align		4
.L_72:
        /*00b4*/ 	.byte	0x04, 0x11
        /*00b6*/ 	.short	(.L_74 - .L_73)
	.align		4
.L_73:
        /*00b8*/ 	.word	index@(_ZN3cub18CUB_300001_SM_10006detail4scan16DeviceScanKernelINS2_10policy_hubIiiimN4cuda3std3__44plusIvEEE10Policy1000EN6thrust24THRUST_300001_SM_1000_NS10device_ptrIiEESF_NS0_13ScanTileStateIiLb1EEES9_NS0_8NullTypeEmiLb0ESI_EEvT0_T1_T2_iT3_T4_T5_)
        /*00bc*/ 	.word	0x00000000


	//----- nvinfo : EIATTR_MIN_STACK_SIZE
	.align		4
.L_74:
        /*00c0*/ 	.byte	0x04, 0x12
        /*00c2*/ 	.short	(.L_76 - .L_75)
	.align		4
.L_75:
        /*00c4*/ 	.word	index@(_ZN3cub18CUB_300001_SM_10006detail4scan16DeviceScanKernelINS2_10policy_hubIiiimN4cuda3std3__44plusIvEEE10Policy1000EN6thrust24THRUST_300001_SM_1000_NS10device_ptrIiEESF_NS0_13ScanTileStateIiLb1EEES9_NS0_8NullTypeEmiLb0ESI_EEvT0_T1_T2_iT3_T4_T5_)
        /*00c8*/ 	.word	0x00000000


	//----- nvinfo : EIATTR_MIN_STACK_SIZE
	.align		4
.L_76:
        /*00cc*/ 	.byte	0x04, 0x12
        /*00ce*/ 	.short	(.L_78 - .L_77)
	.align		4
.L_77:
        /*00d0*/ 	.word	index@(_ZN3cub18CUB_300001_SM_10006detail4scan16DeviceScanKernelINS2_10policy_hubIiiijN4cuda3std3__44plusIvEEE10Policy1000EN6thrust24THRUST_300001_SM_1000_NS10device_ptrIiEESF_NS0_13ScanTileStateIiLb1EEES9_NS0_8NullTypeEjiLb0ESI_EEvT0_T1_T2_iT3_T4_T5_)
        /*00d4*/ 	.word	0x00000000


	//----- nvinfo : EIATTR_MIN_STACK_SIZE
	.align		4
.L_78:
        /*00d8*/ 	.byte	0x04, 0x12
        /*00da*/ 	.short	(.L_80 - .L_79)
	.align		4
.L_79:
        /*00dc*/ 	.word	index@(_ZN3cub18CUB_300001_SM_10006detail4scan20DeviceScanInitKernelINS0_13ScanTileStateIiLb1EEEEEvT_i)
        /*00e0*/ 	.word	0x00000000


	//----- nvinfo : EIATTR_MIN_STACK_SIZE
	.align		4
.L_80:
        /*00e4*/ 	.byte	0x04, 0x12
        /*00e6*/ 	.short	(.L_82 - .L_81)
	.align		4
.L_81:
        /*00e8*/ 	.word	index@(_ZN3cub18CUB_300001_SM_10006detail11EmptyKernelIvEEvv)
        /*00ec*/ 	.word	0x00000000


	//----- nvinfo : EIATTR_MIN_STACK_SIZE
	.align		4
.L_82:
        /*00f0*/ 	.byte	0x04, 0x12
        /*00f2*/ 	.short	(.L_84 - .L_83)
	.align		4
.L_83:
        /*00f4*/ 	.word	index@(_Z15is_lower_kernelPiPfiiif)
        /*00f8*/ 	.word	0x00000000


	//----- nvinfo : EIATTR_MIN_STACK_SIZE
	.align		4
.L_84:
        /*00fc*/ 	.byte	0x04, 0x12
        /*00fe*/ 	.short	(.L_86 - .L_85)
	.align		4
.L_85:
        /*0100*/ 	.word	index@(_Z11sort_kernelPfiiib)
        /*0104*/ 	.word	0x00000070


	//----- nvinfo : EIATTR_MIN_STACK_SIZE
	.align		4
.L_86:
        /*0108*/ 	.byte	0x04, 0x12
        /*010a*/ 	.short	(.L_88 - .L_87)
	.align		4
.L_87:
        /*010c*/ 	.word	index@(_Z10sum_kernelPfiiii)
        /*0110*/ 	.word	0x00000000


	//----- nvinfo : EIATTR_MIN_STACK_SIZE
	.align		4
.L_88:
        /*0114*/ 	.byte	0x04, 0x12
        /*0116*/ 	.short	(.L_90 - .L_89)
	.align		4
.L_89:
        /*0118*/ 	.word	index@(_Z13square_kernelPfiii)
        /*011c*/ 	.word	0x00000000
.L_90:


//--------------------- .nv.compat                --------------------------
	.section	.nv.compat,"",@"SHT_CUDA_COMPAT_INFO"
	.align	4
        /*0000*/ 	.byte	0x02, 0x09, 0x00, 0x00, 0x02, 0x02, 0x01, 0x00, 0x02, 0x05, 0x05, 0x00, 0x03, 0x07, 0x01, 0x01
        /*0010*/ 	.byte	0x02, 0x03, 0x00, 0x00, 0x02, 0x06, 0x01, 0x00, 0x04, 0x0b, 0x08, 0x00, 0x09, 0x00, 0x00, 0x00
        /*0020*/ 	.byte	0x00, 0x00, 0x00, 0x00


//--------------------- .nv.info._ZN3cub18CUB_300001_SM_10006detail4scan16DeviceScanKernelINS2_10policy_hubIiiimN4cuda3std3__44plusIvEEE10Policy1000EN6thrust24THRUST_300001_SM_1000_NS10device_ptrIiEESF_NS0_13ScanTileStateIiLb1EEES9_NS0_8NullTypeEmiLb0ESI_EEvT0_T1_T2_iT3_T4_T5_ --------------------------
	.section	.nv.info._ZN3cub18CUB_300001_SM_10006detail4scan16DeviceScanKernelINS2_10policy_hubIiiimN4cuda3std3__44plusIvEEE10Policy1000EN6thrust24THRUST_300001_SM_1000_NS10device_ptrIiEESF_NS0_13ScanTileStateIiLb1EEES9_NS0_8NullTypeEmiLb0ESI_EEvT0_T1_T2_iT3_T4_T5_,"",@"SHT_CUDA_INFO"
	.sectionflags	@""
	.align	4


	//----- nvinfo : EIATTR_CUDA_API_VERSION
	.align		4
        /*0000*/ 	.byte	0x04, 0x37
        /*0002*/ 	.short	(.L_92 - .L_91)
.L_91:
        /*0004*/ 	.word	0x00000082


	//----- nvinfo : EIATTR_KPARAM_INFO
	.align		4
.L_92:
        /*0008*/ 	.byte	0x04, 0x17
        /*000a*/ 	.short	(.L_94 - .L_93)
.L_93:
        /*000c*/ 	.word	0x00000000
        /*0010*/ 	.short	0x0006
        /*0012*/ 	.short	0x0020
        /*0014*/ 	.byte	0x00, 0xf0, 0x21, 0x00


	//----- nvinfo : EIATTR_KPARAM_INFO
	.align		4
.L_94:
        /*0018*/ 	.byte	0x04, 0x17
        /*001a*/ 	.short	(.L_96 - .L_95)
.L_95:
        /*001c*/ 	.word	0x00000000
        /*0020*/ 	.short	0x0005
        /*0022*/ 	.short	0x001d
        /*0024*/ 	.byte	0x00, 0xf0, 0x05, 0x00


	//----- nvinfo : EIATTR_KPARAM_INFO
	.align		4
.L_96:
        /*0028*/ 	.byte	0x04, 0x17
        /*002a*/ 	.short	(.L_98 - .L_97)
.L_97:
        /*002c*/ 	.word	0x00000000
        /*0030*/ 	.short	0x0004
        /*0032*/ 	.short	0x001c
        /*0034*/ 	.byte	0x00, 0xf0, 0x05, 0x00


	//----- nvinfo : EIATTR_KPARAM_INFO
	.align		4
.L_98:
        /*0038*/ 	.byte	0x04, 0x17
        /*003a*/ 	.short	(.L_100 - .L_99)
.L_99:
        /*003c*/ 	.word	0x00000000
        /*0040*/ 	.short	0x0003
        /*0042*/ 	.short	0x0018
        /*0044*/ 	.byte	0x00, 0xf0, 0x11, 0x00


	//----- nvinfo : EIATTR_KPARAM_INFO
	.align		4
.L_100:
        /*0048*/ 	.byte	0x04, 0x17
        /*004a*/ 	.short	(.L_102 - .L_101)
.L_101:
        /*004c*/ 	.word	0x00000000
        /*0050*/ 	.short	0x0002
        /*0052*/ 	.short	0x0010
        /*0054*/ 	.byte	0x00, 0xf0, 0x21, 0x00


	//----- nvinfo : EIATTR_KPARAM_INFO
	.align		4
.L_102:
        /*0058*/ 	.byte	0x04, 0x17
        /*005a*/ 	.short	(.L_104 - .L_103)
.L_103:
        /*005c*/ 	.word	0x00000000
        /*0060*/ 	.short	0x0001
        /*0062*/ 	.short	0x0008
        /*0064*/ 	.byte	0x00, 0xf0, 0x21, 0x00


	//----- nvinfo : EIATTR_KPARAM_INFO
	.align		4
.L_104:
        /*0068*/ 	.byte	0x04, 0x17
        /*006a*/ 	.short	(.L_106 - .L_105)
.L_105:
        /*006c*/ 	.word	0x00000000
        /*0070*/ 	.short	0x0000
        /*0072*/ 	.short	0x0000
        /*0074*/ 	.byte	0x00, 0xf0, 0x21, 0x00


	//----- nvinfo : EIATTR_SPARSE_MMA_MASK
	.align		4
.L_106:
        /*0078*/ 	.byte	0x03, 0x50
        /*007a*/ 	.short	0x0000


	//----- nvinfo : EIATTR_MAXREG_COUNT
	.align		4
        /*007c*/ 	.byte	0x03, 0x1b
        /*007e*/ 	.short	0x0080


	//----- nvinfo : EIATTR_NUM_BARRIERS
	.align		4
        /*0080*/ 	.byte	0x02, 0x4c
        /*0082*/ 	.byte	0x01
	.zero		1


	//----- nvinfo : EIATTR_MERCURY_ISA_VERSION
	.align		4
        /*0084*/ 	.byte	0x03, 0x5f
        /*0086*/ 	.short	0x0101


	//----- nvinfo : EIATTR_COOP_GROUP_MASK_REGIDS
	.align		4
        /*0088*/ 	.byte	0x04, 0x29
        /*008a*/ 	.short	(.L_108 - .L_107)


	//   ....[0]....
.L_107:
        /*008c*/ 	.word	0xffffffff


	//   ....[1]....
        /*0090*/ 	.word	0xffffffff


	//   ....[2]....
        /*0094*/ 	.word	0xffffffff


	//   ....[3]....
        /*0098*/ 	.word	0xffffffff


	//   ....[4]....
        /*009c*/ 	.word	0xffffffff


	//   ....[5]....
        /*00a0*/ 	.word	0xffffffff


	//   ....[6]....
        /*00a4*/ 	.word	0xffffffff


	//   ....[7]....
        /*00a8*/ 	.word	0xffffffff


	//   ....[8]....
        /*00ac*/ 	.word	0xffffffff


	//   ....[9]....
        /*00b0*/ 	.word	0xffffffff


	//   ....[10]....
        /*00b4*/ 	.word	0xffffffff


	//   ....[11]....
        /*00b8*/ 	.word	0xffffffff


	//   ....[12]....
        /*00bc*/ 	.word	0xffffffff


	//   ....[13]....
        /*00c0*/ 	.word	0xffffffff


	//   ....[14]....
        /*00c4*/ 	.word	0xffffffff


	//   ....[15]....
        /*00c8*/ 	.word	0xffffffff


	//   ....[16]....
        /*00cc*/ 	.word	0xffffffff


	//   ....[17]....
        /*00d0*/ 	.word	0xffffffff


	//   ....[18]....
        /*00d4*/ 	.word	0xffffffff


	//   ....[19]....
        /*00d8*/ 	.word	0xffffffff


	//   ....[20]....
        /*00dc*/ 	.word	0xffffffff


	//   ....[21]....
        /*00e0*/ 	.word	0xffffffff


	//   ....[22]....
        /*00e4*/ 	.word	0xffffffff


	//   ....[23]....
        /*00e8*/ 	.word	0xffffffff


	//   ....[24]....
        /*00ec*/ 	.word	0xffffffff


	//   ....[25]....
        /*00f0*/ 	.word	0xffffffff


	//   ....[26]....
        /*00f4*/ 	.word	0xffffffff


	//   ....[27]....
        /*00f8*/ 	.word	0xffffffff


	//   ....[28]....
        /*00fc*/ 	.word	0xffffffff


	//   ....[29]....
        /*0100*/ 	.word	0xffffffff


	//   ....[30]....
        /*0104*/ 	.word	0xffffffff


	//   ....[31]....
        /*0108*/ 	.word	0xffffffff


	//   ....[32]....
        /*010c*/ 	.word	0xffffffff


	//   ....[33]....
        /*0110*/ 	.word	0xffffffff


	//   ....[34]....
        /*0114*/ 	.word	0xffffffff


	//   ....[35]....
        /*0118*/ 	.word	0xffffffff


	//   ....[36]....
        /*011c*/ 	.word	0xffffffff


	//   ....[37]....
        /*0120*/ 	.word	0xffffffff


	//   ....[38]....
        /*0124*/ 	.word	0xffffffff


	//   ....[39]....
        /*0128*/ 	.word	0xffffffff


	//   ....[40]....
        /*012c*/ 	.word	0xffffffff


	//   ....[41]....
        /*0130*/ 	.word	0xffffffff


	//   ....[42]....
        /*0134*/ 	.word	0xffffffff


	//   ....[43]....
        /*0138*/ 	.word	0xffffffff


	//   ....[44]....
        /*013c*/ 	.word	0xffffffff


	//   ....[45]....
        /*0140*/ 	.word	0xffffffff


	//   ....[46]....
        /*0144*/ 	.word	0xffffffff


	//   ....[47]....
        /*0148*/ 	.word	0xffffffff


	//   ....[48]....
        /*014c*/ 	.word	0xffffffff


	//   ....[49]....
        /*0150*/ 	.word	0xffffffff


	//   ....[50]....
        /*0154*/ 	.word	0xffffffff


	//   ....[51]....
        /*0158*/ 	.word	0xffffffff


	//   ....[52]....
        /*015c*/ 	.word	0xffffffff


	//   ....[53]....
        /*0160*/ 	.word	0xffffffff


	//   ....[54]....
        /*0164*/ 	.word	0xffffffff


	//   ....[55]....
        /*0168*/ 	.word	0xffffffff


	//   ....[56]....
        /*016c*/ 	.word	0xffffffff


	//   ....[57]....
        /*0170*/ 	.word	0xffffffff


	//   ....[58]....
        /*0174*/ 	.word	0xffffffff


	//   ....[59]....
        /*0178*/ 	.word	0xffffffff


	//   ....[60]....
        /*017c*/ 	.word	0x05000008


	//   ....[61]....
        /*0180*/ 	.word	0x05000008


	//   ....[62]....
        /*0184*/ 	.word	0x05000008


	//   ....[63]....
        /*0188*/ 	.word	0x05000008


	//   ....[64]....
        /*018c*/ 	.word	0x05000008


	//   ....[65]....
        /*0190*/ 	.word	0x05000008


	//   ....[66]....
        /*0194*/ 	.word	0x05000008


	//   ....[67]....
        /*0198*/ 	.word	0x05000008


	//   ....[68]....
        /*019c*/ 	.word	0x05000008


	//   ....[69]....
        /*01a0*/ 	.word	0x05000008


	//   ....[70]....
        /*01a4*/ 	.word	0x05000008


	//   ....[71]....
        /*01a8*/ 	.word	0x05000008


	//   ....[72]....
        /*01ac*/ 	.word	0x05000008


	//   ....[73]....
        /*01b0*/ 	.word	0x05000008


	//   ....[74]....
        /*01b4*/ 	.word	0x05000008


	//   ....[75]....
        /*01b8*/ 	.word	0x05000008


	//   ....[76]....
        /*01bc*/ 	.word	0x05000008


	//   ....[77]....
        /*01c0*/ 	.word	0x05000008


	//   ....[78]....
        /*01c4*/ 	.word	0x05000008


	//   ....[79]....
        /*01c8*/ 	.word	0x05000008


	//   ....[80]....
        /*01cc*/ 	.word	0x05000008


	//   ....[81]....
        /*01d0*/ 	.word	0x05000008


	//   ....[82]....
        /*01d4*/ 	.word	0x05000008


	//   ....[83]....
        /*01d8*/ 	.word	0x05000008


	//   ....[84]....
        /*01dc*/ 	.word	0x05000008


	//   ....[85]....
        /*01e0*/ 	.word	0x05000008


	//   ....[86]....
        /*01e4*/ 	.word	0x05000008


	//   ....[87]....
        /*01e8*/ 	.word	0x05000008


	//   ....[88]....
        /*01ec*/ 	.word	0x05000008


	//   ....[89]....
        /*01f0*/ 	.word	0x05000008


	//   ....[90]....
        /*01f4*/ 	.word	0x05000008


	//   ....[91]....
        /*01f8*/ 	.word	0x05000008


	//   ....[92]....
        /*01fc*/ 	.word	0x05000008


	//   ....[93]....
        /*0200*/ 	.word	0x05000008


	//   ....[94]....
        /*0204*/ 	.word	0x05000008


	//   ....[95]....
        /*0208*/ 	.word	0x05000008


	//----- nvinfo : EIATTR_COOP_GROUP_INSTR_OFFSETS
	.align		4
.L_108:
        /*020c*/ 	.byte	0x04, 0x28
        /*020e*/ 	.short	(.L_110 - .L_109)


	//   ....[0]....
.L_109:
        /*0210*/ 	.word	0x00000470


	//   ....[1]....
        /*0214*/ 	.word	0x000006a0


	//   ....[2]....
        /*0218*/ 	.word	0x000006c0


	//   ....[3]....
        /*021c*/ 	.word	0x000006e0


	//   ....[4]....
        /*0220*/ 	.word	0x00000700


	//   ....[5]....
        /*0224*/ 	.word	0x00000720


	//   ....[6]....
        /*0228*/ 	.word	0x00000b20


	//   ....[7]....
        /*022c*/ 	.word	0x00000b40


	//   ....[8]....
        /*0230*/ 	.word	0x00000b60


	//   ....[9]....
        /*0234*/ 	.word	0x00000b80


	//   ....[10]....
        /*0238*/ 	.word	0x00000ba0


	//   ....[11]....
        /*023c*/ 	.word	0x00000fa0


	//   ....[12]....
        /*0240*/ 	.word	0x00001030


	//   ....[13]....
        /*0244*/ 	.word	0x00001090


	//   ....[14]....
        /*0248*/ 	.word	0x00001130


	//   ....[15]....
        /*024c*/ 	.word	0x00001190


	//   ....[16]....
        /*0250*/ 	.word	0x000011d0


	//   ....[17]....
        /*0254*/ 	.word	0x00001220


	//   ....[18]....
        /*0258*/ 	.word	0x00001270


	//   ....[19]....
        /*025c*/ 	.word	0x00001280


	//   ....[20]....
        /*0260*/ 	.word	0x00001360


	//   ....[21]....
        /*0264*/ 	.word	0x000013f0


	//   ....[22]....
        /*0268*/ 	.word	0x00001440


	//   ....[23]....
        /*026c*/ 	.word	0x000014a0


	//   ....[24]....
        /*0270*/ 	.word	0x00001500


	//   ....[25]....
        /*0274*/ 	.word	0x00001540


	//   ....[26]....
        /*0278*/ 	.word	0x00001580


	//   ....[27]....
        /*027c*/ 	.word	0x000015c0


	//   ....[28]....
        /*0280*/ 	.word	0x000015d0


	//   ....[29]....
        /*0284*/ 	.word	0x00001a50


	//   ....[30]....
        /*0288*/ 	.word	0x00002410


	//   ....[31]....
        /*028c*/ 	.word	0x00002640


	//   ....[32]....
        /*0290*/ 	.word	0x00002660


	//   ....[33]....
        /*0294*/ 	.word	0x00002680


	//   ....[34]....
        /*0298*/ 	.word	0x000026a0


	//   ....[35]....
        /*029c*/ 	.word	0x000026c0


	//   ....[36]....
        /*02a0*/ 	.word	0x00002a50


	//   ....[37]....
        /*02a4*/ 	.word	0x00002a70


	//   ....[38]....
        /*02a8*/ 	.word	0x00002a90


	//   ....[39]....
        /*02ac*/ 	.word	0x00002ab0


	//   ....[40]....
        /*02b0*/ 	.word	0x00002ad0


	//   ....[41]....
        /*02b4*/ 	.word	0x00002ed0


	//   ....[42]....
        /*02b8*/ 	.word	0x00002f60


	//   ....[43]....
        /*02bc*/ 	.word	0x00002fc0


	//   ....[44]....
        /*02c0*/ 	.word	0x00003030


	//   ....[45]....
        /*02c4*/ 	.word	0x00003090


	//   ....[46]....
        /*02c8*/ 	.word	0x000030f0


	//   ....[47]....
        /*02cc*/ 	.word	0x00003140


	//   ....[48]....
        /*02d0*/ 	.word	0x000031a0


	//   ....[49]....
        /*02d4*/ 	.word	0x000031b0


	//   ....[50]....
        /*02d8*/ 	.word	0x00003290


	//   ....[51]....
        /*02dc*/ 	.word	0x00003320


	//   ....[52]....
        /*02e0*/ 	.word	0x00003370


	//   ....[53]....
        /*02e4*/ 	.word	0x000033e0


	//   ....[54]....
        /*02e8*/ 	.word	0x00003440


	//   ....[55]....
        /*02ec*/ 	.word	0x00003490


	//   ....[56]....
        /*02f0*/ 	.word	0x000034f0


	//   ....[57]....
        /*02f4*/ 	.word	0x00003530


	//   ....[58]....
        /*02f8*/ 	.word	0x00003540


	//   ....[59]....
        /*02fc*/ 	.word	0x000039a0


	//   ....[60]....
        /*0300*/ 	.word	0x00003f50


	//   ....[61]....
        /*0304*/ 	.word	0x00003fd0


	//   ....[62]....
        /*0308*/ 	.word	0x00004070


	//   ....[63]....
        /*030c*/ 	.word	0x00004160


	//   ....[64]....
        /*0310*/ 	.word	0x000041e0


	//   ....[65]....
        /*0314*/ 	.word	0x00004260


	//   ....[66]....
        /*0318*/ 	.word	0x000042e0


	//   ....[67]....
        /*031c*/ 	.word	0x00004360


	//   ....[68]....
        /*0320*/ 	.word	0x00004400


	//   ....[69]....
        /*0324*/ 	.word	0x00004470


	//   ....[70]....
        /*0328*/ 	.word	0x000044f0


	//   ....[71]....
        /*032c*/ 	.word	0x00004570


	//   ....[72]....
        /*0330*/ 	.word	0x00004620


	//   ....[73]....
        /*0334*/ 	.word	0x000046a0


	//   ....[74]....
        /*0338*/ 	.word	0x00004710


	//   ....[75]....
        /*033c*/ 	.word	0x00004780


	//   ....[76]....
        /*0340*/ 	.word	0x000047f0


	//   ....[77]....
        /*0344*/ 	.word	0x00004850


	//   ....[78]....
        /*0348*/ 	.word	0x000048c0


	//   ....[79]....
        /*034c*/ 	.word	0x00004940


	//   ....[80]....
        /*0350*/ 	.word	0x000049e0


	//   ....[81]....
        /*0354*/ 	.word	0x00004ab0


	//   ....[82]....
        /*0358*/ 	.word	0x00004b30


	//   ....[83]....
        /*035c*/ 	.word	0x00004bd0


	//   ....[84]....
        /*0360*/ 	.word	0x00004c60


	//   ....[85]....
        /*0364*/ 	.word	0x00004cd0


	//   ....[86]....
        /*0368*/ 	.word	0x00004d70


	//   ....[87]....
        /*036c*/ 	.word	0x00004de0


	//   ....[88]....
        /*0370*/ 	.word	0x00004e60


	//   ....[89]....
        /*0374*/ 	.word	0x00004ee0


	//   ....[90]....
        /*0378*/ 	.word	0x00004f90


	//   ....[91]....
        /*037c*/ 	.word	0x00005030


	//   ....[92]....
        /*0380*/ 	.word	0x000050c0


	//   ....[93]....
        /*0384*/ 	.word	0x00005160


	//   ....[94]....
        /*0388*/ 	.word	0x000051e0


	//   ....[95]....
        /*038c*/ 	.word	0x00005240


	//----- nvinfo : EIATTR_VRC_CTA_INIT_COUNT
	.align		4
.L_110:
        /*0390*/ 	.byte	0x02, 0x4a
	.zero		1
	.zero		1


	//----- nvinfo : EIATTR_EXIT_INSTR_OFFSETS
	.align		4
        /*0394*/ 	.byte	0x04, 0x1c
        /*0396*/ 	.short	(.L_112 - .L_111)


	//   ....[0]....
.L_111:
        /*0398*/ 	.word	0x00001cc0


	//   ....[1]....
        /*039c*/ 	.word	0x00001cf0


	//   ....[2]....
        /*03a0*/ 	.word	0x00003ee0


	//   ....[3]....
        /*03a4*/ 	.word	0x00003f00


	//----- nvinfo : EIATTR_MAX_THREADS
	.align		4
.L_112:
        /*03a8*/ 	.byte	0x04, 0x05
        /*03aa*/ 	.short	(.L_114 - .L_113)
.L_113:
        /*03ac*/ 	.word	0x000001a0
        /*03b0*/ 	.word	0x00000001
        /*03b4*/ 	.word	0x00000001


	//----- nvinfo : EIATTR_CRS_STACK_SIZE
	.align		4
.L_114:
        /*03b8*/ 	.byte	0x04, 0x1e
        /*03ba*/ 	.short	(.L_116 - .L_115)
.L_115:
        /*03bc*/ 	.word	0x00000000


	//----- nvinfo : EIATTR_CBANK_PARAM_SIZE
	.align		4
.L_116:
        /*03c0*/ 	.byte	0x03, 0x19
        /*03c2*/ 	.short	0x0028


	//----- nvinfo : EIATTR_PARAM_CBANK
	.align		4
        /*03c4*/ 	.byte	0x04, 0x0a
        /*03c6*/ 	.short	(.L_118 - .L_117)
	.align		4
.L_117:
        /*03c8*/ 	.word	index@(.nv.constant0._ZN3cub18CUB_300001_SM_10006detail4scan16DeviceScanKernelINS2_10policy_hubIiiimN4cuda3std3__44plusIvEEE10Policy1000EN6thrust24THRUST_300001_SM_1000_NS10device_ptrIiEESF_NS0_13ScanTileStateIiLb1EEES9_NS0_8NullTypeEmiLb0ESI_EEvT0_T1_T2_iT3_T4_T5_)
        /*03cc*/ 	.short	0x0380
        /*03ce*/ 	.short	0x0028


	//----- nvinfo : EIATTR_SW_WAR
	.align		4
.L_118:
        /*03d0*/ 	.byte	0x04, 0x36
        /*03d2*/ 	.short	(.L_120 - .L_119)
.L_119:
        /*03d4*/ 	.word	0x00000008
.L_120:


//--------------------- .nv.info._ZN3cub18CUB_300001_SM_10006detail4scan16DeviceScanKernelINS2_10policy_hubIiiijN4cuda3std3__44plusIvEEE10Policy1000EN6thrust24THRUST_300001_SM_1000_NS10device_ptrIiEESF_NS0_13ScanTileStateIiLb1EEES9_NS0_8NullTypeEjiLb0ESI_EEvT0_T1_T2_iT3_T4_T5_ --------------------------
	.section	.nv.info._ZN3cub18CUB_300001_SM_10006detail4scan16DeviceScanKernelINS2_10policy_hubIiiijN4cuda3std3__44plusIvEEE10Policy1000EN6thrust24THRUST_300001_SM_1000_NS10device_ptrIiEESF_NS0_13ScanTileStateIiLb1EEES9_NS0_8NullTypeEjiLb0ESI_EEvT0_T1_T2_iT3_T4_T5_,"",@"SHT_CUDA_INFO"
	.sectionflags	@""
	.align	4


	//----- nvinfo : EIATTR_CUDA_API_VERSION
	.align		4
        /*0000*/ 	.byte	0x04, 0x37
        /*0002*/ 	.short	(.L_122 - .L_121)
.L_121:
        /*0004*/ 	.word	0x00000082


	//----- nvinfo : EIATTR_KPARAM_INFO
	.align		4
.L_122:
        /*0008*/ 	.byte	0x04, 0x17
        /*000a*/ 	.short	(.L_124 - .L_123)
.L_123:
        /*000c*/ 	.word	0x00000000
        /*0010*/ 	.short	0x0006
        /*0012*/ 	.short	0x0020
        /*0014*/ 	.byte	0x00, 0xf0, 0x11, 0x00


	//----- nvinfo : EIATTR_KPARAM_INFO
	.align		4
.L_124:
        /*0018*/ 	.byte	0x04, 0x17
        /*001a*/ 	.short	(.L_126 - .L_125)
.L_125:
        /*001c*/ 	.word	0x00000000
        /*0020*/ 	.short	0x0005
        /*0022*/ 	.short	0x001d
        /*0024*/ 	.byte	0x00, 0xf0, 0x05, 0x00


	//----- nvinfo : EIATTR_KPARAM_INFO
	.align		4
.L_126:
        /*0028*/ 	.byte	0x04, 0x17
        /*002a*/ 	.short	(.L_128 - .L_127)
.L_127:
        /*002c*/ 	.word	0x00000000
        /*0030*/ 	.short	0x0004
        /*0032*/ 	.short	0x001c
        /*0034*/ 	.byte	0x00, 0xf0, 0x05, 0x00


	//----- nvinfo : EIATTR_KPARAM_INFO
	.align		4
.L_128:
        /*0038*/ 	.byte	0x04, 0x17
        /*003a*/ 	.short	(.L_130 - .L_129)
.L_129:
        /*003c*/ 	.word	0x00000000
        /*0040*/ 	.short	0x0003
        /*0042*/ 	.short	0x0018
        /*0044*/ 	.byte	0x00, 0xf0, 0x11, 0x00


	//----- nvinfo : EIATTR_KPARAM_INFO
	.align		4
.L_130:
        /*0048*/ 	.byte	0x04, 0x17
        /*004a*/ 	.short	(.L_132 - .L_131)
.L_131:
        /*004c*/ 	.word	0x00000000
        /*0050*/ 	.short	0x0002
        /*0052*/ 	.short	0x0010
        /*0054*/ 	.byte	0x00, 0xf0, 0x21, 0x00


	//----- nvinfo : EIATTR_KPARAM_INFO
	.align		4
.L_132:
        /*0058*/ 	.byte	0x04, 0x17
        /*005a*/ 	.short	(.L_134 - .L_133)
.L_133:
        /*005c*/ 	.word	0x00000000
        /*0060*/ 	.short	0x0001
        /*0062*/ 	.short	0x0008
        /*0064*/ 	.byte	0x00, 0xf0, 0x21, 0x00


	//----- nvinfo : EIATTR_KPARAM_INFO
	.align		4
.L_134:
        /*0068*/ 	.byte	0x04, 0x17
        /*006a*/ 	.short	(.L_136 - .L_135)
.L_135:
        /*006c*/ 	.word	0x00000000
        /*0070*/ 	.short	0x0000
        /*0072*/ 	.short	0x0000
        /*0074*/ 	.byte	0x00, 0xf0, 0x21, 0x00


	//----- nvinfo : EIATTR_SPARSE_MMA_MASK
	.align		4
.L_136:
        /*0078*/ 	.byte	0x03, 0x50
        /*007a*/ 	.short	0x0000


	//----- nvinfo : EIATTR_MAXREG_COUNT
	.align		4
        /*007c*/ 	.byte	0x03, 0x1b
        /*007e*/ 	.short	0x00a8


	//----- nvinfo : EIATTR_NUM_BARRIERS
	.align		4
        /*0080*/ 	.byte	0x02, 0x4c
        /*0082*/ 	.byte	0x01
	.zero		1


	//----- nvinfo : EIATTR_MERCURY_ISA_VERSION
	.align		4
        /*0084*/ 	.byte	0x03, 0x5f
        /*0086*/ 	.short	0x0101


	//----- nvinfo : EIATTR_UNUSED_LOAD_BYTE_OFFSET
	.align		4
        /*0088*/ 	.byte	0x04, 0x44
        /*008a*/ 	.short	(.L_138 - .L_137)


	//   ....[0]....
.L_137:
        /*008c*/ 	.word	0x00002a20
        /*0090*/ 	.word	0x00000fff


	//----- nvinfo : EIATTR_COOP_GROUP_MASK_REGIDS
	.align		4
.L_138:
        /*0094*/ 	.byte	0x04, 0x29
        /*0096*/ 	.short	(.L_140 - .L_139)


	//   ....[0]....
.L_139:
        /*0098*/ 	.word	0xffffffff


	//   ....[1]....
        /*009c*/ 	.word	0xffffffff


	//   ....[2]....
        /*00a0*/ 	.word	0xffffffff


	//   ....[3]....
        /*00a4*/ 	.word	0xffffffff


	//   ....[4]....
        /*00a8*/ 	.word	0xffffffff


	//   ....[5]....
        /*00ac*/ 	.word	0xffffffff


	//   ....[6]....
        /*00b0*/ 	.word	0xffffffff


	//   ....[7]....
        /*00b4*/ 	.word	0xffffffff


	//   ....[8]....
        /*00b8*/ 	.word	0xffffffff


	//   ....[9]....
        /*00bc*/ 	.word	0xffffffff


	//   ....[10]....
        /*00c0*/ 	.word	0xffffffff


	//   ....[11]....
        /*00c4*/ 	.word	0xffffffff


	//   ....[12]....
        /*00c8*/ 	.word	0xffffffff


	//   ....[13]....
        /*00cc*/ 	.word	0xffffffff


	//   ....[14]....
        /*00d0*/ 	.word	0xffffffff


	//   ....[15]....
        /*00d4*/ 	.word	0xffffffff


	//   ....[16]....
        /*00d8*/ 	.word	0xffffffff


	//   ....[17]....
        /*00dc*/ 	.word	0xffffffff


	//   ....[18]....
        /*00e0*/ 	.word	0xffffffff


	//   ....[19]....
        /*00e4*/ 	.word	0xffffffff


	//   ....[20]....
        /*00e8*/ 	.word	0xffffffff


	//   ....[21]....
        /*00ec*/ 	.word	0xffffffff


	//   ....[22]....
        /*00f0*/ 	.word	0xffffffff


	//   ....[23]....
        /*00f4*/ 	.word	0xffffffff


	//   ....[24]....
        /*00f8*/ 	.word	0xffffffff


	//   ....[25]....
        /*00fc*/ 	.word	0xffffffff


	//   ....[26]....
        /*0100*/ 	.word	0xffffffff


	//   ....[27]....
        /*0104*/ 	.word	0xffffffff


	//   ....[28]....
        /*0108*/ 	.word	0xffffffff


	//   ....[29]....
        /*010c*/ 	.word	0xffffffff


	//   ....[30]....
        /*0110*/ 	.word	0xffffffff


	//   ....[31]....
        /*0114*/ 	.word	0xffffffff


	//   ....[32]....
        /*0118*/ 	.word	0xffffffff


	//   ....[33]....
        /*011c*/ 	.word	0xffffffff


	//   ....[34]....
        /*0120*/ 	.word	0xffffffff


	//   ....[35]....
        /*0124*/ 	.word	0xffffffff


	//   ....[36]....
        /*0128*/ 	.word	0xffffffff


	//   ....[37]....
        /*012c*/ 	.word	0xffffffff


	//   ....[38]....
        /*0130*/ 	.word	0xffffffff


	//   ....[39]....
        /*0134*/ 	.word	0xffffffff


	//   ....[40]....
        /*0138*/ 	.word	0xffffffff


	//   ....[41]....
        /*013c*/ 	.word	0xffffffff


	//   ....[42]....
        /*0140*/ 	.word	0xffffffff


	//   ....[43]....
        /*0144*/ 	.word	0xffffffff


	//   ....[44]....
        /*0148*/ 	.word	0xffffffff


	//   ....[45]....
        /*014c*/ 	.word	0xffffffff


	//   ....[46]....
        /*0150*/ 	.word	0xffffffff


	//   ....[47]....
        /*0154*/ 	.word	0xffffffff


	//   ....[48]....
        /*0158*/ 	.word	0xffffffff


	//   ....[49]....
        /*015c*/ 	.word	0xffffffff


	//   ....[50]....
        /*0160*/ 	.word	0xffffffff


	//   ....[51]....
        /*0164*/ 	.word	0xffffffff


	//   ....[52]....
        /*0168*/ 	.word	0xffffffff


	//   ....[53]....
        /*016c*/ 	.word	0xffffffff


	//   ....[54]....
        /*0170*/ 	.word	0xffffffff


	//   ....[55]....
        /*0174*/ 	.word	0xffffffff


	//   ....[56]....
        /*0178*/ 	.word	0xffffffff


	//   ....[57]....
        /*017c*/ 	.word	0xffffffff


	//   ....[58]....
        /*0180*/ 	.word	0xffffffff


	//   ....[59]....
        /*0184*/ 	.word	0xffffffff


	//   ....[60]....
        /*0188*/ 	.word	0x05000015


	//   ....[61]....
        /*018c*/ 	.word	0x05000015


	//   ....[62]....
        /*0190*/ 	.word	0x05000015


	//   ....[63]....
        /*0194*/ 	.word	0x05000015


	//   ....[64]....
        /*0198*/ 	.word	0x05000015


	//   ....[65]....
        /*019c*/ 	.word	0x05000015


	//   ....[66]....
        /*01a0*/ 	.word	0x05000015


	//   ....[67]....
        /*01a4*/ 	.word	0x05000015


	//   ....[68]....
        /*01a8*/ 	.word	0x05000015


	//   ....[69]....
        /*01ac*/ 	.word	0x05000015


	//   ....[70]....
        /*01b0*/ 	.word	0x05000015


	//   ....[71]....
        /*01b4*/ 	.word	0x05000015


	//   ....[72]....
        /*01b8*/ 	.word	0x05000015


	//   ....[73]....
        /*01bc*/ 	.word	0x05000015


	//   ....[74]....
        /*01c0*/ 	.word	0x05000015


	//   ....[75]....
        /*01c4*/ 	.word	0x05000015


	//   ....[76]....
        /*01c8*/ 	.word	0x05000015


	//   ....[77]....
        /*01cc*/ 	.word	0x05000015


	//   ....[78]....
        /*01d0*/ 	.word	0x05000015


	//   ....[79]....
        /*01d4*/ 	.word	0x05000015


	//   ....[80]....
        /*01d8*/ 	.word	0x05000015


	//   ....[81]....
        /*01dc*/ 	.word	0x05000015


	//   ....[82]....
        /*01e0*/ 	.word	0x05000015


	//   ....[83]....
        /*01e4*/ 	.word	0x05000015


	//   ....[84]....
        /*01e8*/ 	.word	0x05000015


	//   ....[85]....
        /*01ec*/ 	.word	0x05000015


	//   ....[86]....
        /*01f0*/ 	.word	0x05000015


	//   ....[87]....
        /*01f4*/ 	.word	0x05000015


	//   ....[88]....
        /*01f8*/ 	.word	0x05000015


	//   ....[89]....
        /*01fc*/ 	.word	0x05000015


	//   ....[90]....
        /*0200*/ 	.word	0x05000015


	//   ....[91]....
        /*0204*/ 	.word	0x05000015


	//   ....[92]....
        /*0208*/ 	.word	0x05000015


	//   ....[93]....
        /*020c*/ 	.word	0x05000015


	//   ....[94]....
        /*0210*/ 	.word	0x05000015


	//   ....[95]....
        /*0214*/ 	.word	0x05000015


	//----- nvinfo : EIATTR_COOP_GROUP_INSTR_OFFSETS
	.align		4
.L_140:
        /*0218*/ 	.byte	0x04, 0x28
        /*021a*/ 	.short	(.L_142 - .L_141)


	//   ....[0]....
.L_141:
        /*021c*/ 	.word	0x000004b0


	//   ....[1]....
        /*0220*/ 	.word	0x00000680


	//   ....[2]....
        /*0224*/ 	.word	0x000006a0


	//   ....[3]....
        /*0228*/ 	.word	0x000006c0


	//   ....[4]....
        /*022c*/ 	.word	0x000006e0


	//   ....[5]....
        /*0230*/ 	.word	0x00000700


	//   ....[6]....
        /*0234*/ 	.word	0x00000ae0


	//   ....[7]....
        /*0238*/ 	.word	0x00000b00


	//   ....[8]....
        /*023c*/ 	.word	0x00000b20


	//   ....[9]....
        /*0240*/ 	.word	0x00000b40


	//   ....[10]....
        /*0244*/ 	.word	0x00000b60


	//   ....[11]....
        /*0248*/ 	.word	0x00000f10


	//   ....[12]....
        /*024c*/ 	.word	0x000010e0


	//   ....[13]....
        /*0250*/ 	.word	0x00001140


	//   ....[14]....
        /*0254*/ 	.word	0x000011d0


	//   ....[15]....
        /*0258*/ 	.word	0x00001230


	//   ....[16]....
        /*025c*/ 	.word	0x00001280


	//   ....[17]....
        /*0260*/ 	.word	0x000012e0


	//   ....[18]....
        /*0264*/ 	.word	0x00001320


	//   ....[19]....
        /*0268*/ 	.word	0x00001330


	//   ....[20]....
        /*026c*/ 	.word	0x000013f0


	//   ....[21]....
        /*0270*/ 	.word	0x000015c0


	//   ....[22]....
        /*0274*/ 	.word	0x00001610


	//   ....[23]....
        /*0278*/ 	.word	0x00001670


	//   ....[24]....
        /*027c*/ 	.word	0x000016d0


	//   ....[25]....
        /*0280*/ 	.word	0x00001710


	//   ....[26]....
        /*0284*/ 	.word	0x00001750


	//   ....[27]....
        /*0288*/ 	.word	0x00001790


	//   ....[28]....
        /*028c*/ 	.word	0x000017a0


	//   ....[29]....
        /*0290*/ 	.word	0x00001c60


	//   ....[30]....
        /*0294*/ 	.word	0x00002740


	//   ....[31]....
        /*0298*/ 	.word	0x00002910


	//   ....[32]....
        /*029c*/ 	.word	0x00002930


	//   ....[33]....
        /*02a0*/ 	.word	0x00002950


	//   ....[34]....
        /*02a4*/ 	.word	0x00002970


	//   ....[35]....
        /*02a8*/ 	.word	0x00002990


	//   ....[36]....
        /*02ac*/ 	.word	0x00002d10


	//   ....[37]....
        /*02b0*/ 	.word	0x00002d30


	//   ....[38]....
        /*02b4*/ 	.word	0x00002d50


	//   ....[39]....
        /*02b8*/ 	.word	0x00002d70


	//   ....[40]....
        /*02bc*/ 	.word	0x00002d90


	//   ....[41]....
        /*02c0*/ 	.word	0x00003140


	//   ....[42]....
        /*02c4*/ 	.word	0x00003310


	//   ....[43]....
        /*02c8*/ 	.word	0x00003370


	//   ....[44]....
        /*02cc*/ 	.word	0x000033e0


	//   ....[45]....
        /*02d0*/ 	.word	0x00003430


	//   ....[46]....
        /*02d4*/ 	.word	0x00003480


	//   ....[47]....
        /*02d8*/ 	.word	0x000034c0


	//   ....[48]....
        /*02dc*/ 	.word	0x00003530


	//   ....[49]....
        /*02e0*/ 	.word	0x00003540


	//   ....[50]....
        /*02e4*/ 	.word	0x00003620


	//   ....[51]....
        /*02e8*/ 	.word	0x000037f0


	//   ....[52]....
        /*02ec*/ 	.word	0x00003840


	//   ....[53]....
        /*02f0*/ 	.word	0x000038c0


	//   ....[54]....
        /*02f4*/ 	.word	0x00003910


	//   ....[55]....
        /*02f8*/ 	.word	0x00003960


	//   ....[56]....
        /*02fc*/ 	.word	0x000039c0


	//   ....[57]....
        /*0300*/ 	.word	0x00003a00


	//   ....[58]....
        /*0304*/ 	.word	0x00003a10


	//   ....[59]....
        /*0308*/ 	.word	0x00003eb0


	//   ....[60]....
        /*030c*/ 	.word	0x00004510


	//   ....[61]....
        /*0310*/ 	.word	0x00004590


	//   ....[62]....
        /*0314*/ 	.word	0x00004620


	//   ....[63]....
        /*0318*/ 	.word	0x00004720


	//   ....[64]....
        /*031c*/ 	.word	0x000047a0


	//   ....[65]....
        /*0320*/ 	.word	0x00004840


	//   ....[66]....
        /*0324*/ 	.word	0x000048c0


	//   ....[67]....
        /*0328*/ 	.word	0x00004950


	//   ....[68]....
        /*032c*/ 	.word	0x00004980


	//   ....[69]....
        /*0330*/ 	.word	0x00004a30


	//   ....[70]....
        /*0334*/ 	.word	0x00004ab0


	//   ....[71]....
        /*0338*/ 	.word	0x00004b30


	//   ....[72]....
        /*033c*/ 	.word	0x00004bf0


	//   ....[73]....
        /*0340*/ 	.word	0x00004c80


	//   ....[74]....
        /*0344*/ 	.word	0x00004d00


	//   ....[75]....
        /*0348*/ 	.word	0x00004d80


	//   ....[76]....
        /*034c*/ 	.word	0x00004e00


	//   ....[77]....
        /*0350*/ 	.word	0x00004e60


	//   ....[78]....
        /*0354*/ 	.word	0x00004ed0


	//   ....[79]....
        /*0358*/ 	.word	0x00004f50


	//   ....[80]....
        /*035c*/ 	.word	0x00004fe0


	//   ....[81]....
        /*0360*/ 	.word	0x000050b0


	//   ....[82]....
        /*0364*/ 	.word	0x00005140


	//   ....[83]....
        /*0368*/ 	.word	0x000051d0


	//   ....[84]....
        /*036c*/ 	.word	0x00005260


	//   ....[85]....
        /*0370*/ 	.word	0x00005310


	//   ....[86]....
        /*0374*/ 	.word	0x00005340


	//   ....[87]....
        /*0378*/ 	.word	0x000053f0


	//   ....[88]....
        /*037c*/ 	.word	0x00005470


	//   ....[89]....
        /*0380*/ 	.word	0x000054f0


	//   ....[90]....
        /*0384*/ 	.word	0x000055b0


	//   ....[91]....
        /*0388*/ 	.word	0x00005650


	//   ....[92]....
        /*038c*/ 	.word	0x000056f0


	//   ....[93]....
        /*0390*/ 	.word	0x00005780


	//   ....[94]....
        /*0394*/ 	.word	0x00005800


	//   ....[95]....
        /*0398*/ 	.word	0x00005860


	//----- nvinfo : EIATTR_VRC_CTA_INIT_COUNT
	.align		4
.L_142:
        /*039c*/ 	.byte	0x02, 0x4a
	.zero		1
	.zero		1


	//----- nvinfo : EIATTR_EXIT_INSTR_OFFSETS
	.align		4
        /*03a0*/ 	.byte	0x04, 0x1c
        /*03a2*/ 	.short	(.L_144 - .L_143)


	//   ....[0]....
.L_143:
        /*03a4*/ 	.word	0x00001f30


	//   ....[1]....
        /*03a8*/ 	.word	0x00001f50


	//   ....[2]....
        /*03ac*/ 	.word	0x000044a0


	//   ....[3]....
        /*03b0*/ 	.word	0x000044c0


	//----- nvinfo : EIATTR_MAX_THREADS
	.align		4
.L_144:
        /*03b4*/ 	.byte	0x04, 0x05
        /*03b6*/ 	.short	(.L_146 - .L_145)
.L_145:
        /*03b8*/ 	.word	0x00000180
        /*03bc*/ 	.word	0x00000001
        /*03c0*/ 	.word	0x00000001


	//----- nvinfo : EIATTR_CRS_STACK_SIZE
	.align		4
.L_146:
        /*03c4*/ 	.byte	0x04, 0x1e
        /*03c6*/ 	.short	(.L_148 - .L_147)
.L_147:
        /*03c8*/ 	.word	0x00000000


	//----- nvinfo : EIATTR_CBANK_PARAM_SIZE
	.align		4
.L_148:
        /*03cc*/ 	.byte	0x03, 0x19
        /*03ce*/ 	.short	0x0024


	//----- nvinfo : EIATTR_PARAM_CBANK
	.align		4
        /*03d0*/ 	.byte	0x04, 0x0a
        /*03d2*/ 	.short	(.L_150 - .L_149)
	.align		4
.L_149:
        /*03d4*/ 	.word	index@(.nv.constant0._ZN3cub18CUB_300001_SM_10006detail4scan16DeviceScanKernelINS2_10policy_hubIiiijN4cuda3std3__44plusIvEEE10Policy1000EN6thrust24THRUST_300001_SM_1000_NS10device_ptrIiEESF_NS0_13ScanTileStateIiLb1EEES9_NS0_8NullTypeEjiLb0ESI_EEvT0_T1_T2_iT3_T4_T5_)
        /*03d8*/ 	.short	0x0380
        /*03da*/ 	.short	0x0024


	//----- nvinfo : EIATTR_SW_WAR
	.align		4
.L_150:
        /*03dc*/ 	.byte	0x04, 0x36
        /*03de*/ 	.short	(.L_152 - .L_151)
.L_151:
        /*03e0*/ 	.word	0x00000008
.L_152:


//--------------------- .nv.info._ZN3cub18CUB_300001_SM_10006detail4scan20DeviceScanInitKernelINS0_13ScanTileStateIiLb1EEEEEvT_i --------------------------
	.section	.nv.info._ZN3cub18CUB_300001_SM_10006detail4scan20DeviceScanInitKernelINS0_13ScanTileStateIiLb1EEEEEvT_i,"",@"SHT_CUDA_INFO"
	.sectionflags	@""
	.align	4


	//----- nvinfo : EIATTR_CUDA_API_VERSION
	.align		4
        /*0000*/ 	.byte	0x04, 0x37
        /*0002*/ 	.short	(.L_154 - .L_153)
.L_153:
        /*0004*/ 	.word	0x00000082


	//----- nvinfo : EIATTR_KPARAM_INFO
	.align		4
.L_154:
        /*0008*/ 	.byte	0x04, 0x17
        /*000a*/ 	.short	(.L_156 - .L_155)
.L_155:
        /*000c*/ 	.word	0x00000000
        /*0010*/ 	.short	0x0001
        /*0012*/ 	.short	0x0008
        /*0014*/ 	.byte	0x00, 0xf0, 0x11, 0x00


	//----- nvinfo : EIATTR_KPARAM_INFO
	.align		4
.L_156:
        /*0018*/ 	.byte	0x04, 0x17
        /*001a*/ 	.short	(.L_158 - .L_157)
.L_157:
        /*001c*/ 	.word	0x00000000
        /*0020*/ 	.short	0x0000
        /*0022*/ 	.short	0x0000
        /*0024*/ 	.byte	0x00, 0xf0, 0x21, 0x00


	//----- nvinfo : EIATTR_SPARSE_MMA_MASK
	.align		4
.L_158:
        /*0028*/ 	.byte	0x03, 0x50
        /*002a*/ 	.short	0x0000


	//----- nvinfo : EIATTR_MAXREG_COUNT
	.align		4
        /*002c*/ 	.byte	0x03, 0x1b
        /*002e*/ 	.short	0x00ff


	//----- nvinfo : EIATTR_MERCURY_ISA_VERSION
	.align		4
        /*0030*/ 	.byte	0x03, 0x5f
        /*0032*/ 	.short	0x0101


	//----- nvinfo : EIATTR_VRC_CTA_INIT_COUNT
	.align		4
        /*0034*/ 	.byte	0x02, 0x4a
	.zero		1
	.zero		1


	//----- nvinfo : EIATTR_EXIT_INSTR_OFFSETS
	.align		4
        /*0038*/ 	.byte	0x04, 0x1c
        /*003a*/ 	.short	(.L_160 - .L_159)


	//   ....[0]....
.L_159:
        /*003c*/ 	.word	0x000000f0


	//   ....[1]....
        /*0040*/ 	.word	0x00000130


	//----- nvinfo : EIATTR_CBANK_PARAM_SIZE
	.align		4
.L_160:
        /*0044*/ 	.byte	0x03, 0x19
        /*0046*/ 	.short	0x000c


	//----- nvinfo : EIATTR_PARAM_CBANK
	.align		4
        /*0048*/ 	.byte	0x04, 0x0a
        /*004a*/ 	.short	(.L_162 - .L_161)
	.align		4
.L_161:
        /*004c*/ 	.word	index@(.nv.constant0._ZN3cub18CUB_300001_SM_10006detail4scan20DeviceScanInitKernelINS0_13ScanTileStateIiLb1EEEEEvT_i)
        /*0050*/ 	.short	0x0380
        /*0052*/ 	.short	0x000c


	//----- nvinfo : EIATTR_SW_WAR
	.align		4
.L_162:
        /*0054*/ 	.byte	0x04, 0x36
        /*0056*/ 	.short	(.L_164 - .L_163)
.L_163:
        /*0058*/ 	.word	0x00000008
.L_164:


//--------------------- .nv.info._ZN3cub18CUB_300001_SM_10006detail11EmptyKernelIvEEvv --------------------------
	.section	.nv.info._ZN3cub18CUB_300001_SM_10006detail11EmptyKernelIvEEvv,"",@"SHT_CUDA_INFO"
	.sectionflags	@""
	.align	4


	//----- nvinfo : EIATTR_CUDA_API_VERSION
	.align		4
        /*0000*/ 	.byte	0x04, 0x37
        /*0002*/ 	.short	(.L_166 - .L_165)
.L_165:
        /*0004*/ 	.word	0x00000082


	//----- nvinfo : EIATTR_SPARSE_MMA_MASK
	.align		4
.L_166:
        /*0008*/ 	.byte	0x03, 0x50
        /*000a*/ 	.short	0x0000


	//----- nvinfo : EIATTR_MAXREG_COUNT
	.align		4
        /*000c*/ 	.byte	0x03, 0x1b
        /*000e*/ 	.short	0x00ff


	//----- nvinfo : EIATTR_MERCURY_ISA_VERSION
	.align		4
        /*0010*/ 	.byte	0x03, 0x5f
        /*0012*/ 	.short	0x0101


	//----- nvinfo : EIATTR_VRC_CTA_INIT_COUNT
	.align		4
        /*0014*/ 	.byte	0x02, 0x4a
	.zero		1
	.zero		1


	//----- nvinfo : EIATTR_EXIT_INSTR_OFFSETS
	.align		4
        /*0018*/ 	.byte	0x04, 0x1c
        /*001a*/ 	.short	(.L_168 - .L_167)


	//   ....[0]....
.L_167:
        /*001c*/ 	.word	0x00000010


	//----- nvinfo : EIATTR_SW_WAR
	.align		4
.L_168:
        /*0020*/ 	.byte	0x04, 0x36
        /*0022*/ 	.short	(.L_170 - .L_169)
.L_169:
        /*0024*/ 	.word	0x00000008
.L_170:


//--------------------- .nv.info._Z15is_lower_kernelPiPfiiif --------------------------
	.section	.nv.info._Z15is_lower_kernelPiPfiiif,"",@"SHT_CUDA_INFO"
	.sectionflags	@""
	.align	4


	//----- nvinfo : EIATTR_CUDA_API_VERSION
	.align		4
        /*0000*/ 	.byte	0x04, 0x37
        /*0002*/ 	.short	(.L_172 - .L_171)
.L_171:
        /*0004*/ 	.word	0x00000082


	//----- nvinfo : EIATTR_KPARAM_INFO
	.align		4
.L_172:
        /*0008*/ 	.byte	0x04, 0x17
        /*000a*/ 	.short	(.L_174 - .L_173)
.L_173:
        /*000c*/ 	.word	0x00000000
        /*0010*/ 	.short	0x0005
        /*0012*/ 	.short	0x001c
        /*0014*/ 	.byte	0x00, 0xf0, 0x11, 0x00


	//----- nvinfo : EIATTR_KPARAM_INFO
	.align		4
.L_174:
        /*0018*/ 	.byte	0x04, 0x17
        /*001a*/ 	.short	(.L_176 - .L_175)
.L_175:
        /*001c*/ 	.word	0x00000000
        /*0020*/ 	.short	0x0004
        /*0022*/ 	.short	0x0018
        /*0024*/ 	.byte	0x00, 0xf0, 0x11, 0x00


	//----- nvinfo : EIATTR_KPARAM_INFO
	.align		4
.L_176:
        /*0028*/ 	.byte	0x04, 0x17
        /*002a*/ 	.short	(.L_178 - .L_177)
.L_177:
        /*002c*/ 	.word	0x00000000
        /*0030*/ 	.short	0x0003
        /*0032*/ 	.short	0x0014
        /*0034*/ 	.byte	0x00, 0xf0, 0x11, 0x00


	//----- nvinfo : EIATTR_KPARAM_INFO
	.align		4
.L_178:
        /*0038*/ 	.byte	0x04, 0x17
        /*003a*/ 	.short	(.L_180 - .L_179)
.L_179:
        /*003c*/ 	.word	0x00000000
        /*0040*/ 	.short	0x0002
        /*0042*/ 	.short	0x0010
        /*0044*/ 	.byte	0x00, 0xf0, 0x11, 0x00


	//----- nvinfo : EIATTR_KPARAM_INFO
	.align		4
.L_180:
        /*0048*/ 	.byte	0x04, 0x17
        /*004a*/ 	.short	(.L_182 - .L_181)
.L_181:
        /*004c*/ 	.word	0x00000000
        /*0050*/ 	.short	0x0001
        /*0052*/ 	.short	0x0008
        /*0054*/ 	.byte	0x00, 0xf5, 0x21, 0x00


	//----- nvinfo : EIATTR_KPARAM_INFO
	.align		4
.L_182:
        /*0058*/ 	.byte	0x04, 0x17
        /*005a*/ 	.short	(.L_184 - .L_183)
.L_183:
        /*005c*/ 	.word	0x00000000
        /*0060*/ 	.short	0x0000
        /*0062*/ 	.short	0x0000
        /*0064*/ 	.byte	0x00, 0xf5, 0x21, 0x00


	//----- nvinfo : EIATTR_SPARSE_MMA_MASK
	.align		4
.L_184:
        /*0068*/ 	.byte	0x03, 0x50
        /*006a*/ 	.short	0x0000


	//----- nvinfo : EIATTR_MAXREG_COUNT
	.align		4
        /*006c*/ 	.byte	0x03, 0x1b
        /*006e*/ 	.short	0x00ff


	//----- nvinfo : EIATTR_MERCURY_ISA_VERSION
	.align		4
        /*0070*/ 	.byte	0x03, 0x5f
        /*0072*/ 	.short	0x0101


	//----- nvinfo : EIATTR_VRC_CTA_INIT_COUNT
	.align		4
        /*0074*/ 	.byte	0x02, 0x4a
	.zero		1
	.zero		1


	//----- nvinfo : EIATTR_EXIT_INSTR_OFFSETS
	.align		4
        /*0078*/ 	.byte	0x04, 0x1c
        /*007a*/ 	.short	(.L_186 - .L_185)


	//   ....[0]....
.L_185:
        /*007c*/ 	.word	0x00000070


	//   ....[1]....
        /*0080*/ 	.word	0x00000140


	//   ....[2]....
        /*0084*/ 	.word	0x00000180


	//----- nvinfo : EIATTR_CBANK_PARAM_SIZE
	.align		4
.L_186:
        /*0088*/ 	.byte	0x03, 0x19
        /*008a*/ 	.short	0x0020


	//----- nvinfo : EIATTR_PARAM_CBANK
	.align		4
        /*008c*/ 	.byte	0x04, 0x0a
        /*008e*/ 	.short	(.L_188 - .L_187)
	.align		4
.L_187:
        /*0090*/ 	.word	index@(.nv.constant0._Z15is_lower_kernelPiPfiiif)
        /*0094*/ 	.short	0x0380
        /*0096*/ 	.short	0x0020


	//----- nvinfo : EIATTR_SW_WAR
	.align		4
.L_188:
        /*0098*/ 	.byte	0x04, 0x36
        /*009a*/ 	.short	(.L_190 - .L_189)
.L_189:
        /*009c*/ 	.word	0x00000008
.L_190:


//--------------------- .nv.info._Z11sort_kernelPfiiib --------------------------
	.section	.nv.info._Z11sort_kernelPfiiib,"",@"SHT_CUDA_INFO"
	.sectionflags	@""
	.align	4


	//----- nvinfo : EIATTR_CUDA_API_VERSION
	.align		4
        /*0000*/ 	.byte	0x04, 0x37
        /*0002*/ 	.short	(.L_192 - .L_191)
.L_191:
        /*0004*/ 	.word	0x00000082


	//----- nvinfo : EIATTR_KPARAM_INFO
	.align		4
.L_192:
        /*0008*/ 	.byte	0x04, 0x17
        /*000a*/ 	.short	(.L_194 - .L_193)
.L_193:
        /*000c*/ 	.word	0x00000000
        /*0010*/ 	.short	0x0004
        /*0012*/ 	.short	0x0014
        /*0014*/ 	.byte	0x00, 0xf0, 0x05, 0x00


	//----- nvinfo : EIATTR_KPARAM_INFO
	.align		4
.L_194:
        /*0018*/ 	.byte	0x04, 0x17
        /*001a*/ 	.short	(.L_196 - .L_195)
.L_195:
        /*001c*/ 	.word	0x00000000
        /*0020*/ 	.short	0x0003
        /*0022*/ 	.short	0x0010
        /*0024*/ 	.byte	0x00, 0xf0, 0x11, 0x00


	//----- nvinfo : EIATTR_KPARAM_INFO
	.align		4
.L_196:
        /*0028*/ 	.byte	0x04, 0x17
        /*002a*/ 	.short	(.L_198 - .L_197)
.L_197:
        /*002c*/ 	.word	0x00000000
        /*0030*/ 	.short	0x0002
        /*0032*/ 	.short	0x000c
        /*0034*/ 	.byte	0x00, 0xf0, 0x11, 0x00


	//----- nvinfo : EIATTR_KPARAM_INFO
	.align		4
.L_198:
        /*0038*/ 	.byte	0x04, 0x17
        /*003a*/ 	.short	(.L_200 - .L_199)
.L_199:
        /*003c*/ 	.word	0x00000000
        /*0040*/ 	.short	0x0001
        /*0042*/ 	.short	0x0008
        /*0044*/ 	.byte	0x00, 0xf0, 0x11, 0x00


	//----- nvinfo : EIATTR_KPARAM_INFO
	.align		4
.L_200:
        /*0048*/ 	.byte	0x04, 0x17
        /*004a*/ 	.short	(.L_202 - .L_201)
.L_201:
        /*004c*/ 	.word	0x00000000
        /*0050*/ 	.short	0x0000
        /*0052*/ 	.short	0x0000
        /*0054*/ 	.byte	0x00, 0xf5, 0x21, 0x00


	//----- nvinfo : EIATTR_SPARSE_MMA_MASK
	.align		4
.L_202:
        /*0058*/ 	.byte	0x03, 0x50
        /*005a*/ 	.short	0x0000


	//----- nvinfo : EIATTR_MAXREG_COUNT
	.align		4
        /*005c*/ 	.byte	0x03, 0x1b
        /*005e*/ 	.short	0x00ff


	//----- nvinfo : EIATTR_MERCURY_ISA_VERSION
	.align		4
        /*0060*/ 	.byte	0x03, 0x5f
        /*0062*/ 	.short	0x0101


	//----- nvinfo : EIATTR_VRC_CTA_INIT_COUNT
	.align		4
        /*0064*/ 	.byte	0x02, 0x4a
	.zero		1
	.zero		1


	//----- nvinfo : EIATTR_EXIT_INSTR_OFFSETS
	.align		4
        /*0068*/ 	.byte	0x04, 0x1c
        /*006a*/ 	.short	(.L_204 - .L_203)


	//   ....[0]....
.L_203:
        /*006c*/ 	.word	0x000000e0


	//   ....[1]....
        /*0070*/ 	.word	0x000001c0


	//   ....[2]....
        /*0074*/ 	.word	0x00000a60


	//   ....[3]....
        /*0078*/ 	.word	0x00000e00


	//   ....[4]....
        /*007c*/ 	.word	0x00000e60


	//----- nvinfo : EIATTR_CBANK_PARAM_SIZE
	.align		4
.L_204:
        /*0080*/ 	.byte	0x03, 0x19
        /*0082*/ 	.short	0x0015


	//----- nvinfo : EIATTR_PARAM_CBANK
	.align		4
        /*0084*/ 	.byte	0x04, 0x0a
        /*0086*/ 	.short	(.L_206 - .L_205)
	.align		4
.L_205:
        /*0088*/ 	.word	index@(.nv.constant0._Z11sort_kernelPfiiib)
        /*008c*/ 	.short	0x0380
        /*008e*/ 	.short	0x0015


	//----- nvinfo : EIATTR_SW_WAR
	.align		4
.L_206:
        /*0090*/ 	.byte	0x04, 0x36
        /*0092*/ 	.short	(.L_208 - .L_207)
.L_207:
        /*0094*/ 	.word	0x00000008
.L_208:


//--------------------- .nv.info._Z10sum_kernelPfiiii --------------------------
	.section	.nv.info._Z10sum_kernelPfiiii,"",@"SHT_CUDA_INFO"
	.sectionflags	@""
	.align	4


	//----- nvinfo : EIATTR_CUDA_API_VERSION
	.align		4
        /*0000*/ 	.byte	0x04, 0x37
        /*0002*/ 	.short	(.L_210 - .L_209)
.L_209:
        /*0004*/ 	.word	0x00000082


	//----- nvinfo : EIATTR_KPARAM_INFO
	.align		4
.L_210:
        /*0008*/ 	.byte	0x04, 0x17
        /*000a*/ 	.short	(.L_212 - .L_211)
.L_211:
        /*000c*/ 	.word	0x00000000
        /*0010*/ 	.short	0x0004
        /*0012*/ 	.short	0x0014
        /*0014*/ 	.byte	0x00, 0xf0, 0x11, 0x00


	//----- nvinfo : EIATTR_KPARAM_INFO
	.align		4
.L_212:
        /*0018*/ 	.byte	0x04, 0x17
        /*001a*/ 	.short	(.L_214 - .L_213)
.L_213:
        /*001c*/ 	.word	0x00000000
        /*0020*/ 	.short	0x0003
        /*0022*/ 	.short	0x0010
        /*0024*/ 	.byte	0x00, 0xf0, 0x11, 0x00


	//----- nvinfo : EIATTR_KPARAM_INFO
	.align		4
.L_214:
        /*0028*/ 	.byte	0x04, 0x17
        /*002a*/ 	.short	(.L_216 - .L_215)
.L_215:
        /*002c*/ 	.word	0x00000000
        /*0030*/ 	.short	0x0002
        /*0032*/ 	.short	0x000c
        /*0034*/ 	.byte	0x00, 0xf0, 0x11, 0x00


	//----- nvinfo : EIATTR_KPARAM_INFO
	.align		4
.L_216:
        /*0038*/ 	.byte	0x04, 0x17
        /*003a*/ 	.short	(.L_218 - .L_217)
.L_217:
        /*003c*/ 	.word	0x00000000
        /*0040*/ 	.short	0x0001
        /*0042*/ 	.short	0x0008
        /*0044*/ 	.byte	0x00, 0xf0, 0x11, 0x00


	//----- nvinfo : EIATTR_KPARAM_INFO
	.align		4
.L_218:
        /*0048*/ 	.byte	0x04, 0x17
        /*004a*/ 	.short	(.L_220 - .L_219)
.L_219:
        /*004c*/ 	.word	0x00000000
        /*0050*/ 	.short	0x0000
        /*0052*/ 	.short	0x0000
        /*0054*/ 	.byte	0x00, 0xf5, 0x21, 0x00


	//----- nvinfo : EIATTR_SPARSE_MMA_MASK
	.align		4
.L_220:
        /*0058*/ 	.byte	0x03, 0x50
        /*005a*/ 	.short	0x0000


	//----- nvinfo : EIATTR_MAXREG_COUNT
	.align		4
        /*005c*/ 	.byte	0x03, 0x1b
        /*005e*/ 	.short	0x00ff


	//----- nvinfo : EIATTR_MERCURY_ISA_VERSION
	.align		4
        /*0060*/ 	.byte	0x03, 0x5f
        /*0062*/ 	.short	0x0101


	//----- nvinfo : EIATTR_VRC_CTA_INIT_COUNT
	.align		4
        /*0064*/ 	.byte	0x02, 0x4a
	.zero		1
	.zero		1


	//----- nvinfo : EIATTR_EXIT_INSTR_OFFSETS
	.align		4
        /*0068*/ 	.byte	0x04, 0x1c
        /*006a*/ 	.short	(.L_222 - .L_221)


	//   ....[0]....
.L_221:
        /*006c*/ 	.word	0x000000d0


	//   ....[1]....
        /*0070*/ 	.word	0x000001a0


	//----- nvinfo : EIATTR_CBANK_PARAM_SIZE
	.align		4
.L_222:
        /*0074*/ 	.byte	0x03, 0x19
        /*0076*/ 	.short	0x0018


	//----- nvinfo : EIATTR_PARAM_CBANK
	.align		4
        /*0078*/ 	.byte	0x04, 0x0a
        /*007a*/ 	.short	(.L_224 - .L_223)
	.align		4
.L_223:
        /*007c*/ 	.word	index@(.nv.constant0._Z10sum_kernelPfiiii)
        /*0080*/ 	.short	0x0380
        /*0082*/ 	.short	0x0018


	//----- nvinfo : EIATTR_SW_WAR
	.align		4
.L_224:
        /*0084*/ 	.byte	0x04, 0x36
        /*0086*/ 	.short	(.L_226 - .L_225)
.L_225:
        /*0088*/ 	.word	0x00000008
.L_226:


//--------------------- .nv.info._Z13square_kernelPfiii --------------------------
	.section	.nv.info._Z13square_kernelPfiii,"",@"SHT_CUDA_INFO"
	.sectionflags	@""
	.align	4


	//----- nvinfo : EIATTR_CUDA_API_VERSION
	.align		4
        /*0000*/ 	.byte	0x04, 0x37
        /*0002*/ 	.short	(.L_228 - .L_227)
.L_227:
        /*0004*/ 	.word	0x00000082


	//----- nvinfo : EIATTR_KPARAM_INFO
	.align		4
.L_228:
        /*0008*/ 	.byte	0x04, 0x17
        /*000a*/ 	.short	(.L_230 - .L_229)
.L_229:
        /*000c*/ 	.word	0x00000000
        /*0010*/ 	.short	0x0003
        /*0012*/ 	.short	0x0010
        /*0014*/ 	.byte	0x00, 0xf0, 0x11, 0x00


	//----- nvinfo : EIATTR_KPARAM_INFO
	.align		4
.L_230:
        /*0018*/ 	.byte	0x04, 0x17
        /*001a*/ 	.short	(.L_232 - .L_231)
.L_231:
        /*001c*/ 	.word	0x00000000
        /*0020*/ 	.short	0x0002
        /*0022*/ 	.short	0x000c
        /*0024*/ 	.byte	0x00, 0xf0, 0x11, 0x00


	//----- nvinfo : EIATTR_KPARAM_INFO
	.align		4
.L_232:
        /*0028*/ 	.byte	0x04, 0x17
        /*002a*/ 	.short	(.L_234 - .L_233)
.L_233:
        /*002c*/ 	.word	0x00000000
        /*0030*/ 	.short	0x0001
        /*0032*/ 	.short	0x0008
        /*0034*/ 	.byte	0x00, 0xf0, 0x11, 0x00


	//----- nvinfo : EIATTR_KPARAM_INFO
	.align		4
.L_234:
        /*0038*/ 	.byte	0x04, 0x17
        /*003a*/ 	.short	(.L_236 - .L_235)
.L_235:
        /*003c*/ 	.word	0x00000000
        /*0040*/ 	.short	0x0000
        /*0042*/ 	.short	0x0000
        /*0044*/ 	.byte	0x00, 0xf5, 0x21, 0x00


	//----- nvinfo : EIATTR_SPARSE_MMA_MASK
	.align		4
.L_236:
        /*0048*/ 	.byte	0x03, 0x50
        /*004a*/ 	.short	0x0000


	//----- nvinfo : EIATTR_MAXREG_COUNT
	.align		4
        /*004c*/ 	.byte	0x03, 0x1b
        /*004e*/ 	.short	0x00ff


	//----- nvinfo : EIATTR_MERCURY_ISA_VERSION
	.align		4
        /*0050*/ 	.byte	0x03, 0x5f
        /*0052*/ 	.short	0x0101


	//----- nvinfo : EIATTR_VRC_CTA_INIT_COUNT
	.align		4
        /*0054*/ 	.byte	0x02, 0x4a
	.zero		1
	.zero		1


	//----- nvinfo : EIATTR_EXIT_INSTR_OFFSETS
	.align		4
        /*0058*/ 	.byte	0x04, 0x1c
        /*005a*/ 	.short	(.L_238 - .L_237)


	//   ....[0]....
.L_237:
        /*005c*/ 	.word	0x00000070


	//   ....[1]....
        /*0060*/ 	.word	0x00000110


	//----- nvinfo : EIATTR_CBANK_PARAM_SIZE
	.align		4
.L_238:
        /*0064*/ 	.byte	0x03, 0x19
        /*0066*/ 	.short	0x0014


	//----- nvinfo : EIATTR_PARAM_CBANK
	.align		4
        /*0068*/ 	.byte	0x04, 0x0a
        /*006a*/ 	.short	(.L_240 - .L_239)
	.align		4
.L_239:
        /*006c*/ 	.word	index@(.nv.constant0._Z13square_kernelPfiii)
        /*0070*/ 	.short	0x0380
        /*0072*/ 	.short	0x0014


	//----- nvinfo : EIATTR_SW_WAR
	.align		4
.L_240:
        /*0074*/ 	.byte	0x04, 0x36
        /*0076*/ 	.short	(.L_242 - .L_241)
.L_241:
        /*0078*/ 	.word	0x00000008
.L_242:


//--------------------- .nv.callgraph             --------------------------
	.section	.nv.callgraph,"",@"SHT_CUDA_CALLGRAPH"
	.align	4
	.sectionentsize	8
	.align		4
        /*0000*/ 	.word	0x00000000
	.align		4
        /*0004*/ 	.word	0xffffffff
	.align		4
        /*0008*/ 	.word	0x00000000
	.align		4
        /*000c*/ 	.word	0xfffffffe
	.align		4
        /*0010*/ 	.word	0x00000000
	.align		4
        /*0014*/ 	.word	0xfffffffd
	.align		4
        /*0018*/ 	.word	0x00000000
	.align		4
        /*001c*/ 	.word	0xfffffffc


//--------------------- .nv.constant4             --------------------------
	.section	.nv.constant4,"a",@progbits
	.align	8
	.align		8
.nv.constant4:
        /*0000*/ 	.dword	_ZN34_INTERNAL_6433abee_4_k_cu_f432fa144cuda3std3__45__cpo5beginE
	.align		8
        /*0008*/ 	.dword	_ZN34_INTERNAL_6433abee_4_k_cu_f432fa144cuda3std3__45__cpo3endE
	.align		8
        /*0010*/ 	.dword	_ZN34_INTERNAL_6433abee_4_k_cu_f432fa144cuda3std3__45__cpo6cbeginE
	.align		8
        /*0018*/ 	.dword	_ZN34_INTERNAL_6433abee_4_k_cu_f432fa144cuda3std3__45__cpo4cendE
	.align		8
        /*0020*/ 	.dword	_ZN34_INTERNAL_6433abee_4_k_cu_f432fa144cuda3std3__45__cpo6rbeginE
	.align		8
        /*0028*/ 	.dword	_ZN34_INTERNAL_6433abee_4_k_cu_f432fa144cuda3std3__45__cpo4rendE
	.align		8
        /*0030*/ 	.dword	_ZN34_INTERNAL_6433abee_4_k_cu_f432fa144cuda3std3__45__cpo7crbeginE
	.align		8
        /*0038*/ 	.dword	_ZN34_INTERNAL_6433abee_4_k_cu_f432fa144cuda3std3__45__cpo5crendE
	.align		8
        /*0040*/ 	.dword	_ZN34_INTERNAL_6433abee_4_k_cu_f432fa144cuda3std3__436_GLOBAL__N__6433abee_4_k_cu_f432fa146ignoreE
	.align		8
        /*0048*/ 	.dword	_ZN34_INTERNAL_6433abee_4_k_cu_f432fa144cuda3std3__419piecewise_constructE
	.align		8
        /*0050*/ 	.dword	_ZN34_INTERNAL_6433abee_4_k_cu_f432fa144cuda3std3__48in_placeE
	.align		8
        /*0058*/ 	.dword	_ZN34_INTERNAL_6433abee_4_k_cu_f432fa144cuda3std3__420unreachable_sentinelE
	.align		8
        /*0060*/ 	.dword	_ZN34_INTERNAL_6433abee_4_k_cu_f432fa144cuda3std3__47nulloptE
	.align		8
        /*0068*/ 	.dword	_ZN34_INTERNAL_6433abee_4_k_cu_f432fa144cuda3std3__48unexpectE
	.align		8
        /*0070*/ 	.dword	_ZN34_INTERNAL_6433abee_4_k_cu_f432fa144cuda3std6ranges3__45__cpo4swapE
	.align		8
        /*0078*/ 	.dword	_ZN34_INTERNAL_6433abee_4_k_cu_f432fa144cuda3std6ranges3__45__cpo9iter_moveE
	.align		8
        /*0080*/ 	.dword	_ZN34_INTERNAL_6433abee_4_k_cu_f432fa144cuda3std6ranges3__45__cpo5beginE
	.align		8
        /*0088*/ 	.dword	_ZN34_INTERNAL_6433abee_4_k_cu_f432fa144cuda3std6ranges3__45__cpo3endE
	.align		8
        /*0090*/ 	.dword	_ZN34_INTERNAL_6433abee_4_k_cu_f432fa144cuda3std6ranges3__45__cpo6cbeginE
	.align		8
        /*0098*/ 	.dword	_ZN34_INTERNAL_6433abee_4_k_cu_f432fa144cuda3std6ranges3__45__cpo4cendE
	.align		8
        /*00a0*/ 	.dword	_ZN34_INTERNAL_6433abee_4_k_cu_f432fa144cuda3std6ranges3__45__cpo7advanceE
	.align		8
        /*00a8*/ 	.dword	_ZN34_INTERNAL_6433abee_4_k_cu_f432fa144cuda3std6ranges3__45__cpo9iter_swapE
	.align		8
        /*00b0*/ 	.dword	_ZN34_INTERNAL_6433abee_4_k_cu_f432fa144cuda3std6ranges3__45__cpo4nextE
	.align		8
        /*00b8*/ 	.dword	_ZN34_INTERNAL_6433abee_4_k_cu_f432fa144cuda3std6ranges3__45__cpo4prevE
	.align		8
        /*00c0*/ 	.dword	_ZN34_INTERNAL_6433abee_4_k_cu_f432fa144cuda3std6ranges3__45__cpo4dataE
	.align		8
        /*00c8*/ 	.dword	_ZN34_INTERNAL_6433abee_4_k_cu_f432fa144cuda3std6ranges3__45__cpo5cdataE
	.align		8
        /*00d0*/ 	.dword	_ZN34_INTERNAL_6433abee_4_k_cu_f432fa144cuda3std6ranges3__45__cpo4sizeE
	.align		8
        /*00d8*/ 	.dword	_ZN34_INTERNAL_6433abee_4_k_cu_f432fa144cuda3std6ranges3__45__cpo5ssizeE
	.align		8
        /*00e0*/ 	.dword	_ZN34_INTERNAL_6433abee_4_k_cu_f432fa144cuda3std6ranges3__45__cpo8distanceE
	.align		8
        /*00e8*/ 	.dword	_ZN34_INTERNAL_6433abee_4_k_cu_f432fa146thrust24THRUST_300001_SM_1000_NS8cuda_cub3parE
	.align		8
        /*00f0*/ 	.dword	_ZN34_INTERNAL_6433abee_4_k_cu_f432fa146thrust24THRUST_300001_SM_1000_NS8cuda_cub10par_nosyncE
	.align		8
        /*00f8*/ 	.dword	_ZN34_INTERNAL_6433abee_4_k_cu_f432fa146thrust24THRUST_300001_SM_1000_NS6system6detail10sequential3seqE
	.align		8
        /*0100*/ 	.dword	_ZN34_INTERNAL_6433abee_4_k_cu_f432fa146thrust24THRUST_300001_SM_1000_NS12placeholders2_1E
	.align		8
        /*0108*/ 	.dword	_ZN34_INTERNAL_6433abee_4_k_cu_f432fa146thrust24THRUST_300001_SM_1000_NS12placeholders2_2E
	.align		8
        /*0110*/ 	.dword	_ZN34_INTERNAL_6433abee_4_k_cu_f432fa146thrust24THRUST_300001_SM_1000_NS12placeholders2_3E
	.align		8
        /*0118*/ 	.dword	_ZN34_INTERNAL_6433abee_4_k_cu_f432fa146thrust24THRUST_300001_SM_1000_NS12placeholders2_4E
	.align		8
        /*0120*/ 	.dword	_ZN34_INTERNAL_6433abee_4_k_cu_f432fa146thrust24THRUST_300001_SM_1000_NS12placeholders2_5E
	.align		8
        /*0128*/ 	.dword	_ZN34_INTERNAL_6433abee_4_k_cu_f432fa146thrust24THRUST_300001_SM_1000_NS12placeholders2_6E
	.align		8
        /*0130*/ 	.dword	_ZN34_INTERNAL_6433abee_4_k_cu_f432fa146thrust24THRUST_300001_SM_1000_NS12placeholders2_7E
	.align		8
        /*0138*/ 	.dword	_ZN34_INTERNAL_6433abee_4_k_cu_f432fa146thrust24THRUST_300001_SM_1000_NS12placeholders2_8E
	.align		8
        /*0140*/ 	.dword	_ZN34_INTERNAL_6433abee_4_k_cu_f432fa146thrust24THRUST_300001_SM_1000_NS12placeholders2_9E
	.align		8
        /*0148*/ 	.dword	_ZN34_INTERNAL_6433abee_4_k_cu_f432fa146thrust24THRUST_300001_SM_1000_NS12placeholders3_10E
	.align		8
        /*0150*/ 	.dword	_ZN34_INTERNAL_6433abee_4_k_cu_f432fa146thrust24THRUST_300001_SM_1000_NS3seqE


//--------------------- .text._ZN3cub18CUB_300001_SM_10006detail4scan16DeviceScanKernelINS2_10policy_hubIiiimN4cuda3std3__44plusIvEEE10Policy1000EN6thrust24THRUST_300001_SM_1000_NS10device_ptrIiEESF_NS0_13ScanTileStateIiLb1EEES9_NS0_8NullTypeEmiLb0ESI_EEvT0_T1_T2_iT3_T4_T5_ --------------------------
	.section	.text._ZN3cub18CUB_300001_SM_10006detail4scan16DeviceScanKernelINS2_10policy_hubIiiimN4cuda3std3__44plusIvEEE10Policy1000EN6thrust24THRUST_300001_SM_1000_NS10device_ptrIiEESF_NS0_13ScanTileStateIiLb1EEES9_NS0_8NullTypeEmiLb0ESI_EEvT0_T1_T2_iT3_T4_T5_,"ax",@progbits
	.align	128
        .global         _ZN3cub18CUB_300001_SM_10006detail4scan16DeviceScanKernelINS2_10policy_hubIiiimN4cuda3std3__44plusIvEEE10Policy1000EN6thrust24THRUST_300001_SM_1000_NS10device_ptrIiEESF_NS0_13ScanTileStateIiLb1EEES9_NS0_8NullTypeEmiLb0ESI_EEvT0_T1_T2_iT3_T4_T5_
        .type           _ZN3cub18CUB_300001_SM_10006detail4scan16DeviceScanKernelINS2_10policy_hubIiiimN4cuda3std3__44plusIvEEE10Policy1000EN6thrust24THRUST_300001_SM_1000_NS10device_ptrIiEESF_NS0_13ScanTileStateIiLb1EEES9_NS0_8NullTypeEmiLb0ESI_EEvT0_T1_T2_iT3_T4_T5_,@function
        .size           _ZN3cub18CUB_300001_SM_10006detail4scan16DeviceScanKernelINS2_10policy_hubIiiimN4cuda3std3__44plusIvEEE10Policy1000EN6thrust24THRUST_300001_SM_1000_NS10device_ptrIiEESF_NS0_13ScanTileStateIiLb1EEES9_NS0_8NullTypeEmiLb0ESI_EEvT0_T1_T2_iT3_T4_T5_,(.L_x_200 - _ZN3cub18CUB_300001_SM_10006detail4scan16DeviceScanKernelINS2_10policy_hubIiiimN4cuda3std3__44plusIvEEE10Policy1000EN6thrust24THRUST_300001_SM_1000_NS10device_ptrIiEESF_NS0_13ScanTileStateIiLb1EEES9_NS0_8NullTypeEmiLb0ESI_EEvT0_T1_T2_iT3_T4_T5_)
        .other          _ZN3cub18CUB_300001_SM_10006detail4scan16DeviceScanKernelINS2_10policy_hubIiiimN4cuda3std3__44plusIvEEE10Policy1000EN6thrust24THRUST_300001_SM_1000_NS10device_ptrIiEESF_NS0_13ScanTileStateIiLb1EEES9_NS0_8NullTypeEmiLb0ESI_EEvT0_T1_T2_iT3_T4_T5_,@"STO_CUDA_ENTRY STV_DEFAULT"
_ZN3cub18CUB_300001_SM_10006detail4scan16DeviceScanKernelINS2_10policy_hubIiiimN4cuda3std3__44plusIvEEE10Policy1000EN6thrust24THRUST_300001_SM_1000_NS10device_ptrIiEESF_NS0_13ScanTileStateIiLb1EEES9_NS0_8NullTypeEmiLb0ESI_EEvT0_T1_T2_iT3_T4_T5_:
.text._ZN3cub18CUB_300001_SM_10006detail4scan16DeviceScanKernelINS2_10policy_hubIiiimN4cuda3std3__44plusIvEEE10Policy1000EN6thrust24THRUST_300001_SM_1000_NS10device_ptrIiEESF_NS0_13ScanTileStateIiLb1EEES9_NS0_8NullTypeEmiLb0ESI_EEvT0_T1_T2_iT3_T4_T5_:
[----:B------:R-:W-:Y:S08]  /*0000*/  LDC R1, c[0x0][0x37c] ;  /* 0x0000df00ff017b82 */ /* 0x000ff00000000800 */
[----:B------:R-:W0:Y:S01]  /*0010*/  S2UR UR6, SR_CTAID.X ;  /* 0x00000000000679c3 */ /* 0x000e220000002500 */
[----:B------:R-:W0:Y:S01]  /*0020*/  LDCU UR4, c[0x0][0x398] ;  /* 0x00007300ff0477ac */ /* 0x000e220008000800 */
[----:B------:R-:W1:Y:S01]  /*0030*/  LDCU.64 UR8, c[0x0][0x3a0] ;  /* 0x00007400ff0877ac */ /* 0x000e620008000a00 */
[----:B------:R-:W2:Y:S01]  /*0040*/  LDCU.64 UR12, c[0x0][0x358] ;  /* 0x00006b00ff0c77ac */ /* 0x000ea20008000a00 */
[----:B0-----:R-:W-:-:S04]  /*0050*/  UIADD3 UR6, UPT, UPT, UR6, UR4, URZ ;  /* 0x0000000406067290 */ /* 0x001fc8000fffe0ff */
[----:B------:R-:W-:-:S04]  /*0060*/  UIMAD.WIDE UR10, UR6, 0x1ee0, URZ ;  /* 0x00001ee0060a78a5 */ /* 0x000fc8000f8e02ff */
[----:B-1----:R-:W-:-:S04]  /*0070*/  UIADD3 UR7, UP0, UPT, -UR10, UR8, URZ ;  /* 0x000000080a077290 */ /* 0x002fc8000ff1e1ff */
[----:B------:R-:W-:Y:S02]  /*0080*/  UIADD3.X UR4, UPT, UPT, ~UR11, UR9, URZ, UP0, !UPT ;  /* 0x000000090b047290 */ /* 0x000fe400087fe5ff */
[----:B------:R-:W-:-:S04]  /*0090*/  UISETP.GE.U32.AND UP0, UPT, UR7, 0x1ee1, UPT ;  /* 0x00001ee10700788c */ /* 0x000fc8000bf06070 */
[----:B------:R-:W-:-:S09]  /*00a0*/  UISETP.GE.U32.AND.EX UP0, UPT, UR4, URZ, UPT, UP0 ;  /* 0x000000ff0400728c */ /* 0x000fd2000bf06100 */
[----:B--2---:R-:W-:Y:S05]  /*00b0*/  BRA.U !UP0, `(.L_x_0) ;  /* 0x0000001d08047547 */ /* 0x004fea000b800000 */
[----:B------:R-:W0:Y:S01]  /*00c0*/  S2R R36, SR_TID.X ;  /* 0x0000000000247919 */ /* 0x000e220000002100 */
[----:B------:R-:W1:Y:S01]  /*00d0*/  LDCU.64 UR4, c[0x0][0x380] ;  /* 0x00007000ff0477ac */ /* 0x000e620008000a00 */
[C---:B0-----:R-:W-:Y:S02]  /*00e0*/  LOP3.LUT R0, R36.reuse, 0x1f, RZ, 0xc0, !PT ;  /* 0x0000001f24007812 */ /* 0x041fe400078ec0ff */
[----:B------:R-:W-:-:S05]  /*00f0*/  LOP3.LUT R3, R36, 0x3e0, RZ, 0xc0, !PT ;  /* 0x000003e024037812 */ /* 0x000fca00078ec0ff */
[----:B------:R-:W-:-:S05]  /*0100*/  IMAD R0, R3, 0x13, R0 ;  /* 0x0000001303007824 */ /* 0x000fca00078e0200 */
[----:B------:R-:W-:-:S05]  /*0110*/  IADD3 R0, P0, PT, R0, UR10, RZ ;  /* 0x0000000a00007c10 */ /* 0x000fca000ff1e0ff */
[----:B------:R-:W-:Y:S02]  /*0120*/  IMAD.X R41, RZ, RZ, UR11, P0 ;  /* 0x0000000bff297e24 */ /* 0x000fe400080e06ff */
[----:B------:R-:W-:-:S03]  /*0130*/  IMAD.SHL.U32 R42, R0, 0x4, RZ ;  /* 0x00000004002a7824 */ /* 0x000fc600078e00ff */
[----:B------:R-:W-:Y:S02]  /*0140*/  SHF.L.U64.HI R41, R0, 0x2, R41 ;  /* 0x0000000200297819 */ /* 0x000fe40000010229 */
[----:B-1----:R-:W-:-:S04]  /*0150*/  IADD3 R2, P0, PT, R42, UR4, RZ ;  /* 0x000000042a027c10 */ /* 0x002fc8000ff1e0ff */
[----:B------:R-:W-:-:S05]  /*0160*/  IADD3.X R3, PT, PT, R41, UR5, RZ, P0, !PT ;  /* 0x0000000529037c10 */ /* 0x000fca00087fe4ff */
[----:B------:R-:W2:Y:S04]  /*0170*/  LDG.E R5, desc[UR12][R2.64] ;  /* 0x0000000c02057981 */ /* 0x000ea8000c1e1900 */
[----:B------:R-:W3:Y:S04]  /*0180*/  LDG.E R7, desc[UR12][R2.64+0x80] ;  /* 0x0000800c02077981 */ /* 0x000ee8000c1e1900 */
[----:B------:R-:W4:Y:S04]  /*0190*/  LDG.E R9, desc[UR12][R2.64+0x100] ;  /* 0x0001000c02097981 */ /* 0x000f28000c1e1900 */
[----:B------:R-:W5:Y:S04]  /*01a0*/  LDG.E R11, desc[UR12][R2.64+0x180] ;  /* 0x0001800c020b7981 */ /* 0x000f68000c1e1900 */
        /* <DEDUP_REMOVED lines=14> */
[----:B------:R-:W5:Y:S01]  /*0290*/  LDG.E R0, desc[UR12][R2.64+0x900] ;  /* 0x0009000c02007981 */ /* 0x000f62000c1e1900 */
[----:B------:R-:W0:Y:S01]  /*02a0*/  S2UR UR5, SR_CgaCtaId ;  /* 0x00000000000579c3 */ /* 0x000e220000008800 */
[----:B------:R-:W-:Y:S01]  /*02b0*/  SHF.R.U32.HI R32, RZ, 0x5, R36 ;  /* 0x00000005ff207819 */ /* 0x000fe20000011624 */
[----:B------:R-:W-:Y:S01]  /*02c0*/  UMOV UR4, 0x400 ;  /* 0x0000040000047882 */ /* 0x000fe20000000000 */
[----:B------:R-:W1:Y:S01]  /*02d0*/  S2R R44, SR_LANEID ;  /* 0x00000000002c7919 */ /* 0x000e620000000000 */
[----:B------:R-:W-:Y:S01]  /*02e0*/  UISETP.NE.AND UP0, UPT, UR6, URZ, UPT ;  /* 0x000000ff0600728c */ /* 0x000fe2000bf05270 */
[----:B------:R-:W-:Y:S01]  /*02f0*/  BSSY.RECONVERGENT B0, `(.L_x_1) ;  /* 0x000014b000007945 */ /* 0x000fe20003800200 */
[----:B0-----:R-:W-:Y:S01]  /*0300*/  ULEA UR4, UR5, UR4, 0x18 ;  /* 0x0000000405047291 */ /* 0x001fe2000f8ec0ff */
[----:B-1----:R-:W-:-:S05]  /*0310*/  IMAD R28, R32, 0x260, R44 ;  /* 0x00000260201c7824 */ /* 0x002fca00078e022c */
[----:B------:R-:W-:-:S05]  /*0320*/  LEA R28, R28, UR4, 0x2 ;  /* 0x000000041c1c7c11 */ /* 0x000fca000f8e10ff */
[----:B------:R-:W-:Y:S01]  /*0330*/  IMAD R27, R44, 0x48, R28 ;  /* 0x000000482c1b7824 */ /* 0x000fe200078e021c */
[----:B--2---:R0:W-:Y:S04]  /*0340*/  STS [R28], R5 ;  /* 0x000000051c007388 */ /* 0x0041e80000000800 */
[----:B---3--:R0:W-:Y:S04]  /*0350*/  STS [R28+0x80], R7 ;  /* 0x000080071c007388 */ /* 0x0081e80000000800 */
[----:B----4-:R0:W-:Y:S04]  /*0360*/  STS [R28+0x100], R9 ;  /* 0x000100091c007388 */ /* 0x0101e80000000800 */
[----:B-----5:R0:W-:Y:S04]  /*0370*/  STS [R28+0x180], R11 ;  /* 0x0001800b1c007388 */ /* 0x0201e80000000800 */
[----:B------:R0:W-:Y:S04]  /*0380*/  STS [R28+0x200], R13 ;  /* 0x0002000d1c007388 */ /* 0x0001e80000000800 */
        /* <DEDUP_REMOVED lines=13> */
[----:B------:R0:W-:Y:S01]  /*0460*/  STS [R28+0x900], R0 ;  /* 0x000900001c007388 */ /* 0x0001e20000000800 */
[----:B------:R-:W-:-:S03]  /*0470*/  NOP ;  /* 0x0000000000007918 */ /* 0x000fc60000000000 */
[----:B------:R0:W1:Y:S04]  /*0480*/  LDS R26, [R27] ;  /* 0x000000001b1a7984 */ /* 0x0000680000000800 */
[----:B------:R0:W2:Y:S04]  /*0490*/  LDS R25, [R27+0x4] ;  /* 0x000004001b197984 */ /* 0x0000a80000000800 */
[----:B------:R0:W3:Y:S04]  /*04a0*/  LDS R24, [R27+0x8] ;  /* 0x000008001b187984 */ /* 0x0000e80000000800 */
[----:B------:R0:W4:Y:S04]  /*04b0*/  LDS R40, [R27+0xc] ;  /* 0x00000c001b287984 */ /* 0x0001280000000800 */
[----:B------:R0:W0:Y:S04]  /*04c0*/  LDS R39, [R27+0x10] ;  /* 0x000010001b277984 */ /* 0x0000280000000800 */
        /* <DEDUP_REMOVED lines=13> */
[----:B------:R0:W0:Y:S01]  /*05a0*/  LDS R0, [R27+0x48] ;  /* 0x000048001b007984 */ /* 0x0000220000000800 */
[----:B------:R-:W-:Y:S06]  /*05b0*/  BAR.SYNC.DEFER_BLOCKING 0x0 ;  /* 0x0000000000007b1d */ /* 0x000fec0000010000 */
[----:B-1234-:R-:W-:Y:S05]  /*05c0*/  BRA.U UP0, `(.L_x_2) ;  /* 0x0000000500247547 */ /* 0x01efea000b800000 */
[----:B------:R-:W-:Y:S02]  /*05d0*/  IADD3 R8, PT, PT, R24, R25, R26 ;  /* 0x0000001918087210 */ /* 0x000fe40007ffe01a */
[----:B------:R-:W-:Y:S02]  /*05e0*/  ISETP.NE.AND P1, PT, R44, 0x1f, PT ;  /* 0x0000001f2c00780c */ /* 0x000fe40003f25270 */
[----:B0-----:R-:W-:Y:S02]  /*05f0*/  IADD3 R8, PT, PT, R39, R40, R8 ;  /* 0x0000002827087210 */ /* 0x001fe40007ffe008 */
[----:B------:R-:W-:Y:S02]  /*0600*/  ISETP.GE.U32.AND P2, PT, R36, 0x20, PT ;  /* 0x000000202400780c */ /* 0x000fe40003f46070 */
[----:B------:R-:W-:Y:S02]  /*0610*/  IADD3 R8, PT, PT, R30, R31, R8 ;  /* 0x0000001f1e087210 */ /* 0x000fe40007ffe008 */
[----:B------:R-:W-:-:S02]  /*0620*/  ISETP.NE.AND P3, PT, R44, RZ, PT ;  /* 0x000000ff2c00720c */ /* 0x000fc40003f65270 */
[----:B------:R-:W-:-:S03]  /*0630*/  IADD3 R8, PT, PT, R23, R29, R8 ;  /* 0x0000001d17087210 */ /* 0x000fc60007ffe008 */
[----:B------:R-:W-:Y:S02]  /*0640*/  @!P1 LEA R37, R32, UR4, 0x2 ;  /* 0x0000000420259c11 */ /* 0x000fe4000f8e10ff */
[----:B------:R-:W-:-:S04]  /*0650*/  IADD3 R8, PT, PT, R21, R22, R8 ;  /* 0x0000001615087210 */ /* 0x000fc80007ffe008 */
[----:B------:R-:W-:-:S04]  /*0660*/  IADD3 R8, PT, PT, R7, R20, R8 ;  /* 0x0000001407087210 */ /* 0x000fc80007ffe008 */
[----:B------:R-:W-:-:S04]  /*0670*/  IADD3 R8, PT, PT, R5, R6, R8 ;  /* 0x0000000605087210 */ /* 0x000fc80007ffe008 */
[----:B------:R-:W-:-:S04]  /*0680*/  IADD3 R33, PT, PT, R3, R4, R8 ;  /* 0x0000000403217210 */ /* 0x000fc80007ffe008 */
[----:B------:R-:W-:-:S05]  /*0690*/  IADD3 R33, PT, PT, R0, R2, R33 ;  /* 0x0000000200217210 */ /* 0x000fca0007ffe021 */
[----:B------:R-:W0:Y:S02]  /*06a0*/  SHFL.UP P0, R8, R33, 0x1, RZ ;  /* 0x0420000021087989 */ /* 0x000e2400000000ff */
[----:B0-----:R-:W-:-:S05]  /*06b0*/  @P0 IMAD.IADD R8, R33, 0x1, R8 ;  /* 0x0000000121080824 */ /* 0x001fca00078e0208 */
[----:B------:R-:W0:Y:S02]  /*06c0*/  SHFL.UP P0, R13, R8, 0x2, RZ ;  /* 0x04400000080d7989 */ /* 0x000e2400000000ff */
[----:B0-----:R-:W-:-:S05]  /*06d0*/  @P0 IMAD.IADD R13, R8, 0x1, R13 ;  /* 0x00000001080d0824 */ /* 0x001fca00078e020d */
[----:B------:R-:W0:Y:S02]  /*06e0*/  SHFL.UP P0, R16, R13, 0x4, RZ ;  /* 0x048000000d107989 */ /* 0x000e2400000000ff */
[----:B0-----:R-:W-:-:S05]  /*06f0*/  @P0 IMAD.IADD R16, R13, 0x1, R16 ;  /* 0x000000010d100824 */ /* 0x001fca00078e0210 */
[----:B------:R-:W0:Y:S02]  /*0700*/  SHFL.UP P0, R35, R16, 0x8, RZ ;  /* 0x0500000010237989 */ /* 0x000e2400000000ff */
[----:B0-----:R-:W-:-:S05]  /*0710*/  @P0 IMAD.IADD R35, R16, 0x1, R35 ;  /* 0x0000000110230824 */ /* 0x001fca00078e0223 */
[----:B------:R-:W0:Y:S02]  /*0720*/  SHFL.UP P0, R34, R35, 0x10, RZ ;  /* 0x0600000023227989 */ /* 0x000e2400000000ff */
[----:B0-----:R-:W-:Y:S01]  /*0730*/  @P0 IMAD.IADD R34, R35, 0x1, R34 ;  /* 0x0000000123220824 */ /* 0x001fe200078e0222 */
[----:B------:R-:W-:-:S03]  /*0740*/  ISETP.NE.AND P0, PT, R32, 0x2, PT ;  /* 0x000000022000780c */ /* 0x000fc60003f05270 */
[----:B------:R-:W-:Y:S01]  /*0750*/  IMAD.IADD R33, R34, 0x1, -R33 ;  /* 0x0000000122217824 */ /* 0x000fe200078e0a21 */
[----:B------:R-:W-:Y:S01]  /*0760*/  @!P1 STS [R37+0x10], R34 ;  /* 0x0000102225009388 */ /* 0x000fe20000000800 */
[----:B------:R-:W-:Y:S01]  /*0770*/  BAR.SYNC.DEFER_BLOCKING 0x0 ;  /* 0x0000000000007b1d */ /* 0x000fe20000010000 */
[----:B------:R-:W-:-:S05]  /*0780*/  ISETP.NE.AND P1, PT, R32, 0x9, PT ;  /* 0x000000092000780c */ /* 0x000fca0003f25270 */
[----:B------:R-:W0:Y:S04]  /*0790*/  LDS.128 R8, [UR4+0x10] ;  /* 0x00001004ff087984 */ /* 0x000e280008000c00 */
[----:B------:R-:W1:Y:S04]  /*07a0*/  LDS.128 R12, [UR4+0x20] ;  /* 0x00002004ff0c7984 */ /* 0x000e680008000c00 */
[----:B------:R-:W2:Y:S01]  /*07b0*/  LDS.128 R16, [UR4+0x30] ;  /* 0x00003004ff107984 */ /* 0x000ea20008000c00 */
[----:B0-----:R-:W-:-:S04]  /*07c0*/  IMAD.IADD R9, R8, 0x1, R9 ;  /* 0x0000000108097824 */ /* 0x001fc800078e0209 */
[----:B------:R-:W-:Y:S01]  /*07d0*/  IMAD.IADD R10, R10, 0x1, R9 ;  /* 0x000000010a0a7824 */ /* 0x000fe200078e0209 */
[----:B------:R-:W-:Y:S02]  /*07e0*/  SEL R8, R9, R8, !P0 ;  /* 0x0000000809087207 */ /* 0x000fe40004000000 */
[----:B------:R-:W-:Y:S01]  /*07f0*/  ISETP.NE.AND P0, PT, R32, 0x3, PT ;  /* 0x000000032000780c */ /* 0x000fe20003f05270 */
[----:B------:R-:W-:Y:S01]  /*0800*/  IMAD.IADD R11, R11, 0x1, R10 ;  /* 0x000000010b0b7824 */ /* 0x000fe200078e020a */
[----:B------:R-:W-:Y:S02]  /*0810*/  SEL R9, R33, RZ, P3 ;  /* 0x000000ff21097207 */ /* 0x000fe40001800000 */
[----:B------:R-:W-:Y:S01]  /*0820*/  SEL R8, R10, R8, !P0 ;  /* 0x000000080a087207 */ /* 0x000fe20004000000 */
[----:B-1----:R-:W-:Y:S01]  /*0830*/  IMAD.IADD R12, R11, 0x1, R12 ;  /* 0x000000010b0c7824 */ /* 0x002fe200078e020c */
[----:B------:R-:W-:-:S03]  /*0840*/  ISETP.NE.AND P0, PT, R32, 0x4, PT ;  /* 0x000000042000780c */ /* 0x000fc60003f05270 */
[----:B------:R-:W-:Y:S01]  /*0850*/  IMAD.IADD R13, R13, 0x1, R12 ;  /* 0x000000010d0d7824 */ /* 0x000fe200078e020c */
[----:B------:R-:W-:Y:S02]  /*0860*/  SEL R8, R11, R8, !P0 ;  /* 0x000000080b087207 */ /* 0x000fe40004000000 */
[----:B------:R-:W-:Y:S01]  /*0870*/  ISETP.NE.AND P0, PT, R32, 0x5, PT ;  /* 0x000000052000780c */ /* 0x000fe20003f05270 */
[----:B------:R-:W-:-:S03]  /*0880*/  IMAD.IADD R14, R14, 0x1, R13 ;  /* 0x000000010e0e7824 */ /* 0x000fc600078e020d */
[----:B------:R-:W-:Y:S01]  /*0890*/  SEL R8, R12, R8, !P0 ;  /* 0x000000080c087207 */ /* 0x000fe20004000000 */
[----:B------:R-:W-:Y:S01]  /*08a0*/  IMAD.IADD R15, R15, 0x1, R14 ;  /* 0x000000010f0f7824 */ /* 0x000fe200078e020e */
[----:B------:R-:W-:-:S03]  /*08b0*/  ISETP.NE.AND P0, PT, R32, 0x6, PT ;  /* 0x000000062000780c */ /* 0x000fc60003f05270 */
[----:B--2---:R-:W-:Y:S01]  /*08c0*/  IMAD.IADD R16, R15, 0x1, R16 ;  /* 0x000000010f107824 */ /* 0x004fe200078e0210 */
[----:B------:R-:W-:Y:S02]  /*08d0*/  SEL R8, R13, R8, !P0 ;  /* 0x000000080d087207 */ /* 0x000fe40004000000 */
[----:B------:R-:W-:Y:S01]  /*08e0*/  ISETP.NE.AND P0, PT, R32, 0x7, PT ;  /* 0x000000072000780c */ /* 0x000fe20003f05270 */
[----:B------:R-:W-:-:S03]  /*08f0*/  IMAD.IADD R17, R17, 0x1, R16 ;  /* 0x0000000111117824 */ /* 0x000fc600078e0210 */
[----:B------:R-:W-:Y:S01]  /*0900*/  SEL R8, R14, R8, !P0 ;  /* 0x000000080e087207 */ /* 0x000fe20004000000 */
[----:B------:R-:W-:Y:S01]  /*0910*/  IMAD.IADD R18, R18, 0x1, R17 ;  /* 0x0000000112127824 */ /* 0x000fe200078e0211 */
[----:B------:R-:W-:-:S03]  /*0920*/  ISETP.NE.AND P0, PT, R32, 0x8, PT ;  /* 0x000000082000780c */ /* 0x000fc60003f05270 */
[----:B------:R-:W-:Y:S01]  /*0930*/  IMAD.IADD R19, R19, 0x1, R18 ;  /* 0x0000000113137824 */ /* 0x000fe200078e0212 */
[----:B------:R-:W-:Y:S02]  /*0940*/  SEL R8, R15, R8, !P0 ;  /* 0x000000080f087207 */ /* 0x000fe40004000000 */
[----:B------:R-:W-:Y:S02]  /*0950*/  ISETP.NE.AND P0, PT, R32, 0xa, PT ;  /* 0x0000000a2000780c */ /* 0x000fe40003f05270 */
[----:B------:R-:W-:Y:S02]  /*0960*/  SEL R8, R16, R8, !P1 ;  /* 0x0000000810087207 */ /* 0x000fe40004800000 */
[C---:B------:R-:W-:Y:S02]  /*0970*/  ISETP.NE.AND P1, PT, R32.reuse, 0xb, PT ;  /* 0x0000000b2000780c */ /* 0x040fe40003f25270 */
[----:B------:R-:W-:Y:S02]  /*0980*/  SEL R8, R17, R8, !P0 ;  /* 0x0000000811087207 */ /* 0x000fe40004000000 */
[----:B------:R-:W-:-:S02]  /*0990*/  ISETP.NE.AND P0, PT, R32, 0xc, PT ;  /* 0x0000000c2000780c */ /* 0x000fc40003f05270 */
[----:B------:R-:W-:Y:S02]  /*09a0*/  SEL R8, R18, R8, !P1 ;  /* 0x0000000812087207 */ /* 0x000fe40004800000 */
[----:B------:R-:W-:Y:S02]  /*09b0*/  ISETP.NE.AND P1, PT, R36, RZ, PT ;  /* 0x000000ff2400720c */ /* 0x000fe40003f25270 */
[----:B------:R-:W-:-:S05]  /*09c0*/  SEL R8, R19, R8, !P0 ;  /* 0x0000000813087207 */ /* 0x000fca0004000000 */
[----:B------:R-:W-:-:S06]  /*09d0*/  @P2 IMAD.IADD R33, R8, 0x1, R9 ;  /* 0x0000000108212824 */ /* 0x000fcc00078e0209 */
[----:B------:R-:W-:Y:S05]  /*09e0*/  @P1 BRA `(.L_x_3) ;  /* 0x0000000c006c1947 */ /* 0x000fea0003800000 */
[----:B------:R-:W0:Y:S01]  /*09f0*/  LDS R12, [UR4+0x40] ;  /* 0x00004004ff0c7984 */ /* 0x000e220008000800 */
[----:B------:R-:W1:Y:S01]  /*0a00*/  LDC.64 R10, c[0x0][0x390] ;  /* 0x0000e400ff0a7b82 */ /* 0x000e620000000a00 */
[----:B------:R-:W-:Y:S02]  /*0a10*/  IMAD.MOV.U32 R8, RZ, RZ, 0x65 ;  /* 0x00000065ff087424 */ /* 0x000fe400078e00ff */
[----:B------:R-:W-:Y:S02]  /*0a20*/  IMAD.MOV.U32 R33, RZ, RZ, RZ ;  /* 0x000000ffff217224 */ /* 0x000fe400078e00ff */
[----:B0-----:R-:W-:-:S05]  /*0a30*/  IMAD.IADD R9, R19, 0x1, R12 ;  /* 0x0000000113097824 */ /* 0x001fca00078e020c */
[----:B-1----:R0:W-:Y:S01]  /*0a40*/  ST.E.64.STRONG.GPU desc[UR12][R10.64+0x100], R8 ;  /* 0x000100080a007985 */ /* 0x0021e2000c10fb0c */
[----:B------:R-:W-:Y:S05]  /*0a50*/  BRA `(.L_x_3) ;  /* 0x0000000c00507947 */ /* 0x000fea0003800000 */
.L_x_2:
[----:B------:R-:W-:Y:S02]  /*0a60*/  IADD3 R8, PT, PT, R24, R25, R26 ;  /* 0x0000001918087210 */ /* 0x000fe40007ffe01a */
[C---:B------:R-:W-:Y:S02]  /*0a70*/  ISETP.NE.AND P1, PT, R44.reuse, 0x1f, PT ;  /* 0x0000001f2c00780c */ /* 0x040fe40003f25270 */
[----:B0-----:R-:W-:Y:S02]  /*0a80*/  IADD3 R8, PT, PT, R39, R40, R8 ;  /* 0x0000002827087210 */ /* 0x001fe40007ffe008 */
[----:B------:R-:W-:Y:S02]  /*0a90*/  ISETP.NE.AND P2, PT, R44, RZ, PT ;  /* 0x000000ff2c00720c */ /* 0x000fe40003f45270 */
[----:B------:R-:W-:-:S04]  /*0aa0*/  IADD3 R8, PT, PT, R30, R31, R8 ;  /* 0x0000001f1e087210 */ /* 0x000fc80007ffe008 */
        /* <DEDUP_REMOVED lines=37> */
[----:B------:R-:W-:Y:S01]  /*0d00*/  IMAD.IADD R14, R14, 0x1, R13 ;  /* 0x000000010e0e7824 */ /* 0x000fe200078e020d */
[----:B------:R-:W0:Y:S02]  /*0d10*/  LDS R11, [UR4+0x40] ;  /* 0x00004004ff0b7984 */ /* 0x000e240008000800 */
        /* <DEDUP_REMOVED lines=12> */
[----:B------:R-:W-:-:S04]  /*0de0*/  ISETP.NE.AND P0, PT, R32, 0x9, PT ;  /* 0x000000092000780c */ /* 0x000fc80003f05270 */
[----:B------:R-:W-:Y:S02]  /*0df0*/  SEL R8, R16, R8, !P0 ;  /* 0x0000000810087207 */ /* 0x000fe40004000000 */
[----:B------:R-:W-:-:S04]  /*0e00*/  ISETP.NE.AND P0, PT, R32, 0xa, PT ;  /* 0x0000000a2000780c */ /* 0x000fc80003f05270 */
[----:B------:R-:W-:Y:S02]  /*0e10*/  SEL R8, R17, R8, !P0 ;  /* 0x0000000811087207 */ /* 0x000fe40004000000 */
[----:B------:R-:W-:-:S04]  /*0e20*/  ISETP.NE.AND P0, PT, R32, 0xb, PT ;  /* 0x0000000b2000780c */ /* 0x000fc80003f05270 */
[----:B------:R-:W-:Y:S02]  /*0e30*/  SEL R8, R18, R8, !P0 ;  /* 0x0000000812087207 */ /* 0x000fe40004000000 */
[C---:B------:R-:W-:Y:S01]  /*0e40*/  ISETP.GT.U32.AND P0, PT, R36.reuse, 0x1f, PT ;  /* 0x0000001f2400780c */ /* 0x040fe20003f04070 */
[C---:B0-----:R-:W-:Y:S01]  /*0e50*/  IMAD.IADD R11, R19.reuse, 0x1, R11 ;  /* 0x00000001130b7824 */ /* 0x041fe200078e020b */
[----:B------:R-:W-:Y:S02]  /*0e60*/  SEL R8, R19, R8, !P1 ;  /* 0x0000000813087207 */ /* 0x000fe40004800000 */
[----:B------:R-:W-:-:S03]  /*0e70*/  ISETP.GE.U32.AND P1, PT, R36, 0x20, PT ;  /* 0x000000202400780c */ /* 0x000fc60003f26070 */
[----:B------:R-:W-:-:S05]  /*0e80*/  IMAD.IADD R8, R8, 0x1, R9 ;  /* 0x0000000108087824 */ /* 0x000fca00078e0209 */
[----:B------:R-:W-:Y:S01]  /*0e90*/  SEL R43, R33, R8, !P1 ;  /* 0x00000008212b7207 */ /* 0x000fe20004800000 */
[----:B------:R-:W-:Y:S06]  /*0ea0*/  @P0 BRA `(.L_x_4) ;  /* 0x0000000800140947 */ /* 0x000fec0003800000 */
[----:B------:R-:W0:Y:S01]  /*0eb0*/  LDC.64 R16, c[0x0][0x390] ;  /* 0x0000e400ff107b82 */ /* 0x000e220000000a00 */
[----:B------:R-:W-:Y:S01]  /*0ec0*/  ISETP.NE.AND P1, PT, R36, RZ, PT ;  /* 0x000000ff2400720c */ /* 0x000fe20003f25270 */
[----:B------:R-:W-:Y:S01]  /*0ed0*/  IMAD.U32 R13, RZ, RZ, UR6 ;  /* 0x00000006ff0d7e24 */ /* 0x000fe2000f8e00ff */
[----:B------:R-:W-:-:S05]  /*0ee0*/  LOP3.LUT R18, RZ, R36, RZ, 0x33, !PT ;  /* 0x00000024ff127212 */ /* 0x000fca00078e33ff */
[----:B------:R-:W-:-:S06]  /*0ef0*/  VIADD R18, R18, UR6 ;  /* 0x0000000612127c36 */ /* 0x000fcc0008000000 */
[----:B------:R-:W-:Y:S01]  /*0f00*/  @!P1 IMAD.MOV.U32 R10, RZ, RZ, 0x64 ;  /* 0x00000064ff0a9424 */ /* 0x000fe200078e00ff */
[----:B------:R1:W-:Y:S01]  /*0f10*/  @!P1 STS [UR4+0xc], R11 ;  /* 0x00000c0bff009988 */ /* 0x0003e20008000804 */
[----:B0-----:R-:W-:-:S04]  /*0f20*/  IMAD.WIDE R12, R13, 0x8, R16 ;  /* 0x000000080d0c7825 */ /* 0x001fc800078e0210 */
[----:B------:R-:W-:Y:S01]  /*0f30*/  IMAD.WIDE R16, R18, 0x8, R16 ;  /* 0x0000000812107825 */ /* 0x000fe200078e0210 */
[----:B------:R1:W-:Y:S01]  /*0f40*/  @!P1 ST.E.64.STRONG.GPU desc[UR12][R12.64+0x100], R10 ;  /* 0x0001000a0c009985 */ /* 0x0003e2000c10fb0c */
[----:B------:R-:W-:Y:S05]  /*0f50*/  NANOSLEEP 0x226 ;  /* 0x000002260000795d */ /* 0x000fea0003800000 */
[----:B------:R-:W2:Y:S01]  /*0f60*/  LD.E.64.STRONG.GPU R14, desc[UR12][R16.64+0x100] ;  /* 0x0001000c100e7980 */ /* 0x000ea2000c10fb00 */
[----:B------:R-:W-:Y:S01]  /*0f70*/  UMOV UR5, 0xffffffff ;  /* 0xffffffff00057882 */ /* 0x000fe20000000000 */
[----:B--2---:R-:W-:Y:S02]  /*0f80*/  ISETP.NE.AND P0, PT, R14, 0x63, PT ;  /* 0x000000630e00780c */ /* 0x004fe40003f05270 */
[----:B-1----:R-:W-:Y:S11]  /*0f90*/  BRA.DIV UR5, `(.L_x_5) ;  /* 0x0000002e05dc7947 */ /* 0x002ff6000b800000 */
[----:B------:R-:W-:-:S13]  /*0fa0*/  VOTE.ANY P0, !P0 ;  /* 0x0000000000ff7806 */ /* 0x000fda0004000100 */
.L_x_34:
[----:B------:R-:W-:Y:S05]  /*0fb0*/  @!P0 BRA `(.L_x_6) ;  /* 0x0000000000248947 */ /* 0x000fea0003800000 */
[----:B------:R-:W-:-:S07]  /*0fc0*/  IMAD.MOV.U32 R9, RZ, RZ, 0x1de ;  /* 0x000001deff097424 */ /* 0x000fce00078e00ff */
.L_x_8:
[----:B------:R-:W-:Y:S05]  /*0fd0*/  NANOSLEEP R9 ;  /* 0x000000090000735d */ /* 0x000fea0003800000 */
[----:B------:R-:W2:Y:S01]  /*0fe0*/  LD.E.64.STRONG.GPU R14, desc[UR12][R16.64+0x100] ;  /* 0x0001000c100e7980 */ /* 0x000ea2000c10fb00 */
[----:B------:R-:W-:Y:S01]  /*0ff0*/  UMOV UR5, 0xffffffff ;  /* 0xffffffff00057882 */ /* 0x000fe20000000000 */
[----:B------:R-:W-:Y:S02]  /*1000*/  SHF.R.U32.HI R9, RZ, 0x1, R9 ;  /* 0x00000001ff097819 */ /* 0x000fe40000011609 */
[----:B--2---:R-:W-:Y:S01]  /*1010*/  ISETP.NE.AND P0, PT, R14, 0x63, PT ;  /* 0x000000630e00780c */ /* 0x004fe20003f05270 */
[----:B------:R-:W-:-:S12]  /*1020*/  BRA.DIV UR5, `(.L_x_7) ;  /* 0x0000002e05d87947 */ /* 0x000fd8000b800000 */
[----:B------:R-:W-:-:S13]  /*1030*/  VOTE.ANY P0, !P0 ;  /* 0x0000000000ff7806 */ /* 0x000fda0004000100 */
.L_x_37:
[----:B------:R-:W-:Y:S05]  /*1040*/  @P0 BRA `(.L_x_8) ;  /* 0xfffffffc00e00947 */ /* 0x000fea000383ffff */
.L_x_6:
[----:B------:R-:W-:Y:S01]  /*1050*/  UMOV UR5, 0xffffffff ;  /* 0xffffffff00057882 */ /* 0x000fe20000000000 */
[----:B------:R-:W-:Y:S02]  /*1060*/  ISETP.NE.AND P2, PT, R14, 0x65, PT ;  /* 0x000000650e00780c */ /* 0x000fe40003f45270 */
[----:B------:R-:W-:Y:S11]  /*1070*/  BRA.DIV UR5, `(.L_x_9) ;  /* 0x0000002e05e47947 */ /* 0x000ff6000b800000 */
[----:B------:R-:W0:Y:S01]  /*1080*/  S2R R45, SR_GEMASK ;  /* 0x00000000002d7919 */ /* 0x000e220000003c00 */
[----:B------:R-:W-:Y:S01]  /*1090*/  VOTE.ANY R8, PT, !P2 ;  /* 0x0000000000087806 */ /* 0x000fe200050e0100 */
[C---:B------:R-:W-:Y:S02]  /*10a0*/  VIADD R33, R44.reuse, 0x2 ;  /* 0x000000022c217836 */ /* 0x040fe40000000000 */
[C---:B------:R-:W-:Y:S02]  /*10b0*/  VIADD R32, R44.reuse, 0x4 ;  /* 0x000000042c207836 */ /* 0x040fe40000000000 */
[C---:B------:R-:W-:Y:S02]  /*10c0*/  VIADD R19, R44.reuse, 0x8 ;  /* 0x000000082c137836 */ /* 0x040fe40000000000 */
[----:B------:R-:W-:Y:S01]  /*10d0*/  VIADD R34, R44, 0x10 ;  /* 0x000000102c227836 */ /* 0x000fe20000000000 */
[----:B0-----:R-:W-:-:S05]  /*10e0*/  LOP3.LUT R8, R8, 0x80000000, R45, 0xec, !PT ;  /* 0x8000000008087812 */ /* 0x001fca00078eec2d */
[----:B------:R-:W-:-:S05]  /*10f0*/  VIADD R9, R8, 0xffffffff ;  /* 0xffffffff08097836 */ /* 0x000fca0000000000 */
[----:B------:R-:W-:-:S04]  /*1100*/  LOP3.LUT R9, R8, R9, RZ, 0xc, !PT ;  /* 0x0000000908097212 */ /* 0x000fc800078e0cff */
[----:B------:R0:W1:Y:S02]  /*1110*/  POPC R38, R9 ;  /* 0x0000000900267309 */ /* 0x0000640000000000 */
[----:B0-----:R-:W0:Y:S01]  /*1120*/  LDC.64 R8, c[0x0][0x390] ;  /* 0x0000e400ff087b82 */ /* 0x001e220000000a00 */
[----:B-1----:R-:W1:Y:S01]  /*1130*/  SHFL.DOWN PT, R16, R15, 0x1, R38 ;  /* 0x082000000f107989 */ /* 0x002e6200000e0026 */
[-C--:B------:R-:W-:Y:S02]  /*1140*/  ISETP.GE.AND P0, PT, R44, R38.reuse, PT ;  /* 0x000000262c00720c */ /* 0x080fe40003f06270 */
[-C--:B------:R-:W-:Y:S02]  /*1150*/  ISETP.GT.AND P2, PT, R34, R38.reuse, PT ;  /* 0x000000262200720c */ /* 0x080fe40003f44270 */
[----:B-1----:R-:W-:Y:S02]  /*1160*/  SEL R16, R16, RZ, !P0 ;  /* 0x000000ff10107207 */ /* 0x002fe40004000000 */
[----:B------:R-:W-:-:S03]  /*1170*/  ISETP.GT.AND P0, PT, R33, R38, PT ;  /* 0x000000262100720c */ /* 0x000fc60003f04270 */
[----:B------:R-:W-:-:S05]  /*1180*/  IMAD.IADD R17, R16, 0x1, R15 ;  /* 0x0000000110117824 */ /* 0x000fca00078e020f */
[----:B------:R-:W1:Y:S02]  /*1190*/  SHFL.DOWN PT, R16, R17, 0x2, R38 ;  /* 0x0840000011107989 */ /* 0x000e6400000e0026 */
[----:B-1----:R-:W-:Y:S02]  /*11a0*/  SEL R16, R16, RZ, !P0 ;  /* 0x000000ff10107207 */ /* 0x002fe40004000000 */
[----:B------:R-:W-:-:S03]  /*11b0*/  ISETP.GT.AND P0, PT, R32, R38, PT ;  /* 0x000000262000720c */ /* 0x000fc60003f04270 */
[----:B------:R-:W-:-:S05]  /*11c0*/  IMAD.IADD R35, R17, 0x1, R16 ;  /* 0x0000000111237824 */ /* 0x000fca00078e0210 */
[----:B------:R-:W1:Y:S02]  /*11d0*/  SHFL.DOWN PT, R16, R35, 0x4, R38 ;  /* 0x0880000023107989 */ /* 0x000e6400000e0026 */
[----:B-1----:R-:W-:Y:S02]  /*11e0*/  SEL R16, R16, RZ, !P0 ;  /* 0x000000ff10107207 */ /* 0x002fe40004000000 */
[----:B------:R-:W-:-:S03]  /*11f0*/  ISETP.GT.AND P0, PT, R19, R38, PT ;  /* 0x000000261300720c */ /* 0x000fc60003f04270 */
[----:B------:R-:W-:Y:S01]  /*1200*/  IMAD.IADD R37, R35, 0x1, R16 ;  /* 0x0000000123257824 */ /* 0x000fe200078e0210 */
[----:B0-----:R-:W-:-:S04]  /*1210*/  IADD3 R35, P3, PT, R8, 0x100, RZ ;  /* 0x0000010008237810 */ /* 0x001fc80007f7e0ff */
[----:B------:R-:W0:Y:S02]  /*1220*/  SHFL.DOWN PT, R16, R37, 0x8, R38 ;  /* 0x0900000025107989 */ /* 0x000e2400000e0026 */
[----:B0-----:R-:W-:Y:S02]  /*1230*/  SEL R16, R16, RZ, !P0 ;  /* 0x000000ff10107207 */ /* 0x001fe40004000000 */
[----:B------:R-:W-:-:S03]  /*1240*/  ISETP.NE.AND P0, PT, R14, 0x65, PT ;  /* 0x000000650e00780c */ /* 0x000fc60003f05270 */
[----:B------:R-:W-:Y:S02]  /*1250*/  IMAD.IADD R17, R37, 0x1, R16 ;  /* 0x0000000125117824 */ /* 0x000fe400078e0210 */
[----:B------:R-:W-:-:S03]  /*1260*/  IMAD.X R37, RZ, RZ, R9, P3 ;  /* 0x000000ffff257224 */ /* 0x000fc600018e0609 */
[----:B------:R-:W0:Y:S05]  /*1270*/  SHFL.DOWN PT, R16, R17, 0x10, R38 ;  /* 0x0a00000011107989 */ /* 0x000e2a00000e0026 */
[----:B------:R-:W-:Y:S02]  /*1280*/  VOTE.ALL P0, P0 ;  /* 0x0000000000ff7806 */ /* 0x000fe40000000000 */
[----:B0-----:R-:W-:-:S05]  /*1290*/  SEL R16, R16, RZ, !P2 ;  /* 0x000000ff10107207 */ /* 0x001fca0005000000 */
[----:B------:R-:W-:-:S07]  /*12a0*/  IMAD.IADD R36, R17, 0x1, R16 ;  /* 0x0000000111247824 */ /* 0x000fce00078e0210 */
.L_x_46:
[----:B------:R-:W-:Y:S05]  /*12b0*/  @!P0 BRA `(.L_x_10) ;  /* 0x0000000000d48947 */ /* 0x000fea0003800000 */
[----:B------:R-:W-:-:S07]  /*12c0*/  IMAD.MOV.U32 R38, RZ, RZ, 0x1de ;  /* 0x000001deff267424 */ /* 0x000fce00078e00ff */
.L_x_16:
[----:B------:R-:W-:Y:S02]  /*12d0*/  IMAD.MOV.U32 R8, RZ, RZ, R35 ;  /* 0x000000ffff087224 */ /* 0x000fe400078e0023 */
[----:B------:R-:W-:Y:S02]  /*12e0*/  IMAD.MOV.U32 R9, RZ, RZ, R37 ;  /* 0x000000ffff097224 */ /* 0x000fe400078e0025 */
[----:B------:R-:W-:-:S05]  /*12f0*/  IMAD.WIDE R16, R18, 0x8, R8 ;  /* 0x0000000812107825 */ /* 0x000fca00078e0208 */
[----:B------:R-:W2:Y:S01]  /*1300*/  LD.E.64.STRONG.GPU R14, desc[UR12][R16.64+-0x100] ;  /* 0xffff000c100e7980 */ /* 0x000ea2000c10fb00 */
[----:B------:R-:W-:Y:S05]  /*1310*/  YIELD ;  /* 0x0000000000007946 */ /* 0x000fea0003800000 */
[----:B------:R-:W-:Y:S01]  /*1320*/  UMOV UR5, 0xffffffff ;  /* 0xffffffff00057882 */ /* 0x000fe20000000000 */
[----:B------:R-:W-:Y:S02]  /*1330*/  SHF.R.U32.HI R38, RZ, 0x1, R38 ;  /* 0x00000001ff267819 */ /* 0x000fe40000011626 */
[----:B--2---:R-:W-:Y:S01]  /*1340*/  ISETP.NE.AND P0, PT, R14, 0x63, PT ;  /* 0x000000630e00780c */ /* 0x004fe20003f05270 */
[----:B------:R-:W-:-:S12]  /*1350*/  BRA.DIV UR5, `(.L_x_11) ;  /* 0x0000003205347947 */ /* 0x000fd8000b800000 */
[----:B------:R-:W-:-:S13]  /*1360*/  VOTE.ANY P0, !P0 ;  /* 0x0000000000ff7806 */ /* 0x000fda0004000100 */
.L_x_49:
[----:B------:R-:W-:Y:S05]  /*1370*/  @!P0 BRA `(.L_x_12) ;  /* 0x0000000000248947 */ /* 0x000fea0003800000 */
[----:B------:R-:W-:-:S07]  /*1380*/  IMAD.MOV.U32 R9, RZ, RZ, R38 ;  /* 0x000000ffff097224 */ /* 0x000fce00078e0026 */
.L_x_14:
[----:B------:R-:W-:Y:S05]  /*1390*/  NANOSLEEP R9 ;  /* 0x000000090000735d */ /* 0x000fea0003800000 */
[----:B------:R-:W2:Y:S01]  /*13a0*/  LD.E.64.STRONG.GPU R14, desc[UR12][R16.64+-0x100] ;  /* 0xffff000c100e7980 */ /* 0x000ea2000c10fb00 */
[----:B------:R-:W-:Y:S01]  /*13b0*/  UMOV UR5, 0xffffffff ;  /* 0xffffffff00057882 */ /* 0x000fe20000000000 */
[----:B------:R-:W-:Y:S02]  /*13c0*/  SHF.R.U32.HI R9, RZ, 0x1, R9 ;  /* 0x00000001ff097819 */ /* 0x000fe40000011609 */
[----:B--2---:R-:W-:Y:S01]  /*13d0*/  ISETP.NE.AND P0, PT, R14, 0x63, PT ;  /* 0x000000630e00780c */ /* 0x004fe20003f05270 */
[----:B------:R-:W-:-:S12]  /*13e0*/  BRA.DIV UR5, `(.L_x_13) ;  /* 0x0000003205307947 */ /* 0x000fd8000b800000 */
[----:B------:R-:W-:-:S13]  /*13f0*/  VOTE.ANY P0, !P0 ;  /* 0x0000000000ff7806 */ /* 0x000fda0004000100 */
.L_x_52:
[----:B------:R-:W-:Y:S05]  /*1400*/  @P0 BRA `(.L_x_14) ;  /* 0xfffffffc00e00947 */ /* 0x000fea000383ffff */
.L_x_12:
[----:B------:R-:W-:Y:S01]  /*1410*/  UMOV UR5, 0xffffffff ;  /* 0xffffffff00057882 */ /* 0x000fe20000000000 */
[----:B------:R-:W-:Y:S02]  /*1420*/  ISETP.NE.AND P0, PT, R14, 0x65, PT ;  /* 0x000000650e00780c */ /* 0x000fe40003f05270 */
[----:B------:R-:W-:Y:S11]  /*1430*/  BRA.DIV UR5, `(.L_x_15) ;  /* 0x00000032053c7947 */ /* 0x000ff6000b800000 */
[----:B------:R-:W-:Y:S01]  /*1440*/  VOTE.ANY R8, PT, !P0 ;  /* 0x0000000000087806 */ /* 0x000fe200040e0100 */
[----:B------:R-:W-:-:S03]  /*1450*/  VIADD R18, R18, 0xffffffe0 ;  /* 0xffffffe012127836 */ /* 0x000fc60000000000 */
[----:B------:R-:W-:-:S05]  /*1460*/  LOP3.LUT R8, R8, 0x80000000, R45, 0xec, !PT ;  /* 0x8000000008087812 */ /* 0x000fca00078eec2d */
[----:B------:R-:W-:-:S05]  /*1470*/  VIADD R9, R8, 0xffffffff ;  /* 0xffffffff08097836 */ /* 0x000fca0000000000 */
[----:B------:R-:W-:-:S06]  /*1480*/  LOP3.LUT R9, R8, R9, RZ, 0xc, !PT ;  /* 0x0000000908097212 */ /* 0x000fcc00078e0cff */
[----:B------:R-:W0:Y:S02]  /*1490*/  POPC R9, R9 ;  /* 0x0000000900097309 */ /* 0x000e240000000000 */
[----:B0-----:R-:W0:Y:S01]  /*14a0*/  SHFL.DOWN PT, R16, R15, 0x1, R9 ;  /* 0x082000000f107989 */ /* 0x001e2200000e0009 */
[-C--:B------:R-:W-:Y:S02]  /*14b0*/  ISETP.GE.AND P0, PT, R44, R9.reuse, PT ;  /* 0x000000092c00720c */ /* 0x080fe40003f06270 */
[-C--:B------:R-:W-:Y:S02]  /*14c0*/  ISETP.GT.AND P2, PT, R34, R9.reuse, PT ;  /* 0x000000092200720c */ /* 0x080fe40003f44270 */
[----:B0-----:R-:W-:Y:S02]  /*14d0*/  SEL R16, R16, RZ, !P0 ;  /* 0x000000ff10107207 */ /* 0x001fe40004000000 */
[----:B------:R-:W-:-:S03]  /*14e0*/  ISETP.GT.AND P0, PT, R33, R9, PT ;  /* 0x000000092100720c */ /* 0x000fc60003f04270 */
[----:B------:R-:W-:-:S05]  /*14f0*/  IMAD.IADD R15, R16, 0x1, R15 ;  /* 0x00000001100f7824 */ /* 0x000fca00078e020f */
[----:B------:R-:W0:Y:S02]  /*1500*/  SHFL.DOWN PT, R16, R15, 0x2, R9 ;  /* 0x084000000f107989 */ /* 0x000e2400000e0009 */
        /* <DEDUP_REMOVED lines=9> */
[----:B------:R-:W-:-:S03]  /*15a0*/  ISETP.NE.AND P0, PT, R14, 0x65, PT ;  /* 0x000000650e00780c */ /* 0x000fc60003f05270 */
[----:B------:R-:W-:-:S05]  /*15b0*/  IMAD.IADD R15, R15, 0x1, R16 ;  /* 0x000000010f0f7824 */ /* 0x000fca00078e0210 */
[----:B------:R-:W0:Y:S05]  /*15c0*/  SHFL.DOWN PT, R16, R15, 0x10, R9 ;  /* 0x0a0000000f107989 */ /* 0x000e2a00000e0009 */
[----:B------:R-:W-:Y:S02]  /*15d0*/  VOTE.ALL P0, P0 ;  /* 0x0000000000ff7806 */ /* 0x000fe40000000000 */
[----:B0-----:R-:W-:-:S04]  /*15e0*/  SEL R16, R16, RZ, !P2 ;  /* 0x000000ff10107207 */ /* 0x001fc80005000000 */
[----:B------:R-:W-:-:S07]  /*15f0*/  IADD3 R36, PT, PT, R15, R16, R36 ;  /* 0x000000100f247210 */ /* 0x000fce0007ffe024 */
.L_x_61:
[----:B------:R-:W-:Y:S05]  /*1600*/  @P0 BRA `(.L_x_16) ;  /* 0xfffffffc00300947 */ /* 0x000fea000383ffff */
.L_x_10:
[----:B------:R-:W-:Y:S01]  /*1610*/  ISETP.NE.AND P0, PT, R44, RZ, PT ;  /* 0x000000ff2c00720c */ /* 0x000fe20003f05270 */
[----:B------:R-:W0:Y:S01]  /*1620*/  @!P1 S2R R9, SR_CgaCtaId ;  /* 0x0000000000099919 */ /* 0x000e220000008800 */
[----:B------:R-:W-:Y:S01]  /*1630*/  @!P1 MOV R8, 0x400 ;  /* 0x0000040000089802 */ /* 0x000fe20000000f00 */
[----:B------:R-:W-:Y:S02]  /*1640*/  @!P1 IMAD.IADD R11, R11, 0x1, R36 ;  /* 0x000000010b0b9824 */ /* 0x000fe400078e0224 */
[----:B------:R-:W-:-:S05]  /*1650*/  @!P1 IMAD.MOV.U32 R10, RZ, RZ, 0x65 ;  /* 0x00000065ff0a9424 */ /* 0x000fca00078e00ff */
[----:B------:R1:W-:Y:S03]  /*1660*/  @!P1 ST.E.64.STRONG.GPU desc[UR12][R12.64+0x100], R10 ;  /* 0x0001000a0c009985 */ /* 0x0003e6000c10fb0c */
[----:B------:R-:W-:Y:S01]  /*1670*/  @!P0 MOV R14, 0x400 ;  /* 0x00000400000e8802 */ /* 0x000fe20000000f00 */
[----:B------:R-:W2:Y:S01]  /*1680*/  @!P0 S2R R15, SR_CgaCtaId ;  /* 0x00000000000f8919 */ /* 0x000ea20000008800 */
[----:B0-----:R-:W-:Y:S01]  /*1690*/  @!P1 LEA R9, R9, R8, 0x18 ;  /* 0x0000000809099211 */ /* 0x001fe200078ec0ff */
[----:B------:R-:W-:Y:S02]  /*16a0*/  IMAD.MOV.U32 R8, RZ, RZ, R43 ;  /* 0x000000ffff087224 */ /* 0x000fe400078e002b */
[----:B------:R-:W-:Y:S02]  /*16b0*/  @!P0 IMAD.MOV.U32 R8, RZ, RZ, R36 ;  /* 0x000000ffff088224 */ /* 0x000fe400078e0024 */
[----:B------:R1:W-:Y:S04]  /*16c0*/  @!P1 STS [R9+0x8], R11 ;  /* 0x0000080b09009388 */ /* 0x0003e80000000800 */
[----:B------:R1:W-:Y:S01]  /*16d0*/  @!P1 STS [R9+0x4], R36 ;  /* 0x0000042409009388 */ /* 0x0003e20000000800 */
[----:B--2---:R-:W-:-:S05]  /*16e0*/  @!P0 LEA R15, R15, R14, 0x18 ;  /* 0x0000000e0f0f8211 */ /* 0x004fca00078ec0ff */
[----:B------:R1:W-:Y:S02]  /*16f0*/  @!P0 STS [R15+0x54], R36 ;  /* 0x000054240f008388 */ /* 0x0003e40000000800 */
.L_x_4:
[----:B------:R-:W-:Y:S05]  /*1700*/  WARPSYNC.ALL ;  /* 0x0000000000007948 */ /* 0x000fea0003800000 */
[----:B------:R-:W0:Y:S08]  /*1710*/  S2UR UR7, SR_CgaCtaId ;  /* 0x00000000000779c3 */ /* 0x000e300000008800 */
[----:B------:R-:W-:Y:S06]  /*1720*/  BAR.SYNC.DEFER_BLOCKING 0x0 ;  /* 0x0000000000007b1d */ /* 0x000fec0000010000 */
[----:B------:R-:W-:Y:S01]  /*1730*/  UMOV UR5, 0x400 ;  /* 0x0000040000057882 */ /* 0x000fe20000000000 */
[----:B-1----:R-:W1:Y:S01]  /*1740*/  S2R R10, SR_TID.X ;  /* 0x00000000000a7919 */ /* 0x002e620000002100 */
[----:B0-----:R-:W-:-:S09]  /*1750*/  ULEA UR5, UR7, UR5, 0x18 ;  /* 0x0000000507057291 */ /* 0x001fd2000f8ec0ff */
[----:B------:R-:W0:Y:S01]  /*1760*/  LDS R9, [UR5+0x54] ;  /* 0x00005405ff097984 */ /* 0x000e220008000800 */
[----:B-1----:R-:W-:-:S04]  /*1770*/  ISETP.NE.AND P0, PT, R10, RZ, PT ;  /* 0x000000ff0a00720c */ /* 0x002fc80003f05270 */
[----:B0-----:R-:W-:-:S05]  /*1780*/  SEL R9, R9, RZ, P0 ;  /* 0x000000ff09097207 */ /* 0x001fca0000000000 */
[----:B------:R-:W-:-:S07]  /*1790*/  IMAD.IADD R33, R9, 0x1, R8 ;  /* 0x0000000109217824 */ /* 0x000fce00078e0208 */
.L_x_3:
[----:B------:R-:W-:Y:S05]  /*17a0*/  BSYNC.RECONVERGENT B0 ;  /* 0x0000000000007941 */ /* 0x000fea0003800200 */
.L_x_1:
[----:B------:R-:W-:Y:S01]  /*17b0*/  IMAD.IADD R26, R26, 0x1, R33 ;  /* 0x000000011a1a7824 */ /* 0x000fe200078e0221 */
[----:B------:R-:W-:Y:S03]  /*17c0*/  BAR.SYNC.DEFER_BLOCKING 0x0 ;  /* 0x0000000000007b1d */ /* 0x000fe60000010000 */
[----:B------:R-:W-:-:S03]  /*17d0*/  IMAD.IADD R25, R25, 0x1, R26 ;  /* 0x0000000119197824 */ /* 0x000fc600078e021a */
[----:B------:R-:W1:Y:S01]  /*17e0*/  LDCU.64 UR8, c[0x0][0x388] ;  /* 0x00007100ff0877ac */ /* 0x000e620008000a00 */
[----:B------:R-:W-:-:S04]  /*17f0*/  IMAD.IADD R24, R24, 0x1, R25 ;  /* 0x0000000118187824 */ /* 0x000fc800078e0219 */
[----:B------:R-:W-:-:S04]  /*1800*/  IMAD.IADD R40, R40, 0x1, R24 ;  /* 0x0000000128287824 */ /* 0x000fc800078e0218 */
[----:B0-----:R-:W-:-:S04]  /*1810*/  IMAD.IADD R8, R39, 0x1, R40 ;  /* 0x0000000127087824 */ /* 0x001fc800078e0228 */
[----:B------:R-:W-:-:S04]  /*1820*/  IMAD.IADD R31, R31, 0x1, R8 ;  /* 0x000000011f1f7824 */ /* 0x000fc800078e0208 */
[----:B------:R-:W-:Y:S01]  /*1830*/  IMAD.IADD R30, R30, 0x1, R31 ;  /* 0x000000011e1e7824 */ /* 0x000fe200078e021f */
[----:B------:R-:W-:Y:S01]  /*1840*/  STS [R27], R26 ;  /* 0x0000001a1b007388 */ /* 0x000fe20000000800 */
[----:B-1----:R-:W-:Y:S02]  /*1850*/  IADD3 R42, P0, PT, R42, UR8, RZ ;  /* 0x000000082a2a7c10 */ /* 0x002fe4000ff1e0ff */
[----:B------:R-:W-:Y:S01]  /*1860*/  IMAD.IADD R10, R29, 0x1, R30 ;  /* 0x000000011d0a7824 */ /* 0x000fe200078e021e */
[----:B------:R-:W-:Y:S01]  /*1870*/  STS [R27+0x4], R25 ;  /* 0x000004191b007388 */ /* 0x000fe20000000800 */
[----:B------:R-:W-:Y:S02]  /*1880*/  IADD3.X R43, PT, PT, R41, UR9, RZ, P0, !PT ;  /* 0x00000009292b7c10 */ /* 0x000fe400087fe4ff */
[----:B------:R-:W-:Y:S01]  /*1890*/  IMAD.IADD R23, R23, 0x1, R10 ;  /* 0x0000000117177824 */ /* 0x000fe200078e020a */
[----:B------:R-:W-:Y:S03]  /*18a0*/  STS [R27+0x8], R24 ;  /* 0x000008181b007388 */ /* 0x000fe60000000800 */
        /* <DEDUP_REMOVED lines=19> */
[----:B------:R-:W-:Y:S04]  /*19e0*/  STS [R27+0x30], R7 ;  /* 0x000030071b007388 */ /* 0x000fe80000000800 */
[----:B------:R-:W-:Y:S04]  /*19f0*/  STS [R27+0x34], R6 ;  /* 0x000034061b007388 */ /* 0x000fe80000000800 */
[----:B------:R-:W-:Y:S04]  /*1a00*/  STS [R27+0x38], R5 ;  /* 0x000038051b007388 */ /* 0x000fe80000000800 */
[----:B------:R-:W-:Y:S04]  /*1a10*/  STS [R27+0x3c], R4 ;  /* 0x00003c041b007388 */ /* 0x000fe80000000800 */
[----:B------:R-:W-:Y:S04]  /*1a20*/  STS [R27+0x40], R3 ;  /* 0x000040031b007388 */ /* 0x000fe80000000800 */
[----:B------:R-:W-:Y:S04]  /*1a30*/  STS [R27+0x44], R2 ;  /* 0x000044021b007388 */ /* 0x000fe80000000800 */
[----:B------:R-:W-:Y:S01]  /*1a40*/  STS [R27+0x48], R0 ;  /* 0x000048001b007388 */ /* 0x000fe20000000800 */
[----:B------:R-:W-:-:S03]  /*1a50*/  NOP ;  /* 0x0000000000007918 */ /* 0x000fc60000000000 */
[----:B------:R-:W0:Y:S04]  /*1a60*/  LDS R9, [R28] ;  /* 0x000000001c097984 */ /* 0x000e280000000800 */
[----:B------:R-:W1:Y:S04]  /*1a70*/  LDS R7, [R28+0x80] ;  /* 0x000080001c077984 */ /* 0x000e680000000800 */
[----:B------:R-:W2:Y:S04]  /*1a80*/  LDS R11, [R28+0x100] ;  /* 0x000100001c0b7984 */ /* 0x000ea80000000800 */
[----:B------:R-:W3:Y:S04]  /*1a90*/  LDS R13, [R28+0x180] ;  /* 0x000180001c0d7984 */ /* 0x000ee80000000800 */
[----:B------:R-:W4:Y:S04]  /*1aa0*/  LDS R5, [R28+0x200] ;  /* 0x000200001c057984 */ /* 0x000f280000000800 */
[----:B------:R-:W5:Y:S04]  /*1ab0*/  LDS R15, [R28+0x280] ;  /* 0x000280001c0f7984 */ /* 0x000f680000000800 */
        /* <DEDUP_REMOVED lines=13> */
[----:B0-----:R-:W-:Y:S04]  /*1b90*/  STG.E desc[UR12][R42.64], R9 ;  /* 0x000000092a007986 */ /* 0x001fe8000c10190c */
[----:B-1----:R-:W-:Y:S04]  /*1ba0*/  STG.E desc[UR12][R42.64+0x80], R7 ;  /* 0x000080072a007986 */ /* 0x002fe8000c10190c */
[----:B--2---:R-:W-:Y:S04]  /*1bb0*/  STG.E desc[UR12][R42.64+0x100], R11 ;  /* 0x0001000b2a007986 */ /* 0x004fe8000c10190c */
[----:B---3--:R-:W-:Y:S04]  /*1bc0*/  STG.E desc[UR12][R42.64+0x180], R13 ;  /* 0x0001800d2a007986 */ /* 0x008fe8000c10190c */
[----:B----4-:R-:W-:Y:S04]  /*1bd0*/  STG.E desc[UR12][R42.64+0x200], R5 ;  /* 0x000200052a007986 */ /* 0x010fe8000c10190c */
[----:B-----5:R-:W-:Y:S04]  /*1be0*/  STG.E desc[UR12][R42.64+0x280], R15 ;  /* 0x0002800f2a007986 */ /* 0x020fe8000c10190c */
[----:B------:R-:W-:Y:S04]  /*1bf0*/  STG.E desc[UR12][R42.64+0x300], R3 ;  /* 0x000300032a007986 */ /* 0x000fe8000c10190c */
        /* <DEDUP_REMOVED lines=11> */
[----:B------:R-:W-:Y:S01]  /*1cb0*/  STG.E desc[UR12][R42.64+0x900], R39 ;  /* 0x000900272a007986 */ /* 0x000fe2000c10190c */
[----:B------:R-:W-:Y:S05]  /*1cc0*/  EXIT ;  /* 0x000000000000794d */ /* 0x000fea0003800000 */
.L_x_0:
[----:B------:R-:W-:-:S04]  /*1cd0*/  ISETP.NE.U32.AND P0, PT, RZ, UR7, PT ;  /* 0x00000007ff007c0c */ /* 0x000fc8000bf05070 */
[----:B------:R-:W-:-:S13]  /*1ce0*/  ISETP.NE.AND.EX P0, PT, RZ, UR4, PT, P0 ;  /* 0x00000004ff007c0c */ /* 0x000fda000bf05300 */
[----:B------:R-:W-:Y:S05]  /*1cf0*/  @!P0 EXIT ;  /* 0x000000000000894d */ /* 0x000fea0003800000 */
[----:B------:R-:W0:Y:S02]  /*1d00*/  LDCU.64 UR4, c[0x0][0x380] ;  /* 0x00007000ff0477ac */ /* 0x000e240008000a00 */
[----:B0-----:R-:W-:-:S06]  /*1d10*/  UIMAD.WIDE UR4, UR6, 0x7b80, UR4 ;  /* 0x00007b80060478a5 */ /* 0x001fcc000f8e0204 */
[----:B------:R-:W-:Y:S02]  /*1d20*/  IMAD.U32 R2, RZ, RZ, UR4 ;  /* 0x00000004ff027e24 */ /* 0x000fe4000f8e00ff */
[----:B------:R-:W-:-:S05]  /*1d30*/  IMAD.U32 R3, RZ, RZ, UR5 ;  /* 0x00000005ff037e24 */ /* 0x000fca000f8e00ff */
[----:B------:R0:W2:Y:S01]  /*1d40*/  LDG.E R0, desc[UR12][R2.64] ;  /* 0x0000000c02007981 */ /* 0x0000a2000c1e1900 */
[----:B------:R-:W1:Y:S02]  /*1d50*/  S2R R43, SR_TID.X ;  /* 0x00000000002b7919 */ /* 0x000e640000002100 */
[C---:B-1----:R-:W-:Y:S02]  /*1d60*/  LOP3.LUT R28, R43.reuse, 0x1f, RZ, 0xc0, !PT ;  /* 0x0000001f2b1c7812 */ /* 0x042fe400078ec0ff */
[----:B------:R-:W-:-:S05]  /*1d70*/  LOP3.LUT R5, R43, 0x3e0, RZ, 0xc0, !PT ;  /* 0x000003e02b057812 */ /* 0x000fca00078ec0ff */
[----:B------:R-:W-:-:S04]  /*1d80*/  IMAD R28, R5, 0x13, R28 ;  /* 0x00000013051c7824 */ /* 0x000fc800078e021c */
[C---:B------:R-:W-:Y:S01]  /*1d90*/  VIADD R4, R28.reuse, 0x20 ;  /* 0x000000201c047836 */ /* 0x040fe20000000000 */
[C---:B------:R-:W-:Y:S01]  /*1da0*/  ISETP.GE.U32.AND P1, PT, R28.reuse, UR7, PT ;  /* 0x000000071c007c0c */ /* 0x040fe2000bf26070 */
[C---:B------:R-:W-:Y:S01]  /*1db0*/  VIADD R5, R28.reuse, 0x40 ;  /* 0x000000401c057836 */ /* 0x040fe20000000000 */
[C---:B0-----:R-:W-:Y:S01]  /*1dc0*/  LEA R2, P0, R28.reuse, UR4, 0x2 ;  /* 0x000000041c027c11 */ /* 0x041fe2000f8010ff */
[----:B------:R-:W-:Y:S01]  /*1dd0*/  VIADD R3, R28, 0x80 ;  /* 0x000000801c037836 */ /* 0x000fe20000000000 */
[----:B------:R-:W-:Y:S01]  /*1de0*/  ISETP.GE.U32.AND P2, PT, R4, UR7, PT ;  /* 0x0000000704007c0c */ /* 0x000fe2000bf46070 */
[C---:B------:R-:W-:Y:S01]  /*1df0*/  VIADD R4, R28.reuse, 0xa0 ;  /* 0x000000a01c047836 */ /* 0x040fe20000000000 */
[----:B------:R-:W-:Y:S01]  /*1e00*/  ISETP.GE.U32.AND P3, PT, R5, UR7, PT ;  /* 0x0000000705007c0c */ /* 0x000fe2000bf66070 */
[C---:B------:R-:W-:Y:S01]  /*1e10*/  VIADD R5, R28.reuse, 0xc0 ;  /* 0x000000c01c057836 */ /* 0x040fe20000000000 */
[----:B------:R-:W-:Y:S01]  /*1e20*/  ISETP.GE.U32.AND P5, PT, R3, UR7, PT ;  /* 0x0000000703007c0c */ /* 0x000fe2000bfa6070 */
[----:B------:R-:W-:Y:S01]  /*1e30*/  VIADD R6, R28, 0x60 ;  /* 0x000000601c067836 */ /* 0x000fe20000000000 */
[----:B------:R-:W-:Y:S01]  /*1e40*/  ISETP.GE.U32.AND P6, PT, R4, UR7, PT ;  /* 0x0000000704007c0c */ /* 0x000fe2000bfc6070 */
[----:B------:R-:W-:Y:S01]  /*1e50*/  IMAD.X R3, RZ, RZ, UR5, P0 ;  /* 0x00000005ff037e24 */ /* 0x000fe200080e06ff */
[----:B------:R-:W-:Y:S01]  /*1e60*/  ISETP.GE.U32.AND P0, PT, R5, UR7, PT ;  /* 0x0000000705007c0c */ /* 0x000fe2000bf06070 */
[----:B------:R-:W-:Y:S01]  /*1e70*/  VIADD R5, R28, 0xe0 ;  /* 0x000000e01c057836 */ /* 0x000fe20000000000 */
[----:B------:R-:W-:Y:S01]  /*1e80*/  ISETP.GE.U32.AND P4, PT, R6, UR7, PT ;  /* 0x0000000706007c0c */ /* 0x000fe2000bf86070 */
[----:B------:R-:W-:-:S02]  /*1e90*/  VIADD R41, R28, 0x100 ;  /* 0x000001001c297836 */ /* 0x000fc40000000000 */
[C---:B------:R-:W-:Y:S02]  /*1ea0*/  VIADD R7, R28.reuse, 0x120 ;  /* 0x000001201c077836 */ /* 0x040fe40000000000 */
[C---:B------:R-:W-:Y:S02]  /*1eb0*/  VIADD R40, R28.reuse, 0x240 ;  /* 0x000002401c287836 */ /* 0x040fe40000000000 */
[----:B--2---:R-:W-:Y:S02]  /*1ec0*/  IMAD.MOV.U32 R4, RZ, RZ, R0 ;  /* 0x000000ffff047224 */ /* 0x004fe400078e0000 */
[----:B------:R-:W2:Y:S01]  /*1ed0*/  @!P1 LDG.E R0, desc[UR12][R2.64] ;  /* 0x0000000c02009981 */ /* 0x000ea2000c1e1900 */
[----:B------:R-:W-:Y:S01]  /*1ee0*/  ISETP.GE.U32.AND P1, PT, R5, UR7, PT ;  /* 0x0000000705007c0c */ /* 0x000fe2000bf26070 */
[----:B------:R-:W-:Y:S02]  /*1ef0*/  IMAD.MOV.U32 R8, RZ, RZ, R4 ;  /* 0x000000ffff087224 */ /* 0x000fe400078e0004 */
[----:B------:R-:W-:-:S02]  /*1f00*/  VIADD R5, R28, 0x140 ;  /* 0x000001401c057836 */ /* 0x000fc40000000000 */
[--C-:B------:R-:W-:Y:S02]  /*1f10*/  IMAD.MOV.U32 R10, RZ, RZ, R4.reuse ;  /* 0x000000ffff0a7224 */ /* 0x100fe400078e0004 */
[----:B------:R-:W3:Y:S01]  /*1f20*/  @!P3 LDG.E R8, desc[UR12][R2.64+0x100] ;  /* 0x0001000c0208b981 */ /* 0x000ee2000c1e1900 */
[----:B------:R-:W-:Y:S01]  /*1f30*/  ISETP.GE.U32.AND P3, PT, R5, UR7, PT ;  /* 0x0000000705007c0c */ /* 0x000fe2000bf66070 */
[C---:B------:R-:W-:Y:S02]  /*1f40*/  VIADD R5, R28.reuse, 0x160 ;  /* 0x000001601c057836 */ /* 0x040fe40000000000 */
[--C-:B------:R-:W-:Y:S01]  /*1f50*/  IMAD.MOV.U32 R12, RZ, RZ, R4.reuse ;  /* 0x000000ffff0c7224 */ /* 0x100fe200078e0004 */
[----:B------:R-:W4:Y:S01]  /*1f60*/  @!P4 LDG.E R10, desc[UR12][R2.64+0x180] ;  /* 0x0001800c020ac981 */ /* 0x000f22000c1e1900 */
[----:B------:R-:W-:Y:S01]  /*1f70*/  IMAD.MOV.U32 R14, RZ, RZ, R4 ;  /* 0x000000ffff0e7224 */ /* 0x000fe200078e0004 */
[----:B------:R-:W-:Y:S01]  /*1f80*/  ISETP.GE.U32.AND P4, PT, R5, UR7, PT ;  /* 0x0000000705007c0c */ /* 0x000fe2000bf86070 */
[----:B------:R-:W-:-:S02]  /*1f90*/  VIADD R5, R28, 0x180 ;  /* 0x000001801c057836 */ /* 0x000fc40000000000 */
[--C-:B------:R-:W-:Y:S01]  /*1fa0*/  IMAD.MOV.U32 R6, RZ, RZ, R4.reuse ;  /* 0x000000ffff067224 */ /* 0x100fe200078e0004 */
[----:B------:R-:W5:Y:S01]  /*1fb0*/  @!P5 LDG.E R12, desc[UR12][R2.64+0x200] ;  /* 0x0002000c020cd981 */ /* 0x000f62000c1e1900 */
[----:B------:R-:W-:Y:S01]  /*1fc0*/  ISETP.GE.U32.AND P5, PT, R41, UR7, PT ;  /* 0x0000000729007c0c */ /* 0x000fe2000bfa6070 */
[--C-:B------:R-:W-:Y:S02]  /*1fd0*/  IMAD.MOV.U32 R16, RZ, RZ, R4.reuse ;  /* 0x000000ffff107224 */ /* 0x100fe400078e0004 */
[----:B------:R-:W5:Y:S01]  /*1fe0*/  @!P6 LDG.E R14, desc[UR12][R2.64+0x280] ;  /* 0x0002800c020ee981 */ /* 0x000f62000c1e1900 */
[----:B------:R-:W-:Y:S01]  /*1ff0*/  ISETP.GE.U32.AND P6, PT, R5, UR7, PT ;  /* 0x0000000705007c0c */ /* 0x000fe2000bfc6070 */
[----:B------:R-:W-:Y:S02]  /*2000*/  VIADD R5, R28, 0x1a0 ;  /* 0x000001a01c057836 */ /* 0x000fe40000000000 */
[----:B------:R-:W5:Y:S01]  /*2010*/  @!P2 LDG.E R6, desc[UR12][R2.64+0x80] ;  /* 0x0000800c0206a981 */ /* 0x000f62000c1e1900 */
[----:B------:R-:W-:Y:S01]  /*2020*/  ISETP.GE.U32.AND P2, PT, R7, UR7, PT ;  /* 0x0000000707007c0c */ /* 0x000fe2000bf46070 */
[----:B------:R-:W-:-:S02]  /*2030*/  IMAD.MOV.U32 R18, RZ, RZ, R4 ;  /* 0x000000ffff127224 */ /* 0x000fc400078e0004 */
[--C-:B------:R-:W-:Y:S01]  /*2040*/  IMAD.MOV.U32 R20, RZ, RZ, R4.reuse ;  /* 0x000000ffff147224 */ /* 0x100fe200078e0004 */
[----:B------:R-:W5:Y:S01]  /*2050*/  @!P0 LDG.E R16, desc[UR12][R2.64+0x300] ;  /* 0x0003000c02108981 */ /* 0x000f62000c1e1900 */
[----:B------:R-:W-:Y:S01]  /*2060*/  ISETP.GE.U32.AND P0, PT, R5, UR7, PT ;  /* 0x0000000705007c0c */ /* 0x000fe2000bf06070 */
[C---:B------:R-:W-:Y:S02]  /*2070*/  VIADD R7, R28.reuse, 0x1c0 ;  /* 0x000001c01c077836 */ /* 0x040fe40000000000 */
[C---:B------:R-:W-:Y:S01]  /*2080*/  VIADD R5, R28.reuse, 0x1e0 ;  /* 0x000001e01c057836 */ /* 0x040fe20000000000 */
[----:B------:R-:W5:Y:S01]  /*2090*/  @!P1 LDG.E R18, desc[UR12][R2.64+0x380] ;  /* 0x0003800c02129981 */ /* 0x000f62000c1e1900 */
[--C-:B------:R-:W-:Y:S01]  /*20a0*/  IMAD.MOV.U32 R22, RZ, RZ, R4.reuse ;  /* 0x000000ffff167224 */ /* 0x100fe200078e0004 */
[----:B------:R-:W-:Y:S01]  /*20b0*/  ISETP.GE.U32.AND P1, PT, R7, UR7, PT ;  /* 0x0000000707007c0c */ /* 0x000fe2000bf26070 */
[--C-:B------:R-:W-:Y:S01]  /*20c0*/  IMAD.MOV.U32 R24, RZ, RZ, R4.reuse ;  /* 0x000000ffff187224 */ /* 0x100fe200078e0004 */
[----:B------:R-:W5:Y:S01]  /*20d0*/  @!P5 LDG.E R20, desc[UR12][R2.64+0x400] ;  /* 0x0004000c0214d981 */ /* 0x000f62000c1e1900 */
[----:B------:R-:W-:Y:S01]  /*20e0*/  IMAD.MOV.U32 R30, RZ, RZ, R4 ;  /* 0x000000ffff1e7224 */ /* 0x000fe200078e0004 */
[----:B------:R-:W-:Y:S01]  /*20f0*/  ISETP.GE.U32.AND P5, PT, R5, UR7, PT ;  /* 0x0000000705007c0c */ /* 0x000fe2000bfa6070 */
[C---:B------:R-:W-:Y:S01]  /*2100*/  VIADD R5, R28.reuse, 0x200 ;  /* 0x000002001c057836 */ /* 0x040fe20000000000 */
[----:B------:R-:W5:Y:S01]  /*2110*/  @!P2 LDG.E R22, desc[UR12][R2.64+0x480] ;  /* 0x0004800c0216a981 */ /* 0x000f62000c1e1900 */
[----:B------:R-:W-:-:S03]  /*2120*/  VIADD R7, R28, 0x220 ;  /* 0x000002201c077836 */ /* 0x000fc60000000000 */
[----:B------:R-:W5:Y:S01]  /*2130*/  @!P3 LDG.E R24, desc[UR12][R2.64+0x500] ;  /* 0x0005000c0218b981 */ /* 0x000f62000c1e1900 */
[----:B------:R-:W-:Y:S02]  /*2140*/  ISETP.GE.U32.AND P2, PT, R5, UR7, PT ;  /* 0x0000000705007c0c */ /* 0x000fe4000bf46070 */
[----:B------:R-:W-:Y:S01]  /*2150*/  ISETP.GE.U32.AND P3, PT, R7, UR7, PT ;  /* 0x0000000707007c0c */ /* 0x000fe2000bf66070 */
[----:B------:R-:W5:Y:S01]  /*2160*/  @!P4 LDG.E R30, desc[UR12][R2.64+0x580] ;  /* 0x0005800c021ec981 */ /* 0x000f62000c1e1900 */
[----:B------:R-:W-:Y:S01]  /*2170*/  ISETP.GE.U32.AND P4, PT, R40, UR7, PT ;  /* 0x0000000728007c0c */ /* 0x000fe2000bf86070 */
[--C-:B------:R-:W-:Y:S02]  /*2180*/  IMAD.MOV.U32 R32, RZ, RZ, R4.reuse ;  /* 0x000000ffff207224 */ /* 0x100fe400078e0004 */
[--C-:B------:R-:W-:Y:S02]  /*2190*/  IMAD.MOV.U32 R34, RZ, RZ, R4.reuse ;  /* 0x000000ffff227224 */ /* 0x100fe400078e0004 */
[----:B------:R-:W-:-:S02]  /*21a0*/  IMAD.MOV.U32 R38, RZ, RZ, R4 ;  /* 0x000000ffff267224 */ /* 0x000fc400078e0004 */
[--C-:B------:R-:W-:Y:S01]  /*21b0*/  IMAD.MOV.U32 R42, RZ, RZ, R4.reuse ;  /* 0x000000ffff2a7224 */ /* 0x100fe200078e0004 */
[----:B------:R-:W5:Y:S01]  /*21c0*/  @!P6 LDG.E R32, desc[UR12][R2.64+0x600] ;  /* 0x0006000c0220e981 */ /* 0x000f62000c1e1900 */
[--C-:B------:R-:W-:Y:S02]  /*21d0*/  IMAD.MOV.U32 R44, RZ, RZ, R4.reuse ;  /* 0x000000ffff2c7224 */ /* 0x100fe400078e0004 */
[----:B------:R-:W-:Y:S01]  /*21e0*/  IMAD.MOV.U32 R5, RZ, RZ, R4 ;  /* 0x000000ffff057224 */ /* 0x000fe200078e0004 */
[----:B------:R-:W5:Y:S04]  /*21f0*/  @!P0 LDG.E R34, desc[UR12][R2.64+0x680] ;  /* 0x0006800c02228981 */ /* 0x000f68000c1e1900 */
[----:B------:R-:W5:Y:S04]  /*2200*/  @!P1 LDG.E R38, desc[UR12][R2.64+0x700] ;  /* 0x0007000c02269981 */ /* 0x000f68000c1e1900 */
[----:B------:R-:W5:Y:S04]  /*2210*/  @!P5 LDG.E R42, desc[UR12][R2.64+0x780] ;  /* 0x0007800c022ad981 */ /* 0x000f68000c1e1900 */
[----:B------:R-:W5:Y:S04]  /*2220*/  @!P2 LDG.E R44, desc[UR12][R2.64+0x800] ;  /* 0x0008000c022ca981 */ /* 0x000f68000c1e1900 */
[----:B------:R-:W5:Y:S04]  /*2230*/  @!P3 LDG.E R5, desc[UR12][R2.64+0x880] ;  /* 0x0008800c0205b981 */ /* 0x000f68000c1e1900 */
[----:B------:R-:W5:Y:S01]  /*2240*/  @!P4 LDG.E R4, desc[UR12][R2.64+0x900] ;  /* 0x0009000c0204c981 */ /* 0x000f62000c1e1900 */
[----:B------:R-:W0:Y:S01]  /*2250*/  S2R R35, SR_LANEID ;  /* 0x0000000000237919 */ /* 0x000e220000000000 */
[----:B------:R-:W1:Y:S01]  /*2260*/  S2UR UR5, SR_CgaCtaId ;  /* 0x00000000000579c3 */ /* 0x000e620000008800 */
[----:B------:R-:W-:Y:S01]  /*2270*/  SHF.R.U32.HI R36, RZ, 0x5, R43 ;  /* 0x00000005ff247819 */ /* 0x000fe2000001162b */
[----:B------:R-:W-:-:S02]  /*2280*/  UMOV UR4, 0x400 ;  /* 0x0000040000047882 */ /* 0x000fc40000000000 */
[----:B-1----:R-:W-:Y:S02]  /*2290*/  ULEA UR4, UR5, UR4, 0x18 ;  /* 0x0000000405047291 */ /* 0x002fe4000f8ec0ff */
[----:B0-----:R-:W-:-:S05]  /*22a0*/  IMAD R27, R36, 0x260, R35 ;  /* 0x00000260241b7824 */ /* 0x001fca00078e0223 */
[----:B------:R-:W-:-:S05]  /*22b0*/  LEA R27, R27, UR4, 0x2 ;  /* 0x000000041b1b7c11 */ /* 0x000fca000f8e10ff */
[----:B------:R-:W-:Y:S01]  /*22c0*/  IMAD R26, R35, 0x48, R27 ;  /* 0x00000048231a7824 */ /* 0x000fe200078e021b */
[----:B------:R-:W-:Y:S01]  /*22d0*/  UISETP.NE.AND UP0, UPT, UR6, URZ, UPT ;  /* 0x000000ff0600728c */ /* 0x000fe2000bf05270 */
        /* <DEDUP_REMOVED lines=41> */
[----:B0-----:R-:W-:Y:S02]  /*2570*/  IADD3 R8, PT, PT, R23, R24, R25 ;  /* 0x0000001817087210 */ /* 0x001fe40007ffe019 */
[----:B------:R-:W-:Y:S02]  /*2580*/  ISETP.NE.AND P1, PT, R35, 0x1f, PT ;  /* 0x0000001f2300780c */ /* 0x000fe40003f25270 */
[----:B------:R-:W-:Y:S02]  /*2590*/  IADD3 R8, PT, PT, R33, R34, R8 ;  /* 0x0000002221087210 */ /* 0x000fe40007ffe008 */
[----:B------:R-:W-:Y:S02]  /*25a0*/  ISETP.NE.AND P2, PT, R36, 0xc, PT ;  /* 0x0000000c2400780c */ /* 0x000fe40003f45270 */
[----:B------:R-:W-:Y:S02]  /*25b0*/  IADD3 R8, PT, PT, R31, R32, R8 ;  /* 0x000000201f087210 */ /* 0x000fe40007ffe008 */
[----:B------:R-:W-:-:S02]  /*25c0*/  ISETP.GE.U32.AND P3, PT, R43, 0x20, PT ;  /* 0x000000202b00780c */ /* 0x000fc40003f66070 */
        /* <DEDUP_REMOVED lines=29> */
[----:B------:R-:W-:-:S03]  /*27a0*/  IMAD.IADD R11, R11, 0x1, R10 ;  /* 0x000000010b0b7824 */ /* 0x000fc600078e020a */
        /* <DEDUP_REMOVED lines=16> */
[----:B------:R-:W-:-:S04]  /*28b0*/  ISETP.NE.AND P0, PT, R36, 0x8, PT ;  /* 0x000000082400780c */ /* 0x000fc80003f05270 */
[----:B------:R-:W-:Y:S02]  /*28c0*/  SEL R8, R15, R8, !P0 ;  /* 0x000000080f087207 */ /* 0x000fe40004000000 */
[----:B------:R-:W-:Y:S02]  /*28d0*/  ISETP.NE.AND P0, PT, R36, 0xa, PT ;  /* 0x0000000a2400780c */ /* 0x000fe40003f05270 */
[----:B------:R-:W-:Y:S02]  /*28e0*/  SEL R8, R16, R8, !P1 ;  /* 0x0000000810087207 */ /* 0x000fe40004800000 */
[----:B------:R-:W-:Y:S02]  /*28f0*/  ISETP.NE.AND P1, PT, R36, 0xb, PT ;  /* 0x0000000b2400780c */ /* 0x000fe40003f25270 */
[----:B------:R-:W-:Y:S02]  /*2900*/  SEL R8, R17, R8, !P0 ;  /* 0x0000000811087207 */ /* 0x000fe40004000000 */
[----:B------:R-:W-:-:S02]  /*2910*/  ISETP.NE.AND P0, PT, R35, RZ, PT ;  /* 0x000000ff2300720c */ /* 0x000fc40003f05270 */
[----:B------:R-:W-:Y:S01]  /*2920*/  SEL R8, R18, R8, !P1 ;  /* 0x0000000812087207 */ /* 0x000fe20004800000 */
[----:B------:R-:W-:Y:S01]  /*2930*/  @!P2 IMAD.IADD R8, R19, 0x1, R18 ;  /* 0x000000011308a824 */ /* 0x000fe200078e0212 */
[----:B------:R-:W-:Y:S02]  /*2940*/  SEL R9, R37, RZ, P0 ;  /* 0x000000ff25097207 */ /* 0x000fe40000000000 */
[----:B------:R-:W-:-:S03]  /*2950*/  ISETP.NE.AND P0, PT, R43, RZ, PT ;  /* 0x000000ff2b00720c */ /* 0x000fc60003f05270 */
[----:B------:R-:W-:-:S05]  /*2960*/  @P3 IMAD.IADD R37, R8, 0x1, R9 ;  /* 0x0000000108253824 */ /* 0x000fca00078e0209 */
[----:B------:R-:W-:Y:S01]  /*2970*/  SEL R8, R37, RZ, P0 ;  /* 0x000000ff25087207 */ /* 0x000fe20000000000 */
[----:B------:R-:W-:Y:S06]  /*2980*/  BRA `(.L_x_18) ;  /* 0x0000000c005c7947 */ /* 0x000fec0003800000 */
.L_x_17:
[----:B0-----:R-:W-:Y:S02]  /*2990*/  IADD3 R8, PT, PT, R23, R24, R25 ;  /* 0x0000001817087210 */ /* 0x001fe40007ffe019 */
[----:B------:R-:W-:Y:S02]  /*29a0*/  ISETP.NE.AND P1, PT, R35, 0x1f, PT ;  /* 0x0000001f2300780c */ /* 0x000fe40003f25270 */
[----:B------:R-:W-:Y:S02]  /*29b0*/  IADD3 R8, PT, PT, R33, R34, R8 ;  /* 0x0000002221087210 */ /* 0x000fe40007ffe008 */
        /* <DEDUP_REMOVED lines=59> */
[----:B------:R-:W-:Y:S01]  /*2d70*/  ISETP.GT.U32.AND P0, PT, R43, 0x1f, PT ;  /* 0x0000001f2b00780c */ /* 0x000fe20003f04070 */
        /* <DEDUP_REMOVED lines=22> */
.L_x_64:
[----:B------:R-:W-:Y:S05]  /*2ee0*/  @!P0 BRA `(.L_x_21) ;  /* 0x0000000000248947 */ /* 0x000fea0003800000 */
[----:B------:R-:W-:-:S07]  /*2ef0*/  IMAD.MOV.U32 R9, RZ, RZ, 0x1de ;  /* 0x000001deff097424 */ /* 0x000fce00078e00ff */
.L_x_23:
[----:B------:R-:W-:Y:S05]  /*2f00*/  NANOSLEEP R9 ;  /* 0x000000090000735d */ /* 0x000fea0003800000 */
[----:B------:R-:W2:Y:S01]  /*2f10*/  LD.E.64.STRONG.GPU R14, desc[UR12][R16.64+0x100] ;  /* 0x0001000c100e7980 */ /* 0x000ea2000c10fb00 */
[----:B------:R-:W-:Y:S01]  /*2f20*/  UMOV UR5, 0xffffffff ;  /* 0xffffffff00057882 */ /* 0x000fe20000000000 */
[----:B------:R-:W-:Y:S02]  /*2f30*/  SHF.R.U32.HI R9, RZ, 0x1, R9 ;  /* 0x00000001ff097819 */ /* 0x000fe40000011609 */
[----:B--2---:R-:W-:Y:S01]  /*2f40*/  ISETP.NE.AND P0, PT, R14, 0x63, PT ;  /* 0x000000630e00780c */ /* 0x004fe20003f05270 */
[----:B------:R-:W-:-:S12]  /*2f50*/  BRA.DIV UR5, `(.L_x_22) ;  /* 0x0000001a05687947 */ /* 0x000fd8000b800000 */
[----:B------:R-:W-:-:S13]  /*2f60*/  VOTE.ANY P0, !P0 ;  /* 0x0000000000ff7806 */ /* 0x000fda0004000100 */
.L_x_67:
[----:B------:R-:W-:Y:S05]  /*2f70*/  @P0 BRA `(.L_x_23) ;  /* 0xfffffffc00e00947 */ /* 0x000fea000383ffff */
.L_x_21:
[----:B------:R-:W-:Y:S01]  /*2f80*/  UMOV UR5, 0xffffffff ;  /* 0xffffffff00057882 */ /* 0x000fe20000000000 */
[----:B------:R-:W-:Y:S02]  /*2f90*/  ISETP.NE.AND P2, PT, R14, 0x65, PT ;  /* 0x000000650e00780c */ /* 0x000fe40003f45270 */
[----:B------:R-:W-:Y:S11]  /*2fa0*/  BRA.DIV UR5, `(.L_x_24) ;  /* 0x0000001a05747947 */ /* 0x000ff6000b800000 */
[----:B------:R-:W0:Y:S01]  /*2fb0*/  S2R R42, SR_GEMASK ;  /* 0x00000000002a7919 */ /* 0x000e220000003c00 */
[----:B------:R-:W-:Y:S01]  /*2fc0*/  VOTE.ANY R8, PT, !P2 ;  /* 0x0000000000087806 */ /* 0x000fe200050e0100 */
[----:B------:R-:W-:-:S03]  /*2fd0*/  VIADD R19, R35, 0x2 ;  /* 0x0000000223137836 */ /* 0x000fc60000000000 */
[----:B0-----:R-:W-:-:S05]  /*2fe0*/  LOP3.LUT R8, R8, 0x80000000, R42, 0xec, !PT ;  /* 0x8000000008087812 */ /* 0x001fca00078eec2a */
[----:B------:R-:W-:-:S05]  /*2ff0*/  VIADD R9, R8, 0xffffffff ;  /* 0xffffffff08097836 */ /* 0x000fca0000000000 */
[----:B------:R-:W-:-:S04]  /*3000*/  LOP3.LUT R9, R8, R9, RZ, 0xc, !PT ;  /* 0x0000000908097212 */ /* 0x000fc800078e0cff */
[----:B------:R0:W1:Y:S02]  /*3010*/  POPC R38, R9 ;  /* 0x0000000900267309 */ /* 0x0000640000000000 */
[C---:B0-----:R-:W-:Y:S01]  /*3020*/  VIADD R9, R35.reuse, 0x4 ;  /* 0x0000000423097836 */ /* 0x041fe20000000000 */
[----:B-1----:R-:W0:Y:S01]  /*3030*/  SHFL.DOWN PT, R16, R15, 0x1, R38 ;  /* 0x082000000f107989 */ /* 0x002e2200000e0026 */
[----:B------:R-:W-:-:S04]  /*3040*/  ISETP.GE.AND P0, PT, R35, R38, PT ;  /* 0x000000262300720c */ /* 0x000fc80003f06270 */
[----:B0-----:R-:W-:Y:S02]  /*3050*/  SEL R16, R16, RZ, !P0 ;  /* 0x000000ff10107207 */ /* 0x001fe40004000000 */
[----:B------:R-:W-:-:S03]  /*3060*/  ISETP.GT.AND P0, PT, R19, R38, PT ;  /* 0x000000261300720c */ /* 0x000fc60003f04270 */
[----:B------:R-:W-:Y:S02]  /*3070*/  IMAD.IADD R17, R16, 0x1, R15 ;  /* 0x0000000110117824 */ /* 0x000fe400078e020f */
[----:B------:R-:W-:-:S03]  /*3080*/  VIADD R15, R35, 0x10 ;  /* 0x00000010230f7836 */ /* 0x000fc60000000000 */
[----:B------:R-:W0:Y:S02]  /*3090*/  SHFL.DOWN PT, R16, R17, 0x2, R38 ;  /* 0x0840000011107989 */ /* 0x000e2400000e0026 */
[-C--:B------:R-:W-:Y:S02]  /*30a0*/  ISETP.GT.AND P2, PT, R15, R38.reuse, PT ;  /* 0x000000260f00720c */ /* 0x080fe40003f44270 */
[----:B0-----:R-:W-:Y:S02]  /*30b0*/  SEL R16, R16, RZ, !P0 ;  /* 0x000000ff10107207 */ /* 0x001fe40004000000 */
[----:B------:R-:W-:Y:S01]  /*30c0*/  ISETP.GT.AND P0, PT, R9, R38, PT ;  /* 0x000000260900720c */ /* 0x000fe20003f04270 */
[----:B------:R-:W-:Y:S02]  /*30d0*/  VIADD R9, R35, 0x8 ;  /* 0x0000000823097836 */ /* 0x000fe40000000000 */
[----:B------:R-:W-:-:S05]  /*30e0*/  IMAD.IADD R19, R17, 0x1, R16 ;  /* 0x0000000111137824 */ /* 0x000fca00078e0210 */
[----:B------:R-:W0:Y:S02]  /*30f0*/  SHFL.DOWN PT, R16, R19, 0x4, R38 ;  /* 0x0880000013107989 */ /* 0x000e2400000e0026 */
[----:B0-----:R-:W-:Y:S02]  /*3100*/  SEL R16, R16, RZ, !P0 ;  /* 0x000000ff10107207 */ /* 0x001fe40004000000 */
[----:B------:R-:W-:Y:S02]  /*3110*/  ISETP.GT.AND P0, PT, R9, R38, PT ;  /* 0x000000260900720c */ /* 0x000fe40003f04270 */
[----:B------:R-:W0:Y:S01]  /*3120*/  LDC.64 R8, c[0x0][0x390] ;  /* 0x0000e400ff087b82 */ /* 0x000e220000000a00 */
[----:B------:R-:W-:-:S05]  /*3130*/  IMAD.IADD R37, R19, 0x1, R16 ;  /* 0x0000000113257824 */ /* 0x000fca00078e0210 */
[----:B------:R-:W1:Y:S01]  /*3140*/  SHFL.DOWN PT, R16, R37, 0x8, R38 ;  /* 0x0900000025107989 */ /* 0x000e6200000e0026 */
[----:B0-----:R-:W-:Y:S02]  /*3150*/  IADD3 R36, P3, PT, R8, 0x100, RZ ;  /* 0x0000010008247810 */ /* 0x001fe40007f7e0ff */
[----:B-1----:R-:W-:Y:S02]  /*3160*/  SEL R16, R16, RZ, !P0 ;  /* 0x000000ff10107207 */ /* 0x002fe40004000000 */
[----:B------:R-:W-:-:S03]  /*3170*/  ISETP.NE.AND P0, PT, R14, 0x65, PT ;  /* 0x000000650e00780c */ /* 0x000fc60003f05270 */
[----:B------:R-:W-:Y:S02]  /*3180*/  IMAD.IADD R17, R37, 0x1, R16 ;  /* 0x0000000125117824 */ /* 0x000fe400078e0210 */
[----:B------:R-:W-:-:S03]  /*3190*/  IMAD.X R37, RZ, RZ, R9, P3 ;  /* 0x000000ffff257224 */ /* 0x000fc600018e0609 */
[----:B------:R-:W0:Y:S05]  /*31a0*/  SHFL.DOWN PT, R16, R17, 0x10, R38 ;  /* 0x0a00000011107989 */ /* 0x000e2a00000e0026 */
[----:B------:R-:W-:Y:S02]  /*31b0*/  VOTE.ALL P0, P0 ;  /* 0x0000000000ff7806 */ /* 0x000fe40000000000 */
[----:B0-----:R-:W-:-:S05]  /*31c0*/  SEL R16, R16, RZ, !P2 ;  /* 0x000000ff10107207 */ /* 0x001fca0005000000 */
[----:B------:R-:W-:-:S07]  /*31d0*/  IMAD.IADD R19, R17, 0x1, R16 ;  /* 0x0000000111137824 */ /* 0x000fce00078e0210 */
.L_x_76:
[----:B------:R-:W-:Y:S05]  /*31e0*/  @!P0 BRA `(.L_x_25) ;  /* 0x0000000000e48947 */ /* 0x000fea0003800000 */
[----:B------:R-:W-:-:S07]  /*31f0*/  IMAD.MOV.U32 R38, RZ, RZ, 0x1de ;  /* 0x000001deff267424 */ /* 0x000fce00078e00ff */
.L_x_31:
        /* <DEDUP_REMOVED lines=10> */
.L_x_79:
[----:B------:R-:W-:Y:S05]  /*32a0*/  @!P0 BRA `(.L_x_27) ;  /* 0x0000000000248947 */ /* 0x000fea0003800000 */
[----:B------:R-:W-:-:S07]  /*32b0*/  IMAD.MOV.U32 R9, RZ, RZ, R38 ;  /* 0x000000ffff097224 */ /* 0x000fce00078e0026 */
.L_x_29:
[----:B------:R-:W-:Y:S05]  /*32c0*/  NANOSLEEP R9 ;  /* 0x000000090000735d */ /* 0x000fea0003800000 */
[----:B------:R-:W2:Y:S01]  /*32d0*/  LD.E.64.STRONG.GPU R14, desc[UR12][R16.64+-0x100] ;  /* 0xffff000c100e7980 */ /* 0x000ea2000c10fb00 */
[----:B------:R-:W-:Y:S01]  /*32e0*/  UMOV UR5, 0xffffffff ;  /* 0xffffffff00057882 */ /* 0x000fe20000000000 */
[----:B------:R-:W-:Y:S02]  /*32f0*/  SHF.R.U32.HI R9, RZ, 0x1, R9 ;  /* 0x00000001ff097819 */ /* 0x000fe40000011609 */
[----:B--2---:R-:W-:Y:S01]  /*3300*/  ISETP.NE.AND P0, PT, R14, 0x63, PT ;  /* 0x000000630e00780c */ /* 0x004fe20003f05270 */
[----:B------:R-:W-:-:S12]  /*3310*/  BRA.DIV UR5, `(.L_x_28) ;  /* 0x0000001a05c07947 */ /* 0x000fd8000b800000 */
[----:B------:R-:W-:-:S13]  /*3320*/  VOTE.ANY P0, !P0 ;  /* 0x0000000000ff7806 */ /* 0x000fda0004000100 */
.L_x_82:
[----:B------:R-:W-:Y:S05]  /*3330*/  @P0 BRA `(.L_x_29) ;  /* 0xfffffffc00e00947 */ /* 0x000fea000383ffff */
.L_x_27:
[----:B------:R-:W-:Y:S01]  /*3340*/  UMOV UR5, 0xffffffff ;  /* 0xffffffff00057882 */ /* 0x000fe20000000000 */
[----:B------:R-:W-:Y:S02]  /*3350*/  ISETP.NE.AND P0, PT, R14, 0x65, PT ;  /* 0x000000650e00780c */ /* 0x000fe40003f05270 */
[----:B------:R-:W-:Y:S11]  /*3360*/  BRA.DIV UR5, `(.L_x_30) ;  /* 0x0000001a05cc7947 */ /* 0x000ff6000b800000 */
[----:B------:R-:W-:Y:S01]  /*3370*/  VOTE.ANY R8, PT, !P0 ;  /* 0x0000000000087806 */ /* 0x000fe200040e0100 */
[----:B------:R-:W-:-:S03]  /*3380*/  VIADD R18, R18, 0xffffffe0 ;  /* 0xffffffe012127836 */ /* 0x000fc60000000000 */
[----:B------:R-:W-:-:S05]  /*3390*/  LOP3.LUT R8, R8, 0x80000000, R42, 0xec, !PT ;  /* 0x8000000008087812 */ /* 0x000fca00078eec2a */
[----:B------:R-:W-:-:S05]  /*33a0*/  VIADD R9, R8, 0xffffffff ;  /* 0xffffffff08097836 */ /* 0x000fca0000000000 */
[----:B------:R-:W-:Y:S01]  /*33b0*/  LOP3.LUT R9, R8, R9, RZ, 0xc, !PT ;  /* 0x0000000908097212 */ /* 0x000fe200078e0cff */
[----:B------:R-:W-:-:S05]  /*33c0*/  VIADD R8, R35, 0x2 ;  /* 0x0000000223087836 */ /* 0x000fca0000000000 */
[----:B------:R-:W0:Y:S02]  /*33d0*/  POPC R9, R9 ;  /* 0x0000000900097309 */ /* 0x000e240000000000 */
[----:B0-----:R-:W0:Y:S01]  /*33e0*/  SHFL.DOWN PT, R16, R15, 0x1, R9 ;  /* 0x082000000f107989 */ /* 0x001e2200000e0009 */
[----:B------:R-:W-:-:S04]  /*33f0*/  ISETP.GE.AND P0, PT, R35, R9, PT ;  /* 0x000000092300720c */ /* 0x000fc80003f06270 */
[----:B0-----:R-:W-:Y:S02]  /*3400*/  SEL R16, R16, RZ, !P0 ;  /* 0x000000ff10107207 */ /* 0x001fe40004000000 */
[----:B------:R-:W-:Y:S01]  /*3410*/  ISETP.GT.AND P0, PT, R8, R9, PT ;  /* 0x000000090800720c */ /* 0x000fe20003f04270 */
[----:B------:R-:W-:Y:S02]  /*3420*/  VIADD R8, R35, 0x4 ;  /* 0x0000000423087836 */ /* 0x000fe40000000000 */
[----:B------:R-:W-:-:S05]  /*3430*/  IMAD.IADD R44, R16, 0x1, R15 ;  /* 0x00000001102c7824 */ /* 0x000fca00078e020f */
[----:B------:R-:W0:Y:S02]  /*3440*/  SHFL.DOWN PT, R16, R44, 0x2, R9 ;  /* 0x084000002c107989 */ /* 0x000e2400000e0009 */
        /* <DEDUP_REMOVED lines=8> */
[----:B------:R-:W-:-:S03]  /*34d0*/  IMAD.IADD R45, R17, 0x1, R16 ;  /* 0x00000001112d7824 */ /* 0x000fc600078e0210 */
[----:B------:R-:W-:Y:S02]  /*34e0*/  ISETP.GT.AND P2, PT, R8, R9, PT ;  /* 0x000000090800720c */ /* 0x000fe40003f44270 */
        /* <DEDUP_REMOVED lines=8> */
.L_x_91:
[----:B------:R-:W-:Y:S05]  /*3570*/  @P0 BRA `(.L_x_31) ;  /* 0xfffffffc00200947 */ /* 0x000fea000383ffff */
.L_x_25:
        /* <DEDUP_REMOVED lines=15> */
.L_x_19:
[----:B------:R-:W-:Y:S05]  /*3670*/  WARPSYNC.ALL ;  /* 0x0000000000007948 */ /* 0x000fea0003800000 */
[----:B------:R-:W0:Y:S08]  /*3680*/  S2UR UR5, SR_CgaCtaId ;  /* 0x00000000000579c3 */ /* 0x000e300000008800 */
[----:B------:R-:W-:Y:S01]  /*3690*/  BAR.SYNC.DEFER_BLOCKING 0x0 ;  /* 0x0000000000007b1d */ /* 0x000fe20000010000 */
[----:B------:R-:W-:-:S05]  /*36a0*/  ISETP.NE.AND P0, PT, R43, RZ, PT ;  /* 0x000000ff2b00720c */ /* 0x000fca0003f05270 */
[----:B------:R-:W-:Y:S02]  /*36b0*/  UMOV UR4, 0x400 ;  /* 0x0000040000047882 */ /* 0x000fe40000000000 */
[----:B0-----:R-:W-:-:S09]  /*36c0*/  ULEA UR4, UR5, UR4, 0x18 ;  /* 0x0000000405047291 */ /* 0x001fd2000f8ec0ff */
[----:B------:R-:W0:Y:S02]  /*36d0*/  LDS R9, [UR4+0x54] ;  /* 0x00005404ff097984 */ /* 0x000e240008000800 */
[----:B0-----:R-:W-:-:S05]  /*36e0*/  SEL R9, R9, RZ, P0 ;  /* 0x000000ff09097207 */ /* 0x001fca0000000000 */
[----:B------:R-:W-:-:S07]  /*36f0*/  IMAD.IADD R8, R9, 0x1, R8 ;  /* 0x0000000109087824 */ /* 0x000fce00078e0208 */
.L_x_18:
[----:B------:R-:W-:Y:S01]  /*3700*/  IMAD.IADD R25, R25, 0x1, R8 ;  /* 0x0000000119197824 */ /* 0x000fe200078e0208 */
[----:B------:R-:W-:Y:S01]  /*3710*/  BAR.SYNC.DEFER_BLOCKING 0x0 ;  /* 0x0000000000007b1d */ /* 0x000fe20000010000 */
[----:B------:R-:W-:Y:S01]  /*3720*/  ISETP.NE.AND P0, PT, R43, RZ, PT ;  /* 0x000000ff2b00720c */ /* 0x000fe20003f05270 */
[----:B-1----:R-:W-:Y:S02]  /*3730*/  IMAD.U32 R10, RZ, RZ, UR7 ;  /* 0x00000007ff0a7e24 */ /* 0x002fe4000f8e00ff */
[----:B------:R-:W-:Y:S02]  /*3740*/  IMAD.IADD R24, R24, 0x1, R25 ;  /* 0x0000000118187824 */ /* 0x000fe400078e0219 */
[----:B------:R-:W0:Y:S02]  /*3750*/  LDCU.64 UR8, c[0x0][0x388] ;  /* 0x00007100ff0877ac */ /* 0x000e240008000a00 */
[----:B------:R-:W-:-:S04]  /*3760*/  IMAD.IADD R23, R23, 0x1, R24 ;  /* 0x0000000117177824 */ /* 0x000fc800078e0218 */
[----:B------:R-:W-:-:S04]  /*3770*/  IMAD.IADD R34, R34, 0x1, R23 ;  /* 0x0000000122227824 */ /* 0x000fc800078e0217 */
[----:B------:R-:W-:-:S04]  /*3780*/  IMAD.IADD R33, R33, 0x1, R34 ;  /* 0x0000000121217824 */ /* 0x000fc800078e0222 */
[----:B------:R-:W-:-:S04]  /*3790*/  IMAD.IADD R32, R32, 0x1, R33 ;  /* 0x0000000120207824 */ /* 0x000fc800078e0221 */
[----:B------:R-:W-:Y:S01]  /*37a0*/  IMAD.IADD R31, R31, 0x1, R32 ;  /* 0x000000011f1f7824 */ /* 0x000fe200078e0220 */
[----:B------:R-:W-:Y:S03]  /*37b0*/  STS [R26], R25 ;  /* 0x000000191a007388 */ /* 0x000fe60000000800 */
        /* <DEDUP_REMOVED lines=27> */
[----:B------:R1:W-:Y:S04]  /*3970*/  STS [R26+0x40], R3 ;  /* 0x000040031a007388 */ /* 0x0003e80000000800 */
[----:B------:R-:W-:Y:S04]  /*3980*/  STS [R26+0x44], R9 ;  /* 0x000044091a007388 */ /* 0x000fe80000000800 */
[----:B------:R-:W-:Y:S01]  /*3990*/  STS [R26+0x48], R11 ;  /* 0x0000480b1a007388 */ /* 0x000fe20000000800 */
[----:B------:R-:W-:-:S03]  /*39a0*/  NOP ;  /* 0x0000000000007918 */ /* 0x000fc60000000000 */
[----:B------:R-:W-:Y:S04]  /*39b0*/  LDS R33, [R27] ;  /* 0x000000001b217984 */ /* 0x000fe80000000800 */
[----:B------:R-:W-:Y:S04]  /*39c0*/  LDS R35, [R27+0x80] ;  /* 0x000080001b237984 */ /* 0x000fe80000000800 */
        /* <DEDUP_REMOVED lines=17> */
[----:B------:R2:W-:Y:S01]  /*3ae0*/  @!P0 STS [UR4+0x7b80], R10 ;  /* 0x007b800aff008988 */ /* 0x0005e20008000804 */
[----:B------:R-:W-:Y:S01]  /*3af0*/  BAR.SYNC.DEFER_BLOCKING 0x0 ;  /* 0x0000000000007b1d */ /* 0x000fe20000010000 */
[----:B-1----:R-:W-:-:S05]  /*3b00*/  IADD3 R3, P0, PT, R28, UR10, RZ ;  /* 0x0000000a1c037c10 */ /* 0x002fca000ff1e0ff */
[----:B------:R-:W1:Y:S01]  /*3b10*/  S2R R2, SR_TID.X ;  /* 0x0000000000027919 */ /* 0x000e620000002100 */
[----:B------:R-:W3:Y:S01]  /*3b20*/  LDS R29, [UR4+0x7b80] ;  /* 0x007b8004ff1d7984 */ /* 0x000ee20008000800 */
[C---:B-1----:R-:W-:Y:S02]  /*3b30*/  LOP3.LUT R4, R2.reuse, 0x3e0, RZ, 0xc0, !PT ;  /* 0x000003e002047812 */ /* 0x042fe400078ec0ff */
[----:B------:R-:W-:-:S05]  /*3b40*/  LOP3.LUT R2, R2, 0x1f, RZ, 0xc0, !PT ;  /* 0x0000001f02027812 */ /* 0x000fca00078ec0ff */
[----:B------:R-:W-:Y:S02]  /*3b50*/  IMAD R6, R4, 0x13, R2 ;  /* 0x0000001304067824 */ /* 0x000fe400078e0202 */
[----:B------:R-:W-:Y:S01]  /*3b60*/  IMAD.X R4, RZ, RZ, UR11, P0 ;  /* 0x0000000bff047e24 */ /* 0x000fe200080e06ff */
[C---:B0-----:R-:W-:Y:S01]  /*3b70*/  LEA R2, P0, R3.reuse, UR8, 0x2 ;  /* 0x0000000803027c11 */ /* 0x041fe2000f8010ff */
[C---:B------:R-:W-:Y:S02]  /*3b80*/  VIADD R8, R6.reuse, 0x20 ;  /* 0x0000002006087836 */ /* 0x040fe40000000000 */
[C---:B--2---:R-:W-:Y:S01]  /*3b90*/  VIADD R10, R6.reuse, 0xa0 ;  /* 0x000000a0060a7836 */ /* 0x044fe20000000000 */
[----:B------:R-:W-:Y:S01]  /*3ba0*/  LEA.HI.X R3, R3, UR9, R4, 0x2, P0 ;  /* 0x0000000903037c11 */ /* 0x000fe200080f1404 */
[----:B------:R-:W-:Y:S01]  /*3bb0*/  VIADD R4, R6, 0x40 ;  /* 0x0000004006047836 */ /* 0x000fe20000000000 */
[-C--:B---3--:R-:W-:Y:S02]  /*3bc0*/  ISETP.GE.AND P1, PT, R28, R29.reuse, PT ;  /* 0x0000001d1c00720c */ /* 0x088fe40003f26270 */
[-C--:B------:R-:W-:Y:S01]  /*3bd0*/  ISETP.GE.AND P2, PT, R8, R29.reuse, PT ;  /* 0x0000001d0800720c */ /* 0x080fe20003f46270 */
[----:B------:R-:W-:Y:S01]  /*3be0*/  VIADD R8, R6, 0x60 ;  /* 0x0000006006087836 */ /* 0x000fe20000000000 */
[-C--:B------:R-:W-:Y:S01]  /*3bf0*/  ISETP.GE.AND P3, PT, R4, R29.reuse, PT ;  /* 0x0000001d0400720c */ /* 0x080fe20003f66270 */
[----:B------:R-:W-:Y:S01]  /*3c00*/  VIADD R4, R6, 0x80 ;  /* 0x0000008006047836 */ /* 0x000fe20000000000 */
[----:B------:R-:W-:-:S02]  /*3c10*/  ISETP.GE.AND P6, PT, R10, R29, PT ;  /* 0x0000001d0a00720c */ /* 0x000fc40003fc6270 */
[-C--:B------:R-:W-:Y:S01]  /*3c20*/  ISETP.GE.AND P4, PT, R8, R29.reuse, PT ;  /* 0x0000001d0800720c */ /* 0x080fe20003f86270 */
[----:B------:R-:W-:Y:S01]  /*3c30*/  VIADD R8, R6, 0xc0 ;  /* 0x000000c006087836 */ /* 0x000fe20000000000 */
[-C--:B------:R-:W-:Y:S01]  /*3c40*/  ISETP.GE.AND P5, PT, R4, R29.reuse, PT ;  /* 0x0000001d0400720c */ /* 0x080fe20003fa6270 */
[----:B------:R-:W-:Y:S02]  /*3c50*/  VIADD R4, R6, 0xe0 ;  /* 0x000000e006047836 */ /* 0x000fe40000000000 */
[----:B------:R0:W-:Y:S01]  /*3c60*/  @!P1 STG.E desc[UR12][R2.64], R33 ;  /* 0x0000002102009986 */ /* 0x0001e2000c10190c */
[-C--:B------:R-:W-:Y:S01]  /*3c70*/  ISETP.GE.AND P0, PT, R8, R29.reuse, PT ;  /* 0x0000001d0800720c */ /* 0x080fe20003f06270 */
[----:B------:R-:W-:Y:S01]  /*3c80*/  VIADD R8, R6, 0x140 ;  /* 0x0000014006087836 */ /* 0x000fe20000000000 */
[-C--:B------:R-:W-:Y:S01]  /*3c90*/  ISETP.GE.AND P1, PT, R4, R29.reuse, PT ;  /* 0x0000001d0400720c */ /* 0x080fe20003f26270 */
[----:B------:R-:W-:Y:S01]  /*3ca0*/  VIADD R4, R6, 0x120 ;  /* 0x0000012006047836 */ /* 0x000fe20000000000 */
[----:B------:R0:W-:Y:S04]  /*3cb0*/  @!P3 STG.E desc[UR12][R2.64+0x100], R37 ;  /* 0x000100250200b986 */ /* 0x0001e8000c10190c */
[----:B------:R0:W-:Y:S01]  /*3cc0*/  @!P4 STG.E desc[UR12][R2.64+0x180], R39 ;  /* 0x000180270200c986 */ /* 0x0001e2000c10190c */
[-C--:B------:R-:W-:Y:S01]  /*3cd0*/  ISETP.GE.AND P3, PT, R4, R29.reuse, PT ;  /* 0x0000001d0400720c */ /* 0x080fe20003f66270 */
[----:B------:R-:W-:Y:S01]  /*3ce0*/  VIADD R4, R6, 0x160 ;  /* 0x0000016006047836 */ /* 0x000fe20000000000 */
[-C--:B------:R-:W-:Y:S01]  /*3cf0*/  ISETP.GE.AND P4, PT, R8, R29.reuse, PT ;  /* 0x0000001d0800720c */ /* 0x080fe20003f86270 */
[----:B------:R-:W-:Y:S01]  /*3d00*/  VIADD R8, R6, 0x180 ;  /* 0x0000018006087836 */ /* 0x000fe20000000000 */
[----:B------:R0:W-:Y:S01]  /*3d10*/  @!P2 STG.E desc[UR12][R2.64+0x80], R35 ;  /* 0x000080230200a986 */ /* 0x0001e2000c10190c */
[----:B------:R-:W-:-:S03]  /*3d20*/  ISETP.GE.AND P2, PT, R41, R29, PT ;  /* 0x0000001d2900720c */ /* 0x000fc60003f46270 */
[----:B------:R0:W-:Y:S01]  /*3d30*/  @!P5 STG.E desc[UR12][R2.64+0x200], R43 ;  /* 0x0002002b0200d986 */ /* 0x0001e2000c10190c */
[-C--:B------:R-:W-:Y:S01]  /*3d40*/  ISETP.GE.AND P5, PT, R4, R29.reuse, PT ;  /* 0x0000001d0400720c */ /* 0x080fe20003fa6270 */
[----:B------:R-:W-:Y:S02]  /*3d50*/  VIADD R4, R6, 0x1a0 ;  /* 0x000001a006047836 */ /* 0x000fe40000000000 */
[----:B------:R0:W-:Y:S01]  /*3d60*/  @!P6 STG.E desc[UR12][R2.64+0x280], R45 ;  /* 0x0002802d0200e986 */ /* 0x0001e2000c10190c */
[-C--:B------:R-:W-:Y:S01]  /*3d70*/  ISETP.GE.AND P6, PT, R8, R29.reuse, PT ;  /* 0x0000001d0800720c */ /* 0x080fe20003fc6270 */
[----:B------:R-:W-:Y:S02]  /*3d80*/  VIADD R8, R6, 0x1c0 ;  /* 0x000001c006087836 */ /* 0x000fe40000000000 */
[----:B------:R0:W-:Y:S01]  /*3d90*/  @!P0 STG.E desc[UR12][R2.64+0x300], R0 ;  /* 0x0003000002008986 */ /* 0x0001e2000c10190c */
[----:B------:R-:W-:Y:S01]  /*3da0*/  ISETP.GE.AND P0, PT, R4, R29, PT ;  /* 0x0000001d0400720c */ /* 0x000fe20003f06270 */
[----:B------:R-:W-:-:S02]  /*3db0*/  VIADD R4, R6, 0x1e0 ;  /* 0x000001e006047836 */ /* 0x000fc40000000000 */
[----:B------:R0:W-:Y:S01]  /*3dc0*/  @!P1 STG.E desc[UR12][R2.64+0x380], R31 ;  /* 0x0003801f02009986 */ /* 0x0001e2000c10190c */
[-C--:B------:R-:W-:Y:S01]  /*3dd0*/  ISETP.GE.AND P1, PT, R8, R29.reuse, PT ;  /* 0x0000001d0800720c */ /* 0x080fe20003f26270 */
[C---:B------:R-:W-:Y:S02]  /*3de0*/  VIADD R8, R6.reuse, 0x200 ;  /* 0x0000020006087836 */ /* 0x040fe40000000000 */
[----:B------:R-:W-:Y:S01]  /*3df0*/  VIADD R6, R6, 0x220 ;  /* 0x0000022006067836 */ /* 0x000fe20000000000 */
[----:B------:R0:W-:Y:S01]  /*3e00*/  @!P2 STG.E desc[UR12][R2.64+0x400], R23 ;  /* 0x000400170200a986 */ /* 0x0001e2000c10190c */
[----:B------:R-:W-:-:S03]  /*3e10*/  ISETP.GE.AND P2, PT, R4, R29, PT ;  /* 0x0000001d0400720c */ /* 0x000fc60003f46270 */
[----:B------:R0:W-:Y:S01]  /*3e20*/  @!P3 STG.E desc[UR12][R2.64+0x480], R19 ;  /* 0x000480130200b986 */ /* 0x0001e2000c10190c */
[----:B------:R-:W-:-:S03]  /*3e30*/  ISETP.GE.AND P3, PT, R8, R29, PT ;  /* 0x0000001d0800720c */ /* 0x000fc60003f66270 */
[----:B------:R0:W-:Y:S01]  /*3e40*/  @!P4 STG.E desc[UR12][R2.64+0x500], R21 ;  /* 0x000500150200c986 */ /* 0x0001e2000c10190c */
[----:B------:R-:W-:-:S03]  /*3e50*/  ISETP.GE.AND P4, PT, R6, R29, PT ;  /* 0x0000001d0600720c */ /* 0x000fc60003f86270 */
[----:B------:R0:W-:Y:S01]  /*3e60*/  @!P5 STG.E desc[UR12][R2.64+0x580], R17 ;  /* 0x000580110200d986 */ /* 0x0001e2000c10190c */
[----:B------:R-:W-:-:S03]  /*3e70*/  ISETP.GE.AND P5, PT, R40, R29, PT ;  /* 0x0000001d2800720c */ /* 0x000fc60003fa6270 */
[----:B------:R0:W-:Y:S04]  /*3e80*/  @!P6 STG.E desc[UR12][R2.64+0x600], R15 ;  /* 0x0006000f0200e986 */ /* 0x0001e8000c10190c */
[----:B------:R0:W-:Y:S04]  /*3e90*/  @!P0 STG.E desc[UR12][R2.64+0x680], R13 ;  /* 0x0006800d02008986 */ /* 0x0001e8000c10190c */
[----:B------:R0:W-:Y:S04]  /*3ea0*/  @!P1 STG.E desc[UR12][R2.64+0x700], R11 ;  /* 0x0007000b02009986 */ /* 0x0001e8000c10190c */
[----:B------:R0:W-:Y:S04]  /*3eb0*/  @!P2 STG.E desc[UR12][R2.64+0x780], R9 ;  /* 0x000780090200a986 */ /* 0x0001e8000c10190c */
[----:B------:R0:W-:Y:S04]  /*3ec0*/  @!P3 STG.E desc[UR12][R2.64+0x800], R7 ;  /* 0x000800070200b986 */ /* 0x0001e8000c10190c */
[----:B------:R0:W-:Y:S01]  /*3ed0*/  @!P4 STG.E desc[UR12][R2.64+0x880], R5 ;  /* 0x000880050200c986 */ /* 0x0001e2000c10190c */
[----:B------:R-:W-:Y:S05]  /*3ee0*/  @P5 EXIT ;  /* 0x000000000000594d */ /* 0x000fea0003800000 */
[----:B------:R-:W-:Y:S01]  /*3ef0*/  STG.E desc[UR12][R2.64+0x900], R25 ;  /* 0x0009001902007986 */ /* 0x000fe2000c10190c */
[----:B------:R-:W-:Y:S05]  /*3f00*/  EXIT ;  /* 0x000000000000794d */ /* 0x000fea0003800000 */
.L_x_5:
[----:B------:R-:W-:Y:S01]  /*3f10*/  BSSY B1, `(.L_x_32) ;  /* 0x0000006000017945 */ /* 0x000fe20003800000 */
[----:B------:R-:W-:Y:S01]  /*3f20*/  PLOP3.LUT P0, PT, P0, PT, PT, 0x8, 0x80 ;  /* 0x000000000080781c */ /* 0x000fe2000070e170 */
[----:B------:R-:W-:-:S12]  /*3f30*/  IMAD.MOV.U32 R8, RZ, RZ, -0x1 ;  /* 0xffffffffff087424 */ /* 0x000fd800078e00ff */
[----:B------:R-:W-:Y:S05]  /*3f40*/  WARPSYNC.COLLECTIVE R8, `(.L_x_33) ;  /* 0x0000000008087348 */ /* 0x000fea0003c00000 */
[----:B------:R-:W-:Y:S01]  /*3f50*/  VOTE.ANY P0, P0 ;  /* 0x0000000000ff7806 */ /* 0x000fe20000000100 */
[----:B------:R-:W-:-:S12]  /*3f60*/  ENDCOLLECTIVE ;  /* 0x000000000000791b */ /* 0x000fd80003800000 */
.L_x_33:
[----:B------:R-:W-:Y:S05]  /*3f70*/  BSYNC B1 ;  /* 0x0000000000017941 */ /* 0x000fea0003800000 */
.L_x_32:
[----:B------:R-:W-:Y:S05]  /*3f80*/  BRA `(.L_x_34) ;  /* 0xffffffd000087947 */ /* 0x000fea000383ffff */
.L_x_7:
[----:B------:R-:W-:Y:S01]  /*3f90*/  BSSY B1, `(.L_x_35) ;  /* 0x0000006000017945 */ /* 0x000fe20003800000 */
[----:B------:R-:W-:Y:S01]  /*3fa0*/  PLOP3.LUT P0, PT, P0, PT, PT, 0x8, 0x80 ;  /* 0x000000000080781c */ /* 0x000fe2000070e170 */
[----:B------:R-:W-:-:S12]  /*3fb0*/  IMAD.MOV.U32 R8, RZ, RZ, -0x1 ;  /* 0xffffffffff087424 */ /* 0x000fd800078e00ff */
[----:B------:R-:W-:Y:S05]  /*3fc0*/  WARPSYNC.COLLECTIVE R8, `(.L_x_36) ;  /* 0x0000000008087348 */ /* 0x000fea0003c00000 */
[----:B------:R-:W-:Y:S01]  /*3fd0*/  VOTE.ANY P0, P0 ;  /* 0x0000000000ff7806 */ /* 0x000fe20000000100 */
[----:B------:R-:W-:-:S12]  /*3fe0*/  ENDCOLLECTIVE ;  /* 0x000000000000791b */ /* 0x000fd80003800000 */
.L_x_36:
[----:B------:R-:W-:Y:S05]  /*3ff0*/  BSYNC B1 ;  /* 0x0000000000017941 */ /* 0x000fea0003800000 */
.L_x_35:
[----:B------:R-:W-:Y:S05]  /*4000*/  BRA `(.L_x_37) ;  /* 0xffffffd0000c7947 */ /* 0x000fea000383ffff */
.L_x_9:
[----:B------:R-:W0:Y:S01]  /*4010*/  S2R R45, SR_GEMASK ;  /* 0x00000000002d7919 */ /* 0x000e220000003c00 */
[----:B------:R-:W-:Y:S01]  /*4020*/  BSSY B1, `(.L_x_38) ;  /* 0x0000007000017945 */ /* 0x000fe20003800000 */
[----:B------:R-:W-:Y:S01]  /*4030*/  ISETP.NE.AND P0, PT, R14, 0x65, PT ;  /* 0x000000650e00780c */ /* 0x000fe20003f05270 */
[----:B------:R-:W-:Y:S01]  /*4040*/  IMAD.MOV.U32 R8, RZ, RZ, -0x1 ;  /* 0xffffffffff087424 */ /* 0x000fe200078e00ff */
[----:B------:R-:W-:-:S13]  /*4050*/  PLOP3.LUT P2, PT, P2, PT, PT, 0x8, 0x80 ;  /* 0x000000000080781c */ /* 0x000fda000174e170 */
[----:B0-----:R-:W-:Y:S05]  /*4060*/  WARPSYNC.COLLECTIVE R8, `(.L_x_39) ;  /* 0x0000000008087348 */ /* 0x001fea0003c00000 */
[----:B------:R-:W-:Y:S01]  /*4070*/  VOTE.ANY R8, PT, P2 ;  /* 0x0000000000087806 */ /* 0x000fe200010e0100 */
[----:B0-----:R-:W-:Y:S06]  /*4080*/  ENDCOLLECTIVE ;  /* 0x000000000000791b */ /* 0x001fec0003800000 */
.L_x_39:
[----:B------:R-:W-:Y:S05]  /*4090*/  BSYNC B1 ;  /* 0x0000000000017941 */ /* 0x000fea0003800000 */
.L_x_38:
[----:B------:R-:W-:Y:S01]  /*40a0*/  LOP3.LUT R8, R8, 0x80000000, R45, 0xec, !PT ;  /* 0x8000000008087812 */ /* 0x000fe200078eec2d */
[----:B------:R-:W-:Y:S02]  /*40b0*/  IMAD.MOV.U32 R10, RZ, RZ, 0x1 ;  /* 0x00000001ff0a7424 */ /* 0x000fe400078e00ff */
[----:B------:R-:W-:Y:S02]  /*40c0*/  VIADD R33, R44, 0x2 ;  /* 0x000000022c217836 */ /* 0x000fe40000000000 */
[----:B------:R-:W-:Y:S02]  /*40d0*/  VIADD R9, R8, 0xffffffff ;  /* 0xffffffff08097836 */ /* 0x000fe40000000000 */
[C---:B------:R-:W-:Y:S02]  /*40e0*/  VIADD R32, R44.reuse, 0x4 ;  /* 0x000000042c207836 */ /* 0x040fe40000000000 */
[----:B------:R-:W-:Y:S01]  /*40f0*/  VIADD R19, R44, 0x8 ;  /* 0x000000082c137836 */ /* 0x000fe20000000000 */
[----:B------:R-:W-:Y:S01]  /*4100*/  LOP3.LUT R38, R8, R9, RZ, 0xc, !PT ;  /* 0x0000000908267212 */ /* 0x000fe200078e0cff */
[----:B------:R-:W-:-:S02]  /*4110*/  IMAD.MOV.U32 R8, RZ, RZ, -0x1 ;  /* 0xffffffffff087424 */ /* 0x000fc400078e00ff */
[----:B------:R-:W-:-:S03]  /*4120*/  VIADD R34, R44, 0x10 ;  /* 0x000000102c227836 */ /* 0x000fc60000000000 */
[----:B------:R-:W0:Y:S02]  /*4130*/  POPC R38, R38 ;  /* 0x0000002600267309 */ /* 0x000e240000000000 */
[----:B0-----:R-:W-:-:S07]  /*4140*/  IMAD.MOV.U32 R9, RZ, RZ, R38 ;  /* 0x000000ffff097224 */ /* 0x001fce00078e0026 */
[----:B------:R-:W-:Y:S05]  /*4150*/  WARPSYNC.COLLECTIVE R8, `(.L_x_40) ;  /* 0x0000000008087348 */ /* 0x000fea0003c00000 */
[----:B------:R0:W1:Y:S02]  /*4160*/  SHFL.DOWN P2, R16, R15, R10, R9 ;  /* 0x0800000a0f107389 */ /* 0x0000640000040009 */
[----:B01----:R-:W-:Y:S05]  /*4170*/  ENDCOLLECTIVE ;  /* 0x000000000000791b */ /* 0x003fea0003800000 */
.L_x_40:
[----:B------:R-:W-:Y:S01]  /*4180*/  IMAD.MOV.U32 R10, RZ, RZ, 0x2 ;  /* 0x00000002ff0a7424 */ /* 0x000fe200078e00ff */
[----:B------:R-:W-:-:S04]  /*4190*/  ISETP.GE.AND P2, PT, R44, R38, PT ;  /* 0x000000262c00720c */ /* 0x000fc80003f46270 */
[----:B------:R-:W-:-:S05]  /*41a0*/  SEL R16, R16, RZ, !P2 ;  /* 0x000000ff10107207 */ /* 0x000fca0005000000 */
[----:B------:R-:W-:-:S04]  /*41b0*/  IMAD.IADD R17, R16, 0x1, R15 ;  /* 0x0000000110117824 */ /* 0x000fc800078e020f */
[----:B------:R-:W-:-:S07]  /*41c0*/  IMAD.MOV.U32 R15, RZ, RZ, R17 ;  /* 0x000000ffff0f7224 */ /* 0x000fce00078e0011 */
[----:B------:R-:W-:Y:S05]  /*41d0*/  WARPSYNC.COLLECTIVE R8, `(.L_x_41) ;  /* 0x0000000008087348 */ /* 0x000fea0003c00000 */
[----:B------:R0:W1:Y:S02]  /*41e0*/  SHFL.DOWN P2, R16, R15, R10, R9 ;  /* 0x0800000a0f107389 */ /* 0x0000640000040009 */
[----:B01----:R-:W-:Y:S05]  /*41f0*/  ENDCOLLECTIVE ;  /* 0x000000000000791b */ /* 0x003fea0003800000 */
.L_x_41:
[----:B------:R-:W-:Y:S01]  /*4200*/  IMAD.MOV.U32 R10, RZ, RZ, 0x4 ;  /* 0x00000004ff0a7424 */ /* 0x000fe200078e00ff */
[----:B------:R-:W-:-:S04]  /*4210*/  ISETP.GT.AND P2, PT, R33, R38, PT ;  /* 0x000000262100720c */ /* 0x000fc80003f44270 */
[----:B------:R-:W-:-:S05]  /*4220*/  SEL R16, R16, RZ, !P2 ;  /* 0x000000ff10107207 */ /* 0x000fca0005000000 */
[----:B------:R-:W-:-:S04]  /*4230*/  IMAD.IADD R35, R17, 0x1, R16 ;  /* 0x0000000111237824 */ /* 0x000fc800078e0210 */
[----:B------:R-:W-:-:S07]  /*4240*/  IMAD.MOV.U32 R15, RZ, RZ, R35 ;  /* 0x000000ffff0f7224 */ /* 0x000fce00078e0023 */
[----:B------:R-:W-:Y:S05]  /*4250*/  WARPSYNC.COLLECTIVE R8, `(.L_x_42) ;  /* 0x0000000008087348 */ /* 0x000fea0003c00000 */
[----:B------:R0:W1:Y:S02]  /*4260*/  SHFL.DOWN P2, R16, R15, R10, R9 ;  /* 0x0800000a0f107389 */ /* 0x0000640000040009 */
[----:B01----:R-:W-:Y:S05]  /*4270*/  ENDCOLLECTIVE ;  /* 0x000000000000791b */ /* 0x003fea0003800000 */
.L_x_42:
        /* <DEDUP_REMOVED lines=8> */
.L_x_43:
        /* <DEDUP_REMOVED lines=8> */
.L_x_44:
[----:B------:R-:W0:Y:S01]  /*4380*/  LDC.64 R8, c[0x0][0x390] ;  /* 0x0000e400ff087b82 */ /* 0x000e220000000a00 */
[----:B------:R-:W-:-:S04]  /*4390*/  ISETP.GT.AND P2, PT, R34, R38, PT ;  /* 0x000000262200720c */ /* 0x000fc80003f44270 */
[----:B------:R-:W-:-:S05]  /*43a0*/  SEL R16, R16, RZ, !P2 ;  /* 0x000000ff10107207 */ /* 0x000fca0005000000 */
[----:B------:R-:W-:Y:S01]  /*43b0*/  IMAD.IADD R36, R17, 0x1, R16 ;  /* 0x0000000111247824 */ /* 0x000fe200078e0210 */
[----:B0-----:R-:W-:Y:S01]  /*43c0*/  IADD3 R35, P2, PT, R8, 0x100, RZ ;  /* 0x0000010008237810 */ /* 0x001fe20007f5e0ff */
[----:B------:R-:W-:-:S04]  /*43d0*/  IMAD.MOV.U32 R8, RZ, RZ, -0x1 ;  /* 0xffffffffff087424 */ /* 0x000fc800078e00ff */
[----:B------:R-:W-:-:S08]  /*43e0*/  IMAD.X R37, RZ, RZ, R9, P2 ;  /* 0x000000ffff257224 */ /* 0x000fd000010e0609 */
[----:B------:R-:W-:Y:S05]  /*43f0*/  WARPSYNC.COLLECTIVE R8, `(.L_x_45) ;  /* 0x0000000008087348 */ /* 0x000fea0003c00000 */
[----:B------:R-:W-:Y:S01]  /*4400*/  VOTE.ALL P0, P0 ;  /* 0x0000000000ff7806 */ /* 0x000fe20000000000 */
[----:B------:R-:W-:-:S12]  /*4410*/  ENDCOLLECTIVE ;  /* 0x000000000000791b */ /* 0x000fd80003800000 */
.L_x_45:
[----:B------:R-:W-:Y:S05]  /*4420*/  BRA `(.L_x_46) ;  /* 0xffffffcc00a07947 */ /* 0x000fea000383ffff */
.L_x_11:
[----:B------:R-:W-:Y:S01]  /*4430*/  BSSY B1, `(.L_x_47) ;  /* 0x0000006000017945 */ /* 0x000fe20003800000 */
[----:B------:R-:W-:Y:S01]  /*4440*/  PLOP3.LUT P0, PT, P0, PT, PT, 0x8, 0x80 ;  /* 0x000000000080781c */ /* 0x000fe2000070e170 */
[----:B------:R-:W-:-:S12]  /*4450*/  IMAD.MOV.U32 R8, RZ, RZ, -0x1 ;  /* 0xffffffffff087424 */ /* 0x000fd800078e00ff */
[----:B------:R-:W-:Y:S05]  /*4460*/  WARPSYNC.COLLECTIVE R8, `(.L_x_48) ;  /* 0x0000000008087348 */ /* 0x000fea0003c00000 */
[----:B------:R-:W-:Y:S01]  /*4470*/  VOTE.ANY P0, P0 ;  /* 0x0000000000ff7806 */ /* 0x000fe20000000100 */
[----:B------:R-:W-:-:S12]  /*4480*/  ENDCOLLECTIVE ;  /* 0x000000000000791b */ /* 0x000fd80003800000 */
.L_x_48:
[----:B------:R-:W-:Y:S05]  /*4490*/  BSYNC B1 ;  /* 0x0000000000017941 */ /* 0x000fea0003800000 */
.L_x_47:
[----:B------:R-:W-:Y:S05]  /*44a0*/  BRA `(.L_x_49) ;  /* 0xffffffcc00b07947 */ /* 0x000fea000383ffff */
.L_x_13:
[----:B------:R-:W-:Y:S01]  /*44b0*/  BSSY B1, `(.L_x_50) ;  /* 0x0000006000017945 */ /* 0x000fe20003800000 */
[----:B------:R-:W-:Y:S01]  /*44c0*/  PLOP3.LUT P0, PT, P0, PT, PT, 0x8, 0x80 ;  /* 0x000000000080781c */ /* 0x000fe2000070e170 */
[----:B------:R-:W-:-:S12]  /*44d0*/  IMAD.MOV.U32 R8, RZ, RZ, -0x1 ;  /* 0xffffffffff087424 */ /* 0x000fd800078e00ff */
[----:B------:R-:W-:Y:S05]  /*44e0*/  WARPSYNC.COLLECTIVE R8, `(.L_x_51) ;  /* 0x0000000008087348 */ /* 0x000fea0003c00000 */
[----:B------:R-:W-:Y:S01]  /*44f0*/  VOTE.ANY P0, P0 ;  /* 0x0000000000ff7806 */ /* 0x000fe20000000100 */
[----:B------:R-:W-:-:S12]  /*4500*/  ENDCOLLECTIVE ;  /* 0x000000000000791b */ /* 0x000fd80003800000 */
.L_x_51:
[----:B------:R-:W-:Y:S05]  /*4510*/  BSYNC B1 ;  /* 0x0000000000017941 */ /* 0x000fea0003800000 */
.L_x_50:
[----:B------:R-:W-:Y:S05]  /*4520*/  BRA `(.L_x_52) ;  /* 0xffffffcc00b47947 */ /* 0x000fea000383ffff */
.L_x_15:
[----:B------:R-:W-:Y:S01]  /*4530*/  BSSY B1, `(.L_x_53) ;  /* 0x0000006000017945 */ /* 0x000fe20003800000 */
[----:B------:R-:W-:Y:S01]  /*4540*/  PLOP3.LUT P2, PT, P0, PT, PT, 0x8, 0x80 ;  /* 0x000000000080781c */ /* 0x000fe2000074e170 */
[----:B------:R-:W-:-:S12]  /*4550*/  IMAD.MOV.U32 R8, RZ, RZ, -0x1 ;  /* 0xffffffffff087424 */ /* 0x000fd800078e00ff */
[----:B------:R-:W-:Y:S05]  /*4560*/  WARPSYNC.COLLECTIVE R8, `(.L_x_54) ;  /* 0x0000000008087348 */ /* 0x000fea0003c00000 */
[----:B------:R-:W-:Y:S01]  /*4570*/  VOTE.ANY R8, PT, P2 ;  /* 0x0000000000087806 */ /* 0x000fe200010e0100 */
[----:B------:R-:W-:Y:S06]  /*4580*/  ENDCOLLECTIVE ;  /* 0x000000000000791b */ /* 0x000fec0003800000 */
.L_x_54:
[----:B------:R-:W-:Y:S05]  /*4590*/  BSYNC B1 ;  /* 0x0000000000017941 */ /* 0x000fea0003800000 */
.L_x_53:
[----:B------:R-:W-:Y:S01]  /*45a0*/  LOP3.LUT R8, R8, 0x80000000, R45, 0xec, !PT ;  /* 0x8000000008087812 */ /* 0x000fe200078eec2d */
[----:B------:R-:W-:Y:S02]  /*45b0*/  IMAD.MOV.U32 R10, RZ, RZ, 0x1 ;  /* 0x00000001ff0a7424 */ /* 0x000fe400078e00ff */
[----:B------:R-:W-:Y:S02]  /*45c0*/  VIADD R18, R18, 0xffffffe0 ;  /* 0xffffffe012127836 */ /* 0x000fe40000000000 */
[----:B------:R-:W-:-:S05]  /*45d0*/  VIADD R9, R8, 0xffffffff ;  /* 0xffffffff08097836 */ /* 0x000fca0000000000 */
[----:B------:R-:W-:Y:S01]  /*45e0*/  LOP3.LUT R17, R8, R9, RZ, 0xc, !PT ;  /* 0x0000000908117212 */ /* 0x000fe200078e0cff */
[----:B------:R-:W-:-:S03]  /*45f0*/  IMAD.MOV.U32 R8, RZ, RZ, -0x1 ;  /* 0xffffffffff087424 */ /* 0x000fc600078e00ff */
[----:B------:R0:W1:Y:S04]  /*4600*/  POPC R9, R17 ;  /* 0x0000001100097309 */ /* 0x0000680000000000 */
[----:B01----:R-:W-:Y:S05]  /*4610*/  WARPSYNC.COLLECTIVE R8, `(.L_x_55) ;  /* 0x0000000008087348 */ /* 0x003fea0003c00000 */
[----:B-1----:R1:W2:Y:S02]  /*4620*/  SHFL.DOWN P2, R16, R15, R10, R9 ;  /* 0x0800000a0f107389 */ /* 0x0022a40000040009 */
[----:B012---:R-:W-:Y:S05]  /*4630*/  ENDCOLLECTIVE ;  /* 0x000000000000791b */ /* 0x007fea0003800000 */
.L_x_55:
[----:B------:R-:W-:Y:S01]  /*4640*/  ISETP.GE.AND P0, PT, R44, R9, PT ;  /* 0x000000092c00720c */ /* 0x000fe20003f06270 */
[----:B------:R-:W-:-:S03]  /*4650*/  IMAD.MOV.U32 R10, RZ, RZ, 0x2 ;  /* 0x00000002ff0a7424 */ /* 0x000fc600078e00ff */
[----:B------:R-:W-:Y:S02]  /*4660*/  SEL R16, R16, RZ, !P0 ;  /* 0x000000ff10107207 */ /* 0x000fe40004000000 */
[----:B------:R-:W-:-:S03]  /*4670*/  ISETP.GT.AND P0, PT, R33, R9, PT ;  /* 0x000000092100720c */ /* 0x000fc60003f04270 */
[----:B------:R-:W-:-:S10]  /*4680*/  IMAD.IADD R15, R16, 0x1, R15 ;  /* 0x00000001100f7824 */ /* 0x000fd400078e020f */
[----:B------:R-:W-:Y:S05]  /*4690*/  WARPSYNC.COLLECTIVE R8, `(.L_x_56) ;  /* 0x0000000008087348 */ /* 0x000fea0003c00000 */
[----:B------:R0:W1:Y:S02]  /*46a0*/  SHFL.DOWN P2, R16, R15, R10, R9 ;  /* 0x0800000a0f107389 */ /* 0x0000640000040009 */
[----:B01----:R-:W-:Y:S05]  /*46b0*/  ENDCOLLECTIVE ;  /* 0x000000000000791b */ /* 0x003fea0003800000 */
.L_x_56:
[----:B------:R-:W-:Y:S01]  /*46c0*/  IMAD.MOV.U32 R10, RZ, RZ, 0x4 ;  /* 0x00000004ff0a7424 */ /* 0x000fe200078e00ff */
[----:B------:R-:W-:Y:S02]  /*46d0*/  SEL R16, R16, RZ, !P0 ;  /* 0x000000ff10107207 */ /* 0x000fe40004000000 */
[----:B------:R-:W-:-:S03]  /*46e0*/  ISETP.GT.AND P0, PT, R32, R9, PT ;  /* 0x000000092000720c */ /* 0x000fc60003f04270 */
[----:B------:R-:W-:-:S10]  /*46f0*/  IMAD.IADD R15, R15, 0x1, R16 ;  /* 0x000000010f0f7824 */ /* 0x000fd400078e0210 */
[----:B------:R-:W-:Y:S05]  /*4700*/  WARPSYNC.COLLECTIVE R8, `(.L_x_57) ;  /* 0x0000000008087348 */ /* 0x000fea0003c00000 */
[----:B------:R0:W1:Y:S02]  /*4710*/  SHFL.DOWN P2, R16, R15, R10, R9 ;  /* 0x0800000a0f107389 */ /* 0x0000640000040009 */
[----:B01----:R-:W-:Y:S05]  /*4720*/  ENDCOLLECTIVE ;  /* 0x000000000000791b */ /* 0x003fea0003800000 */
.L_x_57:
[----:B------:R-:W-:Y:S01]  /*4730*/  IMAD.MOV.U32 R10, RZ, RZ, 0x8 ;  /* 0x00000008ff0a7424 */ /* 0x000fe200078e00ff */
[----:B------:R-:W-:Y:S02]  /*4740*/  SEL R16, R16, RZ, !P0 ;  /* 0x000000ff10107207 */ /* 0x000fe40004000000 */
[----:B------:R-:W-:-:S03]  /*4750*/  ISETP.GT.AND P0, PT, R19, R9, PT ;  /* 0x000000091300720c */ /* 0x000fc60003f04270 */
[----:B------:R-:W-:-:S10]  /*4760*/  IMAD.IADD R15, R15, 0x1, R16 ;  /* 0x000000010f0f7824 */ /* 0x000fd400078e0210 */
[----:B------:R-:W-:Y:S05]  /*4770*/  WARPSYNC.COLLECTIVE R8, `(.L_x_58) ;  /* 0x0000000008087348 */ /* 0x000fea0003c00000 */
[----:B------:R0:W1:Y:S02]  /*4780*/  SHFL.DOWN P2, R16, R15, R10, R9 ;  /* 0x0800000a0f107389 */ /* 0x0000640000040009 */
[----:B01----:R-:W-:Y:S05]  /*4790*/  ENDCOLLECTIVE ;  /* 0x000000000000791b */ /* 0x003fea0003800000 */
.L_x_58:
[----:B------:R-:W-:Y:S01]  /*47a0*/  IMAD.MOV.U32 R10, RZ, RZ, 0x10 ;  /* 0x00000010ff0a7424 */ /* 0x000fe200078e00ff */
[----:B------:R-:W-:Y:S02]  /*47b0*/  SEL R16, R16, RZ, !P0 ;  /* 0x000000ff10107207 */ /* 0x000fe40004000000 */
[----:B------:R-:W-:-:S03]  /*47c0*/  ISETP.GT.AND P0, PT, R34, R9, PT ;  /* 0x000000092200720c */ /* 0x000fc60003f04270 */
[----:B------:R-:W-:-:S10]  /*47d0*/  IMAD.IADD R15, R15, 0x1, R16 ;  /* 0x000000010f0f7824 */ /* 0x000fd400078e0210 */
[----:B------:R-:W-:Y:S05]  /*47e0*/  WARPSYNC.COLLECTIVE R8, `(.L_x_59) ;  /* 0x0000000008087348 */ /* 0x000fea0003c00000 */
[----:B------:R0:W1:Y:S02]  /*47f0*/  SHFL.DOWN P2, R16, R15, R10, R9 ;  /* 0x0800000a0f107389 */ /* 0x0000640000040009 */
[----:B01----:R-:W-:Y:S05]  /*4800*/  ENDCOLLECTIVE ;  /* 0x000000000000791b */ /* 0x003fea0003800000 */
.L_x_59:
[----:B------:R-:W-:Y:S02]  /*4810*/  SEL R16, R16, RZ, !P0 ;  /* 0x000000ff10107207 */ /* 0x000fe40004000000 */
[----:B------:R-:W-:Y:S02]  /*4820*/  ISETP.NE.AND P0, PT, R14, 0x65, PT ;  /* 0x000000650e00780c */ /* 0x000fe40003f05270 */
[----:B------:R-:W-:-:S11]  /*4830*/  IADD3 R36, PT, PT, R15, R16, R36 ;  /* 0x000000100f247210 */ /* 0x000fd60007ffe024 */
[----:B------:R-:W-:Y:S05]  /*4840*/  WARPSYNC.COLLECTIVE R8, `(.L_x_60) ;  /* 0x0000000008087348 */ /* 0x000fea0003c00000 */
[----:B------:R-:W-:Y:S01]  /*4850*/  VOTE.ALL P0, P0 ;  /* 0x0000000000ff7806 */ /* 0x000fe20000000000 */
[----:B------:R-:W-:-:S12]  /*4860*/  ENDCOLLECTIVE ;  /* 0x000000000000791b */ /* 0x000fd80003800000 */
.L_x_60:
[----:B------:R-:W-:Y:S05]  /*4870*/  BRA `(.L_x_61) ;  /* 0xffffffcc00607947 */ /* 0x000fea000383ffff */
.L_x_20:
[----:B------:R-:W-:Y:S01]  /*4880*/  BSSY B0, `(.L_x_62) ;  /* 0x0000006000007945 */ /* 0x000fe20003800000 */
[----:B------:R-:W-:Y:S01]  /*4890*/  PLOP3.LUT P0, PT, P0, PT, PT, 0x8, 0x80 ;  /* 0x000000000080781c */ /* 0x000fe2000070e170 */
[----:B------:R-:W-:-:S12]  /*48a0*/  IMAD.MOV.U32 R8, RZ, RZ, -0x1 ;  /* 0xffffffffff087424 */ /* 0x000fd800078e00ff */
[----:B------:R-:W-:Y:S05]  /*48b0*/  WARPSYNC.COLLECTIVE R8, `(.L_x_63) ;  /* 0x0000000008087348 */ /* 0x000fea0003c00000 */
[----:B------:R-:W-:Y:S01]  /*48c0*/  VOTE.ANY P0, P0 ;  /* 0x0000000000ff7806 */ /* 0x000fe20000000100 */
[----:B------:R-:W-:-:S12]  /*48d0*/  ENDCOLLECTIVE ;  /* 0x000000000000791b */ /* 0x000fd80003800000 */
.L_x_63:
[----:B------:R-:W-:Y:S05]  /*48e0*/  BSYNC B0 ;  /* 0x0000000000007941 */ /* 0x000fea0003800000 */
.L_x_62:
[----:B------:R-:W-:Y:S05]  /*48f0*/  BRA `(.L_x_64) ;  /* 0xffffffe400787947 */ /* 0x000fea000383ffff */
.L_x_22:
[----:B------:R-:W-:Y:S01]  /*4900*/  BSSY B0, `(.L_x_65) ;  /* 0x0000006000007945 */ /* 0x000fe20003800000 */
[----:B------:R-:W-:Y:S01]  /*4910*/  PLOP3.LUT P0, PT, P0, PT, PT, 0x8, 0x80 ;  /* 0x000000000080781c */ /* 0x000fe2000070e170 */
[----:B------:R-:W-:-:S12]  /*4920*/  IMAD.MOV.U32 R8, RZ, RZ, -0x1 ;  /* 0xffffffffff087424 */ /* 0x000fd800078e00ff */
[----:B------:R-:W-:Y:S05]  /*4930*/  WARPSYNC.COLLECTIVE R8, `(.L_x_66) ;  /* 0x0000000008087348 */ /* 0x000fea0003c00000 */
[----:B------:R-:W-:Y:S01]  /*4940*/  VOTE.ANY P0, P0 ;  /* 0x0000000000ff7806 */ /* 0x000fe20000000100 */
[----:B------:R-:W-:-:S12]  /*4950*/  ENDCOLLECTIVE ;  /* 0x000000000000791b */ /* 0x000fd80003800000 */
.L_x_66:
[----:B------:R-:W-:Y:S05]  /*4960*/  BSYNC B0 ;  /* 0x0000000000007941 */ /* 0x000fea0003800000 */
.L_x_65:
[----:B------:R-:W-:Y:S05]  /*4970*/  BRA `(.L_x_67) ;  /* 0xffffffe4007c7947 */ /* 0x000fea000383ffff */
.L_x_24:
        /* <DEDUP_REMOVED lines=8> */
.L_x_69:
[----:B------:R-:W-:Y:S05]  /*4a00*/  BSYNC B0 ;  /* 0x0000000000007941 */ /* 0x000fea0003800000 */
.L_x_68:
[----:B------:R-:W-:Y:S01]  /*4a10*/  LOP3.LUT R8, R8, 0x80000000, R42, 0xec, !PT ;  /* 0x8000000008087812 */ /* 0x000fe200078eec2a */
[----:B------:R-:W-:Y:S02]  /*4a20*/  IMAD.MOV.U32 R10, RZ, RZ, 0x1 ;  /* 0x00000001ff0a7424 */ /* 0x000fe400078e00ff */
[----:B------:R-:W-:Y:S02]  /*4a30*/  VIADD R19, R35, 0x2 ;  /* 0x0000000223137836 */ /* 0x000fe40000000000 */
[----:B------:R-:W-:-:S05]  /*4a40*/  VIADD R9, R8, 0xffffffff ;  /* 0xffffffff08097836 */ /* 0x000fca0000000000 */
[----:B------:R-:W-:Y:S01]  /*4a50*/  LOP3.LUT R38, R8, R9, RZ, 0xc, !PT ;  /* 0x0000000908267212 */ /* 0x000fe200078e0cff */
[----:B------:R-:W-:-:S05]  /*4a60*/  IMAD.MOV.U32 R8, RZ, RZ, -0x1 ;  /* 0xffffffffff087424 */ /* 0x000fca00078e00ff */
[----:B------:R-:W0:Y:S02]  /*4a70*/  POPC R38, R38 ;  /* 0x0000002600267309 */ /* 0x000e240000000000 */
[----:B0-----:R-:W-:Y:S01]  /*4a80*/  IMAD.MOV.U32 R9, RZ, RZ, R38 ;  /* 0x000000ffff097224 */ /* 0x001fe200078e0026 */
[----:B------:R-:W-:-:S13]  /*4a90*/  ISETP.GT.AND P3, PT, R19, R38, PT ;  /* 0x000000261300720c */ /* 0x000fda0003f64270 */
[----:B------:R-:W-:Y:S05]  /*4aa0*/  WARPSYNC.COLLECTIVE R8, `(.L_x_70) ;  /* 0x0000000008087348 */ /* 0x000fea0003c00000 */
[----:B------:R0:W1:Y:S02]  /*4ab0*/  SHFL.DOWN P2, R16, R15, R10, R9 ;  /* 0x0800000a0f107389 */ /* 0x0000640000040009 */
[----:B01----:R-:W-:Y:S05]  /*4ac0*/  ENDCOLLECTIVE ;  /* 0x000000000000791b */ /* 0x003fea0003800000 */
.L_x_70:
        /* <DEDUP_REMOVED lines=8> */
.L_x_71:
[----:B------:R-:W-:Y:S01]  /*4b50*/  IMAD.MOV.U32 R10, RZ, RZ, 0x4 ;  /* 0x00000004ff0a7424 */ /* 0x000fe200078e00ff */
[----:B------:R-:W-:-:S05]  /*4b60*/  SEL R16, R16, RZ, !P3 ;  /* 0x000000ff10107207 */ /* 0x000fca0005800000 */
[----:B------:R-:W-:Y:S02]  /*4b70*/  IMAD.IADD R19, R17, 0x1, R16 ;  /* 0x0000000111137824 */ /* 0x000fe400078e0210 */
[----:B------:R-:W-:Y:S02]  /*4b80*/  VIADD R17, R35, 0x4 ;  /* 0x0000000423117836 */ /* 0x000fe40000000000 */
[----:B------:R-:W-:-:S03]  /*4b90*/  IMAD.MOV.U32 R15, RZ, RZ, R19 ;  /* 0x000000ffff0f7224 */ /* 0x000fc600078e0013 */
[----:B------:R-:W-:Y:S01]  /*4ba0*/  ISETP.GT.AND P3, PT, R17, R38, PT ;  /* 0x000000261100720c */ /* 0x000fe20003f64270 */
[----:B------:R-:W-:-:S12]  /*4bb0*/  VIADD R17, R35, 0x8 ;  /* 0x0000000823117836 */ /* 0x000fd80000000000 */
[----:B------:R-:W-:Y:S05]  /*4bc0*/  WARPSYNC.COLLECTIVE R8, `(.L_x_72) ;  /* 0x0000000008087348 */ /* 0x000fea0003c00000 */
[----:B------:R0:W1:Y:S02]  /*4bd0*/  SHFL.DOWN P2, R16, R15, R10, R9 ;  /* 0x0800000a0f107389 */ /* 0x0000640000040009 */
[----:B01----:R-:W-:Y:S05]  /*4be0*/  ENDCOLLECTIVE ;  /* 0x000000000000791b */ /* 0x003fea0003800000 */
.L_x_72:
[----:B------:R-:W-:Y:S01]  /*4bf0*/  IMAD.MOV.U32 R10, RZ, RZ, 0x8 ;  /* 0x00000008ff0a7424 */ /* 0x000fe200078e00ff */
[----:B------:R-:W-:Y:S02]  /*4c00*/  SEL R16, R16, RZ, !P3 ;  /* 0x000000ff10107207 */ /* 0x000fe40005800000 */
[----:B------:R-:W-:-:S03]  /*4c10*/  ISETP.GT.AND P3, PT, R17, R38, PT ;  /* 0x000000261100720c */ /* 0x000fc60003f64270 */
[----:B------:R-:W-:Y:S02]  /*4c20*/  IMAD.IADD R37, R19, 0x1, R16 ;  /* 0x0000000113257824 */ /* 0x000fe400078e0210 */
[----:B------:R-:W-:Y:S02]  /*4c30*/  VIADD R19, R35, 0x10 ;  /* 0x0000001023137836 */ /* 0x000fe40000000000 */
[----:B------:R-:W-:-:S07]  /*4c40*/  IMAD.MOV.U32 R15, RZ, RZ, R37 ;  /* 0x000000ffff0f7224 */ /* 0x000fce00078e0025 */
[----:B------:R-:W-:Y:S05]  /*4c50*/  WARPSYNC.COLLECTIVE R8, `(.L_x_73) ;  /* 0x0000000008087348 */ /* 0x000fea0003c00000 */
[----:B------:R0:W1:Y:S02]  /*4c60*/  SHFL.DOWN P2, R16, R15, R10, R9 ;  /* 0x0800000a0f107389 */ /* 0x0000640000040009 */
[----:B01----:R-:W-:Y:S05]  /*4c70*/  ENDCOLLECTIVE ;  /* 0x000000000000791b */ /* 0x003fea0003800000 */
.L_x_73:
[----:B------:R-:W-:Y:S01]  /*4c80*/  IMAD.MOV.U32 R10, RZ, RZ, 0x10 ;  /* 0x00000010ff0a7424 */ /* 0x000fe200078e00ff */
[----:B------:R-:W-:-:S05]  /*4c90*/  SEL R16, R16, RZ, !P3 ;  /* 0x000000ff10107207 */ /* 0x000fca0005800000 */
[----:B------:R-:W-:-:S04]  /*4ca0*/  IMAD.IADD R17, R37, 0x1, R16 ;  /* 0x0000000125117824 */ /* 0x000fc800078e0210 */
[----:B------:R-:W-:-:S07]  /*4cb0*/  IMAD.MOV.U32 R15, RZ, RZ, R17 ;  /* 0x000000ffff0f7224 */ /* 0x000fce00078e0011 */
[----:B------:R-:W-:Y:S05]  /*4cc0*/  WARPSYNC.COLLECTIVE R8, `(.L_x_74) ;  /* 0x0000000008087348 */ /* 0x000fea0003c00000 */
[----:B------:R0:W1:Y:S02]  /*4cd0*/  SHFL.DOWN P2, R16, R15, R10, R9 ;  /* 0x0800000a0f107389 */ /* 0x0000640000040009 */
[----:B01----:R-:W-:Y:S05]  /*4ce0*/  ENDCOLLECTIVE ;  /* 0x000000000000791b */ /* 0x003fea0003800000 */
.L_x_74:
        /* <DEDUP_REMOVED lines=10> */
.L_x_75:
[----:B------:R-:W-:Y:S05]  /*4d90*/  BRA `(.L_x_76) ;  /* 0xffffffe400107947 */ /* 0x000fea000383ffff */
.L_x_26:
[----:B------:R-:W-:Y:S01]  /*4da0*/  BSSY B0, `(.L_x_77) ;  /* 0x0000006000007945 */ /* 0x000fe20003800000 */
[----:B------:R-:W-:Y:S01]  /*4db0*/  PLOP3.LUT P0, PT, P0, PT, PT, 0x8, 0x80 ;  /* 0x000000000080781c */ /* 0x000fe2000070e170 */
[----:B------:R-:W-:-:S12]  /*4dc0*/  IMAD.MOV.U32 R8, RZ, RZ, -0x1 ;  /* 0xffffffffff087424 */ /* 0x000fd800078e00ff */
[----:B------:R-:W-:Y:S05]  /*4dd0*/  WARPSYNC.COLLECTIVE R8, `(.L_x_78) ;  /* 0x0000000008087348 */ /* 0x000fea0003c00000 */
[----:B------:R-:W-:Y:S01]  /*4de0*/  VOTE.ANY P0, P0 ;  /* 0x0000000000ff7806 */ /* 0x000fe20000000100 */
[----:B------:R-:W-:-:S12]  /*4df0*/  ENDCOLLECTIVE ;  /* 0x000000000000791b */ /* 0x000fd80003800000 */
.L_x_78:
[----:B------:R-:W-:Y:S05]  /*4e00*/  BSYNC B0 ;  /* 0x0000000000007941 */ /* 0x000fea0003800000 */
.L_x_77:
[----:B------:R-:W-:Y:S05]  /*4e10*/  BRA `(.L_x_79) ;  /* 0xffffffe400207947 */ /* 0x000fea000383ffff */
.L_x_28:
[----:B------:R-:W-:Y:S01]  /*4e20*/  BSSY B0, `(.L_x_80) ;  /* 0x0000006000007945 */ /* 0x000fe20003800000 */
[----:B------:R-:W-:Y:S01]  /*4e30*/  PLOP3.LUT P0, PT, P0, PT, PT, 0x8, 0x80 ;  /* 0x000000000080781c */ /* 0x000fe2000070e170 */
[----:B------:R-:W-:-:S12]  /*4e40*/  IMAD.MOV.U32 R8, RZ, RZ, -0x1 ;  /* 0xffffffffff087424 */ /* 0x000fd800078e00ff */
[----:B------:R-:W-:Y:S05]  /*4e50*/  WARPSYNC.COLLECTIVE R8, `(.L_x_81) ;  /* 0x0000000008087348 */ /* 0x000fea0003c00000 */
[----:B------:R-:W-:Y:S01]  /*4e60*/  VOTE.ANY P0, P0 ;  /* 0x0000000000ff7806 */ /* 0x000fe20000000100 */
[----:B------:R-:W-:-:S12]  /*4e70*/  ENDCOLLECTIVE ;  /* 0x000000000000791b */ /* 0x000fd80003800000 */
.L_x_81:
[----:B------:R-:W-:Y:S05]  /*4e80*/  BSYNC B0 ;  /* 0x0000000000007941 */ /* 0x000fea0003800000 */
.L_x_80:
[----:B------:R-:W-:Y:S05]  /*4e90*/  BRA `(.L_x_82) ;  /* 0xffffffe400247947 */ /* 0x000fea000383ffff */
.L_x_30:
[----:B------:R-:W-:Y:S01]  /*4ea0*/  BSSY B0, `(.L_x_83) ;  /* 0x0000006000007945 */ /* 0x000fe20003800000 */
[----:B------:R-:W-:Y:S01]  /*4eb0*/  PLOP3.LUT P2, PT, P0, PT, PT, 0x8, 0x80 ;  /* 0x000000000080781c */ /* 0x000fe2000074e170 */
[----:B------:R-:W-:-:S12]  /*4ec0*/  IMAD.MOV.U32 R8, RZ, RZ, -0x1 ;  /* 0xffffffffff087424 */ /* 0x000fd800078e00ff */
[----:B------:R-:W-:Y:S05]  /*4ed0*/  WARPSYNC.COLLECTIVE R8, `(.L_x_84) ;  /* 0x0000000008087348 */ /* 0x000fea0003c00000 */
[----:B------:R-:W-:Y:S01]  /*4ee0*/  VOTE.ANY R8, PT, P2 ;  /* 0x0000000000087806 */ /* 0x000fe200010e0100 */
[----:B------:R-:W-:Y:S06]  /*4ef0*/  ENDCOLLECTIVE ;  /* 0x000000000000791b */ /* 0x000fec0003800000 */
.L_x_84:
[----:B------:R-:W-:Y:S05]  /*4f00*/  BSYNC B0 ;  /* 0x0000000000007941 */ /* 0x000fea0003800000 */
.L_x_83:
        /* <DEDUP_REMOVED lines=10> */
.L_x_85:
[----:B------:R-:W-:Y:S01]  /*4fb0*/  ISETP.GE.AND P0, PT, R35, R9, PT ;  /* 0x000000092300720c */ /* 0x000fe20003f06270 */
[----:B------:R-:W-:-:S03]  /*4fc0*/  IMAD.MOV.U32 R10, RZ, RZ, 0x2 ;  /* 0x00000002ff0a7424 */ /* 0x000fc600078e00ff */
[----:B------:R-:W-:-:S05]  /*4fd0*/  SEL R16, R16, RZ, !P0 ;  /* 0x000000ff10107207 */ /* 0x000fca0004000000 */
[----:B------:R-:W-:Y:S02]  /*4fe0*/  IMAD.IADD R44, R16, 0x1, R15 ;  /* 0x00000001102c7824 */ /* 0x000fe400078e020f */
[----:B------:R-:W-:Y:S02]  /*4ff0*/  VIADD R16, R35, 0x2 ;  /* 0x0000000223107836 */ /* 0x000fe40000000000 */
[----:B------:R-:W-:-:S03]  /*5000*/  IMAD.MOV.U32 R15, RZ, RZ, R44 ;  /* 0x000000ffff0f7224 */ /* 0x000fc600078e002c */
[----:B------:R-:W-:-:S13]  /*5010*/  ISETP.GT.AND P0, PT, R16, R9, PT ;  /* 0x000000091000720c */ /* 0x000fda0003f04270 */
[----:B------:R-:W-:Y:S05]  /*5020*/  WARPSYNC.COLLECTIVE R8, `(.L_x_86) ;  /* 0x0000000008087348 */ /* 0x000fea0003c00000 */
[----:B------:R0:W1:Y:S02]  /*5030*/  SHFL.DOWN P2, R16, R15, R10, R9 ;  /* 0x0800000a0f107389 */ /* 0x0000640000040009 */
[----:B01----:R-:W-:Y:S05]  /*5040*/  ENDCOLLECTIVE ;  /* 0x000000000000791b */ /* 0x003fea0003800000 */
.L_x_86:
[----:B------:R-:W-:Y:S01]  /*5050*/  IMAD.MOV.U32 R10, RZ, RZ, 0x4 ;  /* 0x00000004ff0a7424 */ /* 0x000fe200078e00ff */
[----:B------:R-:W-:Y:S01]  /*5060*/  SEL R17, R16, RZ, !P0 ;  /* 0x000000ff10117207 */ /* 0x000fe20004000000 */
[----:B------:R-:W-:-:S04]  /*5070*/  VIADD R16, R35, 0x4 ;  /* 0x0000000423107836 */ /* 0x000fc80000000000 */
[----:B------:R-:W-:Y:S01]  /*5080*/  IMAD.IADD R17, R44, 0x1, R17 ;  /* 0x000000012c117824 */ /* 0x000fe200078e0211 */
[----:B------:R-:W-:-:S03]  /*5090*/  ISETP.GT.AND P0, PT, R16, R9, PT ;  /* 0x000000091000720c */ /* 0x000fc60003f04270 */
[----:B------:R-:W-:-:S10]  /*50a0*/  IMAD.MOV.U32 R15, RZ, RZ, R17 ;  /* 0x000000ffff0f7224 */ /* 0x000fd400078e0011 */
[----:B------:R-:W-:Y:S05]  /*50b0*/  WARPSYNC.COLLECTIVE R8, `(.L_x_87) ;  /* 0x0000000008087348 */ /* 0x000fea0003c00000 */
[----:B------:R0:W1:Y:S02]  /*50c0*/  SHFL.DOWN P2, R16, R15, R10, R9 ;  /* 0x0800000a0f107389 */ /* 0x0000640000040009 */
[----:B01----:R-:W-:Y:S05]  /*50d0*/  ENDCOLLECTIVE ;  /* 0x000000000000791b */ /* 0x003fea0003800000 */
.L_x_87:
[----:B------:R-:W-:Y:S01]  /*50e0*/  IMAD.MOV.U32 R10, RZ, RZ, 0x8 ;  /* 0x00000008ff0a7424 */ /* 0x000fe200078e00ff */
[----:B------:R-:W-:-:S05]  /*50f0*/  SEL R16, R16, RZ, !P0 ;  /* 0x000000ff10107207 */ /* 0x000fca0004000000 */
[----:B------:R-:W-:Y:S02]  /*5100*/  IMAD.IADD R45, R17, 0x1, R16 ;  /* 0x00000001112d7824 */ /* 0x000fe400078e0210 */
[C---:B------:R-:W-:Y:S02]  /*5110*/  VIADD R16, R35.reuse, 0x8 ;  /* 0x0000000823107836 */ /* 0x040fe40000000000 */
[----:B------:R-:W-:Y:S02]  /*5120*/  IMAD.MOV.U32 R15, RZ, RZ, R45 ;  /* 0x000000ffff0f7224 */ /* 0x000fe400078e002d */
[----:B------:R-:W-:Y:S01]  /*5130*/  VIADD R17, R35, 0x10 ;  /* 0x0000001023117836 */ /* 0x000fe20000000000 */
[----:B------:R-:W-:-:S13]  /*5140*/  ISETP.GT.AND P0, PT, R16, R9, PT ;  /* 0x000000091000720c */ /* 0x000fda0003f04270 */
[----:B------:R-:W-:Y:S05]  /*5150*/  WARPSYNC.COLLECTIVE R8, `(.L_x_88) ;  /* 0x0000000008087348 */ /* 0x000fea0003c00000 */
[----:B------:R0:W1:Y:S02]  /*5160*/  SHFL.DOWN P2, R16, R15, R10, R9 ;  /* 0x0800000a0f107389 */ /* 0x0000640000040009 */
[----:B01----:R-:W-:Y:S05]  /*5170*/  ENDCOLLECTIVE ;  /* 0x000000000000791b */ /* 0x003fea0003800000 */
.L_x_88:
[----:B------:R-:W-:Y:S01]  /*5180*/  IMAD.MOV.U32 R10, RZ, RZ, 0x10 ;  /* 0x00000010ff0a7424 */ /* 0x000fe200078e00ff */
[----:B------:R-:W-:Y:S02]  /*5190*/  SEL R16, R16, RZ, !P0 ;  /* 0x000000ff10107207 */ /* 0x000fe40004000000 */
[----:B------:R-:W-:-:S03]  /*51a0*/  ISETP.GT.AND P0, PT, R17, R9, PT ;  /* 0x000000091100720c */ /* 0x000fc60003f04270 */
[----:B------:R-:W-:-:S04]  /*51b0*/  IMAD.IADD R44, R45, 0x1, R16 ;  /* 0x000000012d2c7824 */ /* 0x000fc800078e0210 */
[----:B------:R-:W-:-:S07]  /*51c0*/  IMAD.MOV.U32 R15, RZ, RZ, R44 ;  /* 0x000000ffff0f7224 */ /* 0x000fce00078e002c */
[----:B------:R-:W-:Y:S05]  /*51d0*/  WARPSYNC.COLLECTIVE R8, `(.L_x_89) ;  /* 0x0000000008087348 */ /* 0x000fea0003c00000 */
[----:B------:R0:W1:Y:S02]  /*51e0*/  SHFL.DOWN P2, R16, R15, R10, R9 ;  /* 0x0800000a0f107389 */ /* 0x0000640000040009 */
[----:B01----:R-:W-:Y:S05]  /*51f0*/  ENDCOLLECTIVE ;  /* 0x000000000000791b */ /* 0x003fea0003800000 */
.L_x_89:
[----:B------:R-:W-:Y:S02]  /*5200*/  SEL R16, R16, RZ, !P0 ;  /* 0x000000ff10107207 */ /* 0x000fe40004000000 */
[----:B------:R-:W-:Y:S02]  /*5210*/  ISETP.NE.AND P0, PT, R14, 0x65, PT ;  /* 0x000000650e00780c */ /* 0x000fe40003f05270 */
[----:B------:R-:W-:-:S11]  /*5220*/  IADD3 R19, PT, PT, R44, R16, R19 ;  /* 0x000000102c137210 */ /* 0x000fd60007ffe013 */
[----:B------:R-:W-:Y:S05]  /*5230*/  WARPSYNC.COLLECTIVE R8, `(.L_x_90) ;  /* 0x0000000008087348 */ /* 0x000fea0003c00000 */
[----:B------:R-:W-:Y:S01]  /*5240*/  VOTE.ALL P0, P0 ;  /* 0x0000000000ff7806 */ /* 0x000fe20000000000 */
[----:B------:R-:W-:-:S12]  /*5250*/  ENDCOLLECTIVE ;  /* 0x000000000000791b */ /* 0x000fd80003800000 */
.L_x_90:
[----:B------:R-:W-:Y:S05]  /*5260*/  BRA `(.L_x_91) ;  /* 0xffffffe000c07947 */ /* 0x000fea000383ffff */
.L_x_92:
[----:B------:R-:W-:-:S00]  /*5270*/  BRA `(.L_x_92) ;  /* 0xfffffffc00fc7947 */ /* 0x000fc0000383ffff */
[----:B------:R-:W-:-:S00]  /*5280*/  NOP ;  /* 0x0000000000007918 */ /* 0x000fc00000000000 */
[----:B------:R-:W-:-:S00]  /*5290*/  NOP ;  /* 0x0000000000007918 */ /* 0x000fc00000000000 */
[----:B------:R-:W-:-:S00]  /*52a0*/  NOP ;  /* 0x0000000000007918 */ /* 0x000fc00000000000 */
[----:B------:R-:W-:-:S00]  /*52b0*/  NOP ;  /* 0x0000000000007918 */ /* 0x000fc00000000000 */
[----:B------:R-:W-:-:S00]  /*52c0*/  NOP ;  /* 0x0000000000007918 */ /* 0x000fc00000000000 */
[----:B------:R-:W-:-:S00]  /*52d0*/  NOP ;  /* 0x0000000000007918 */ /* 0x000fc00000000000 */
[----:B------:R-:W-:-:S00]  /*52e0*/  NOP ;  /* 0x0000000000007918 */ /* 0x000fc00000000000 */
[----:B------:R-:W-:-:S00]  /*52f0*/  NOP ;  /* 0x0000000000007918 */ /* 0x000fc00000000000 */
.L_x_200:


//--------------------- .text._ZN3cub18CUB_300001_SM_10006detail4scan16DeviceScanKernelINS2_10policy_hubIiiijN4cuda3std3__44plusIvEEE10Policy1000EN6thrust24THRUST_300001_SM_1000_NS10device_ptrIiEESF_NS0_13ScanTileStateIiLb1EEES9_NS0_8NullTypeEjiLb0ESI_EEvT0_T1_T2_iT3_T4_T5_ --------------------------
	.section	.text._ZN3cub18CUB_300001_SM_10006detail4scan16DeviceScanKernelINS2_10policy_hubIiiijN4cuda3std3__44plusIvEEE10Policy1000EN6thrust24THRUST_300001_SM_1000_NS10device_ptrIiEESF_NS0_13ScanTileStateIiLb1EEES9_NS0_8NullTypeEjiLb0ESI_EEvT0_T1_T2_iT3_T4_T5_,"ax",@progbits
	.align	128
        .global         _ZN3cub18CUB_300001_SM_10006detail4scan16DeviceScanKernelINS2_10policy_hubIiiijN4cuda3std3__44plusIvEEE10Policy1000EN6thrust24THRUST_300001_SM_1000_NS10device_ptrIiEESF_NS0_13ScanTileStateIiLb1EEES9_NS0_8NullTypeEjiLb0ESI_EEvT0_T1_T2_iT3_T4_T5_
        .type           _ZN3cub18CUB_300001_SM_10006detail4scan16DeviceScanKernelINS2_10policy_hubIiiijN4cuda3std3__44plusIvEEE10Policy1000EN6thrust24THRUST_300001_SM_1000_NS10device_ptrIiEESF_NS0_13ScanTileStateIiLb1EEES9_NS0_8NullTypeEjiLb0ESI_EEvT0_T1_T2_iT3_T4_T5_,@function
        .size           _ZN3cub18CUB_300001_SM_10006detail4scan16DeviceScanKernelINS2_10policy_hubIiiijN4cuda3std3__44plusIvEEE10Policy1000EN6thrust24THRUST_300001_SM_1000_NS10device_ptrIiEESF_NS0_13ScanTileStateIiLb1EEES9_NS0_8NullTypeEjiLb0ESI_EEvT0_T1_T2_iT3_T4_T5_,(.L_x_201 - _ZN3cub18CUB_300001_SM_10006detail4scan16DeviceScanKernelINS2_10policy_hubIiiijN4cuda3std3__44plusIvEEE10Policy1000EN6thrust24THRUST_300001_SM_1000_NS10device_ptrIiEESF_NS0_13ScanTileStateIiLb1EEES9_NS0_8NullTypeEjiLb0ESI_EEvT0_T1_T2_iT3_T4_T5_)
        .other          _ZN3cub18CUB_300001_SM_10006detail4scan16DeviceScanKernelINS2_10policy_hubIiiijN4cuda3std3__44plusIvEEE10Policy1000EN6thrust24THRUST_300001_SM_1000_NS10device_ptrIiEESF_NS0_13ScanTileStateIiLb1EEES9_NS0_8NullTypeEjiLb0ESI_EEvT0_T1_T2_iT3_T4_T5_,@"STO_CUDA_ENTRY STV_DEFAULT"
_ZN3cub18CUB_300001_SM_10006detail4scan16DeviceScanKernelINS2_10policy_hubIiiijN4cuda3std3__44plusIvEEE10Policy1000EN6thrust24THRUST_300001_SM_1000_NS10device_ptrIiEESF_NS0_13ScanTileStateIiLb1EEES9_NS0_8NullTypeEjiLb0ESI_EEvT0_T1_T2_iT3_T4_T5_:
.text._ZN3cub18CUB_300001_SM_10006detail4scan16DeviceScanKernelINS2_10policy_hubIiiijN4cuda3std3__44plusIvEEE10Policy1000EN6thrust24THRUST_300001_SM_1000_NS10device_ptrIiEESF_NS0_13ScanTileStateIiLb1EEES9_NS0_8NullTypeEjiLb0ESI_EEvT0_T1_T2_iT3_T4_T5_:
[----:B------:R-:W-:Y:S08]  /*0000*/  LDC R1, c[0x0][0x37c] ;  /* 0x0000df00ff017b82 */ /* 0x000ff00000000800 */
[----:B------:R-:W0:Y:S01]  /*0010*/  S2UR UR4, SR_CTAID.X ;  /* 0x00000000000479c3 */ /* 0x000e220000002500 */
[----:B------:R-:W1:Y:S01]  /*0020*/  LDCU UR5, c[0x0][0x3a0] ;  /* 0x00007400ff0577ac */ /* 0x000e620008000800 */
[----:B------:R-:W2:Y:S06]  /*0030*/  LDCU.64 UR8, c[0x0][0x358] ;  /* 0x00006b00ff0877ac */ /* 0x000eac0008000a00 */
[----:B------:R-:W0:Y:S02]  /*0040*/  LDC R42, c[0x0][0x398] ;  /* 0x0000e600ff2a7b82 */ /* 0x000e240000000800 */
[----:B0-----:R-:W-:-:S04]  /*0050*/  VIADD R42, R42, UR4 ;  /* 0x000000042a2a7c36 */ /* 0x001fc80008000000 */
[----:B------:R-:W-:-:S05]  /*0060*/  IMAD R3, R42, 0x2100, RZ ;  /* 0x000021002a037824 */ /* 0x000fca00078e02ff */
[----:B-1----:R-:W-:-:S04]  /*0070*/  IADD3 R0, PT, PT, -R3, UR5, RZ ;  /* 0x0000000503007c10 */ /* 0x002fc8000fffe1ff */
[----:B------:R-:W-:-:S13]  /*0080*/  ISETP.GE.U32.AND P0, PT, R0, 0x2101, PT ;  /* 0x000021010000780c */ /* 0x000fda0003f06070 */
[----:B--2---:R-:W-:Y:S05]  /*0090*/  @!P0 BRA `(.L_x_93) ;  /* 0x0000001c00a88947 */ /* 0x004fea0003800000 */
[----:B------:R-:W0:Y:S01]  /*00a0*/  S2R R16, SR_TID.X ;  /* 0x0000000000107919 */ /* 0x000e220000002100 */
[----:B------:R-:W1:Y:S01]  /*00b0*/  LDCU.64 UR4, c[0x0][0x380] ;  /* 0x00007000ff0477ac */ /* 0x000e620008000a00 */
[C---:B0-----:R-:W-:Y:S02]  /*00c0*/  LOP3.LUT R0, R16.reuse, 0x1f, RZ, 0xc0, !PT ;  /* 0x0000001f10007812 */ /* 0x041fe400078ec0ff */
[----:B------:R-:W-:-:S05]  /*00d0*/  LOP3.LUT R5, R16, 0x3e0, RZ, 0xc0, !PT ;  /* 0x000003e010057812 */ /* 0x000fca00078ec0ff */
[----:B------:R-:W-:-:S05]  /*00e0*/  IMAD R0, R5, 0x16, R0 ;  /* 0x0000001605007824 */ /* 0x000fca00078e0200 */
[----:B------:R-:W-:-:S05]  /*00f0*/  IADD3 R0, P0, PT, R3, R0, RZ ;  /* 0x0000000003007210 */ /* 0x000fca0007f1e0ff */
[----:B------:R-:W-:Y:S02]  /*0100*/  IMAD.X R3, RZ, RZ, RZ, P0 ;  /* 0x000000ffff037224 */ /* 0x000fe400000e06ff */
        /* <DEDUP_REMOVED lines=30> */
[----:B------:R-:W-:Y:S01]  /*02f0*/  ISETP.NE.AND P0, PT, R42, RZ, PT ;  /* 0x000000ff2a00720c */ /* 0x000fe20003f05270 */
        /* <DEDUP_REMOVED lines=28> */
[----:B------:R0:W1:Y:S04]  /*04c0*/  LDS.64 R36, [R27] ;  /* 0x000000001b247984 */ /* 0x0000680000000a00 */
[----:B------:R0:W2:Y:S04]  /*04d0*/  LDS.64 R34, [R27+0x8] ;  /* 0x000008001b227984 */ /* 0x0000a80000000a00 */
[----:B------:R0:W3:Y:S04]  /*04e0*/  LDS.64 R32, [R27+0x10] ;  /* 0x000010001b207984 */ /* 0x0000e80000000a00 */
[----:B------:R0:W4:Y:S04]  /*04f0*/  LDS.64 R18, [R27+0x18] ;  /* 0x000018001b127984 */ /* 0x0001280000000a00 */
[----:B------:R0:W0:Y:S04]  /*0500*/  LDS.64 R14, [R27+0x20] ;  /* 0x000020001b0e7984 */ /* 0x0000280000000a00 */
[----:B------:R0:W0:Y:S04]  /*0510*/  LDS.64 R12, [R27+0x28] ;  /* 0x000028001b0c7984 */ /* 0x0000280000000a00 */
[----:B------:R0:W0:Y:S04]  /*0520*/  LDS.64 R10, [R27+0x30] ;  /* 0x000030001b0a7984 */ /* 0x0000280000000a00 */
[----:B------:R0:W0:Y:S04]  /*0530*/  LDS.64 R8, [R27+0x38] ;  /* 0x000038001b087984 */ /* 0x0000280000000a00 */
[----:B------:R0:W0:Y:S04]  /*0540*/  LDS.64 R6, [R27+0x40] ;  /* 0x000040001b067984 */ /* 0x0000280000000a00 */
[----:B------:R0:W0:Y:S04]  /*0550*/  LDS.64 R4, [R27+0x48] ;  /* 0x000048001b047984 */ /* 0x0000280000000a00 */
[----:B------:R0:W0:Y:S01]  /*0560*/  LDS.64 R2, [R27+0x50] ;  /* 0x000050001b027984 */ /* 0x0000220000000a00 */
[----:B------:R-:W-:Y:S06]  /*0570*/  BAR.SYNC.DEFER_BLOCKING 0x0 ;  /* 0x0000000000007b1d */ /* 0x000fec0000010000 */
[----:B-1----:R-:W-:Y:S05]  /*0580*/  @P0 BRA `(.L_x_95) ;  /* 0x00000004001c0947 */ /* 0x002fea0003800000 */
[----:B0-2---:R-:W-:Y:S02]  /*0590*/  IADD3 R17, PT, PT, R34, R37, R36 ;  /* 0x0000002522117210 */ /* 0x005fe40007ffe024 */
[C---:B------:R-:W-:Y:S02]  /*05a0*/  ISETP.NE.AND P1, PT, R39.reuse, 0x1f, PT ;  /* 0x0000001f2700780c */ /* 0x040fe40003f25270 */
[----:B---3--:R-:W-:Y:S02]  /*05b0*/  IADD3 R17, PT, PT, R32, R35, R17 ;  /* 0x0000002320117210 */ /* 0x008fe40007ffe011 */
[----:B------:R-:W-:Y:S02]  /*05c0*/  ISETP.GE.U32.AND P2, PT, R16, 0x20, PT ;  /* 0x000000201000780c */ /* 0x000fe40003f46070 */
[----:B----4-:R-:W-:Y:S02]  /*05d0*/  IADD3 R17, PT, PT, R18, R33, R17 ;  /* 0x0000002112117210 */ /* 0x010fe40007ffe011 */
[----:B------:R-:W-:-:S02]  /*05e0*/  ISETP.NE.AND P3, PT, R39, RZ, PT ;  /* 0x000000ff2700720c */ /* 0x000fc40003f65270 */
[----:B------:R-:W-:-:S03]  /*05f0*/  IADD3 R17, PT, PT, R14, R19, R17 ;  /* 0x000000130e117210 */ /* 0x000fc60007ffe011 */
[----:B------:R-:W-:Y:S02]  /*0600*/  @!P1 LEA R43, R40, UR4, 0x2 ;  /* 0x00000004282b9c11 */ /* 0x000fe4000f8e10ff */
[----:B------:R-:W-:-:S04]  /*0610*/  IADD3 R17, PT, PT, R12, R15, R17 ;  /* 0x0000000f0c117210 */ /* 0x000fc80007ffe011 */
[----:B------:R-:W-:-:S04]  /*0620*/  IADD3 R17, PT, PT, R10, R13, R17 ;  /* 0x0000000d0a117210 */ /* 0x000fc80007ffe011 */
[----:B------:R-:W-:-:S04]  /*0630*/  IADD3 R17, PT, PT, R8, R11, R17 ;  /* 0x0000000b08117210 */ /* 0x000fc80007ffe011 */
[----:B------:R-:W-:-:S04]  /*0640*/  IADD3 R17, PT, PT, R6, R9, R17 ;  /* 0x0000000906117210 */ /* 0x000fc80007ffe011 */
[----:B------:R-:W-:-:S04]  /*0650*/  IADD3 R17, PT, PT, R4, R7, R17 ;  /* 0x0000000704117210 */ /* 0x000fc80007ffe011 */
[----:B------:R-:W-:-:S05]  /*0660*/  IADD3 R20, PT, PT, R2, R5, R17 ;  /* 0x0000000502147210 */ /* 0x000fca0007ffe011 */
[----:B------:R-:W-:-:S05]  /*0670*/  IMAD.IADD R17, R3, 0x1, R20 ;  /* 0x0000000103117824 */ /* 0x000fca00078e0214 */
        /* <DEDUP_REMOVED lines=10> */
[----:B------:R-:W-:-:S04]  /*0720*/  ISETP.NE.AND P0, PT, R40, 0x2, PT ;  /* 0x000000022800780c */ /* 0x000fc80003f05270 */
        /* <DEDUP_REMOVED lines=8> */
[----:B------:R-:W-:Y:S01]  /*07b0*/  SEL R20, R21, R20, !P0 ;  /* 0x0000001415147207 */ /* 0x000fe20004000000 */
[----:B------:R-:W-:Y:S01]  /*07c0*/  IMAD.IADD R21, R42, 0x1, -R17 ;  /* 0x000000012a157824 */ /* 0x000fe200078e0a11 */
[----:B------:R-:W-:Y:S01]  /*07d0*/  ISETP.NE.AND P0, PT, R40, 0x3, PT ;  /* 0x000000032800780c */ /* 0x000fe20003f05270 */
[----:B------:R-:W-:-:S03]  /*07e0*/  IMAD.IADD R23, R23, 0x1, R22 ;  /* 0x0000000117177824 */ /* 0x000fc600078e0216 */
[----:B------:R-:W-:Y:S01]  /*07f0*/  SEL R20, R22, R20, !P0 ;  /* 0x0000001416147207 */ /* 0x000fe20004000000 */
[----:B-1----:R-:W-:Y:S01]  /*0800*/  IMAD.IADD R24, R23, 0x1, R24 ;  /* 0x0000000117187824 */ /* 0x002fe200078e0218 */
[C---:B------:R-:W-:Y:S02]  /*0810*/  ISETP.NE.AND P0, PT, R40.reuse, 0x4, PT ;  /* 0x000000042800780c */ /* 0x040fe40003f05270 */
[----:B------:R-:W-:Y:S01]  /*0820*/  SEL R17, R21, RZ, P3 ;  /* 0x000000ff15117207 */ /* 0x000fe20001800000 */
        /* <DEDUP_REMOVED lines=18> */
[----:B------:R-:W-:Y:S02]  /*0950*/  ISETP.NE.AND P1, PT, R40, 0xb, PT ;  /* 0x0000000b2800780c */ /* 0x000fe40003f25270 */
[----:B------:R-:W-:Y:S02]  /*0960*/  SEL R20, R29, R20, !P0 ;  /* 0x000000141d147207 */ /* 0x000fe40004000000 */
[----:B------:R-:W-:-:S02]  /*0970*/  ISETP.NE.AND P0, PT, R16, RZ, PT ;  /* 0x000000ff1000720c */ /* 0x000fc40003f05270 */
[----:B------:R-:W-:-:S05]  /*0980*/  SEL R20, R30, R20, !P1 ;  /* 0x000000141e147207 */ /* 0x000fca0004800000 */
[----:B------:R-:W-:-:S06]  /*0990*/  @P2 IMAD.IADD R21, R20, 0x1, R17 ;  /* 0x0000000114152824 */ /* 0x000fcc00078e0211 */
[----:B------:R-:W-:Y:S05]  /*09a0*/  @P0 BRA `(.L_x_96) ;  /* 0x0000000c00f00947 */ /* 0x000fea0003800000 */
[----:B------:R-:W0:Y:S01]  /*09b0*/  LDC.64 R16, c[0x0][0x390] ;  /* 0x0000e400ff107b82 */ /* 0x000e220000000a00 */
[----:B------:R-:W-:Y:S02]  /*09c0*/  IMAD.MOV.U32 R30, RZ, RZ, 0x65 ;  /* 0x00000065ff1e7424 */ /* 0x000fe400078e00ff */
[----:B------:R-:W-:-:S03]  /*09d0*/  IMAD.MOV.U32 R21, RZ, RZ, RZ ;  /* 0x000000ffff157224 */ /* 0x000fc600078e00ff */
[----:B0-----:R0:W-:Y:S01]  /*09e0*/  ST.E.64.STRONG.GPU desc[UR8][R16.64+0x100], R30 ;  /* 0x0001001e10007985 */ /* 0x0011e2000c10fb08 */
[----:B------:R-:W-:Y:S05]  /*09f0*/  BRA `(.L_x_96) ;  /* 0x0000000c00dc7947 */ /* 0x000fea0003800000 */
.L_x_95:
[----:B0-2---:R-:W-:Y:S02]  /*0a00*/  IADD3 R17, PT, PT, R34, R37, R36 ;  /* 0x0000002522117210 */ /* 0x005fe40007ffe024 */
[C---:B------:R-:W-:Y:S02]  /*0a10*/  ISETP.NE.AND P1, PT, R39.reuse, 0x1f, PT ;  /* 0x0000001f2700780c */ /* 0x040fe40003f25270 */
[----:B---3--:R-:W-:Y:S02]  /*0a20*/  IADD3 R17, PT, PT, R32, R35, R17 ;  /* 0x0000002320117210 */ /* 0x008fe40007ffe011 */
[----:B------:R-:W-:Y:S02]  /*0a30*/  ISETP.NE.AND P2, PT, R39, RZ, PT ;  /* 0x000000ff2700720c */ /* 0x000fe40003f45270 */
[----:B----4-:R-:W-:-:S04]  /*0a40*/  IADD3 R17, PT, PT, R18, R33, R17 ;  /* 0x0000002112117210 */ /* 0x010fc80007ffe011 */
        /* <DEDUP_REMOVED lines=56> */
[----:B------:R-:W-:-:S02]  /*0dd0*/  ISETP.GT.U32.AND P0, PT, R16, 0x1f, PT ;  /* 0x0000001f1000780c */ /* 0x000fc40003f04070 */
[----:B------:R-:W-:Y:S02]  /*0de0*/  SEL R20, R30, R20, !P1 ;  /* 0x000000141e147207 */ /* 0x000fe40004800000 */
[----:B------:R-:W-:-:S03]  /*0df0*/  ISETP.GE.U32.AND P1, PT, R16, 0x20, PT ;  /* 0x000000201000780c */ /* 0x000fc60003f26070 */
[----:B------:R-:W-:-:S05]  /*0e00*/  IMAD.IADD R20, R20, 0x1, R21 ;  /* 0x0000000114147824 */ /* 0x000fca00078e0215 */
[----:B------:R-:W-:Y:S01]  /*0e10*/  SEL R23, R17, R20, !P1 ;  /* 0x0000001411177207 */ /* 0x000fe20004800000 */
[----:B------:R-:W-:Y:S06]  /*0e20*/  @P0 BRA `(.L_x_97) ;  /* 0x0000000800a80947 */ /* 0x000fec0003800000 */
[----:B------:R-:W0:Y:S01]  /*0e30*/  LDC.64 R20, c[0x0][0x390] ;  /* 0x0000e400ff147b82 */ /* 0x000e220000000a00 */
[----:B------:R-:W-:Y:S02]  /*0e40*/  ISETP.NE.AND P1, PT, R16, RZ, PT ;  /* 0x000000ff1000720c */ /* 0x000fe40003f25270 */
[----:B------:R-:W-:-:S05]  /*0e50*/  LOP3.LUT R17, RZ, R16, RZ, 0x33, !PT ;  /* 0x00000010ff117212 */ /* 0x000fca00078e33ff */
[----:B------:R-:W-:-:S06]  /*0e60*/  IMAD.IADD R24, R42, 0x1, R17 ;  /* 0x000000012a187824 */ /* 0x000fcc00078e0211 */
        /* <DEDUP_REMOVED lines=11> */
.L_x_127:
[----:B------:R-:W-:Y:S05]  /*0f20*/  @!P0 BRA `(.L_x_99) ;  /* 0x0000000000748947 */ /* 0x000fea0003800000 */
[----:B------:R-:W-:-:S07]  /*0f30*/  IMAD.MOV.U32 R22, RZ, RZ, 0x3b8 ;  /* 0x000003b8ff167424 */ /* 0x000fce00078e00ff */
.L_x_101:
[----:B------:R-:W-:Y:S02]  /*0f40*/  VIADD R25, R22, 0x1 ;  /* 0x0000000116197836 */ /* 0x000fe40000000000 */
[----:B------:R-:W-:Y:S02]  /*0f50*/  IMAD R42, R42, 0x41a7, RZ ;  /* 0x000041a72a2a7824 */ /* 0x000fe400078e02ff */
[----:B------:R-:W0:Y:S01]  /*0f60*/  I2F.U32.RP R28, R25 ;  /* 0x00000019001c7306 */ /* 0x000e220000209000 */
[----:B------:R-:W-:Y:S01]  /*0f70*/  IMAD.MOV R29, RZ, RZ, -R25 ;  /* 0x000000ffff1d7224 */ /* 0x000fe200078e0a19 */
[----:B------:R-:W-:Y:S02]  /*0f80*/  ISETP.NE.U32.AND P2, PT, R25, RZ, PT ;  /* 0x000000ff1900720c */ /* 0x000fe40003f45070 */
[----:B------:R-:W-:-:S04]  /*0f90*/  LOP3.LUT R42, R42, 0x7fffffff, RZ, 0xc0, !PT ;  /* 0x7fffffff2a2a7812 */ /* 0x000fc800078ec0ff */
[----:B0-----:R-:W0:Y:S02]  /*0fa0*/  MUFU.RCP R28, R28 ;  /* 0x0000001c001c7308 */ /* 0x001e240000001000 */
[----:B0-----:R-:W-:-:S06]  /*0fb0*/  VIADD R20, R28, 0xffffffe ;  /* 0x0ffffffe1c147836 */ /* 0x001fcc0000000000 */
[----:B------:R0:W1:Y:S02]  /*0fc0*/  F2I.FTZ.U32.TRUNC.NTZ R21, R20 ;  /* 0x0000001400157305 */ /* 0x000064000021f000 */
[----:B0-----:R-:W-:Y:S02]  /*0fd0*/  IMAD.MOV.U32 R20, RZ, RZ, RZ ;  /* 0x000000ffff147224 */ /* 0x001fe400078e00ff */
[----:B-1----:R-:W-:-:S04]  /*0fe0*/  IMAD R29, R29, R21, RZ ;  /* 0x000000151d1d7224 */ /* 0x002fc800078e02ff */
[----:B------:R-:W-:-:S06]  /*0ff0*/  IMAD.HI.U32 R21, R21, R29, R20 ;  /* 0x0000001d15157227 */ /* 0x000fcc00078e0014 */
[----:B------:R-:W-:-:S04]  /*1000*/  IMAD.HI.U32 R21, R21, R42, RZ ;  /* 0x0000002a15157227 */ /* 0x000fc800078e00ff */
[----:B------:R-:W-:-:S04]  /*1010*/  IMAD.MOV R21, RZ, RZ, -R21 ;  /* 0x000000ffff157224 */ /* 0x000fc800078e0a15 */
[----:B------:R-:W-:-:S05]  /*1020*/  IMAD R28, R25, R21, R42 ;  /* 0x00000015191c7224 */ /* 0x000fca00078e022a */
[----:B------:R-:W-:-:S13]  /*1030*/  ISETP.GE.U32.AND P0, PT, R28, R25, PT ;  /* 0x000000191c00720c */ /* 0x000fda0003f06070 */
[----:B------:R-:W-:-:S05]  /*1040*/  @P0 IMAD.IADD R28, R28, 0x1, -R25 ;  /* 0x000000011c1c0824 */ /* 0x000fca00078e0a19 */
[----:B------:R-:W-:-:S13]  /*1050*/  ISETP.GE.U32.AND P0, PT, R28, R25, PT ;  /* 0x000000191c00720c */ /* 0x000fda0003f06070 */
[----:B------:R-:W-:Y:S01]  /*1060*/  @P0 IMAD.IADD R28, R28, 0x1, -R25 ;  /* 0x000000011c1c0824 */ /* 0x000fe200078e0a19 */
[----:B------:R-:W-:-:S04]  /*1070*/  @!P2 LOP3.LUT R28, RZ, R25, RZ, 0x33, !PT ;  /* 0x00000019ff1ca212 */ /* 0x000fc800078e33ff */
[----:B------:R-:W-:Y:S05]  /*1080*/  NANOSLEEP R28 ;  /* 0x0000001c0000735d */ /* 0x000fea0003800000 */
[----:B------:R-:W2:Y:S01]  /*1090*/  LD.E.64.STRONG.GPU R28, desc[UR8][R16.64+0x100] ;  /* 0x00010008101c7980 */ /* 0x000ea2000c10fb00 */
[----:B------:R-:W-:Y:S01]  /*10a0*/  UMOV UR5, 0xffffffff ;  /* 0xffffffff00057882 */ /* 0x000fe20000000000 */
[----:B------:R-:W-:Y:S02]  /*10b0*/  SHF.R.U32.HI R22, RZ, 0x1, R22 ;  /* 0x00000001ff167819 */ /* 0x000fe40000011616 */
[----:B--2---:R-:W-:Y:S01]  /*10c0*/  ISETP.NE.AND P0, PT, R28, 0x63, PT ;  /* 0x000000631c00780c */ /* 0x004fe20003f05270 */
[----:B------:R-:W-:-:S12]  /*10d0*/  BRA.DIV UR5, `(.L_x_100) ;  /* 0x00000036051c7947 */ /* 0x000fd8000b800000 */
[----:B------:R-:W-:-:S13]  /*10e0*/  VOTE.ANY P0, !P0 ;  /* 0x0000000000ff7806 */ /* 0x000fda0004000100 */
.L_x_130:
[----:B------:R-:W-:Y:S05]  /*10f0*/  @P0 BRA `(.L_x_101) ;  /* 0xfffffffc00900947 */ /* 0x000fea000383ffff */
.L_x_99:
[----:B------:R-:W-:Y:S01]  /*1100*/  UMOV UR5, 0xffffffff ;  /* 0xffffffff00057882 */ /* 0x000fe20000000000 */
[----:B------:R-:W-:Y:S02]  /*1110*/  ISETP.NE.AND P0, PT, R28, 0x65, PT ;  /* 0x000000651c00780c */ /* 0x000fe40003f05270 */
[----:B------:R-:W-:Y:S11]  /*1120*/  BRA.DIV UR5, `(.L_x_102) ;  /* 0x0000003605287947 */ /* 0x000ff6000b800000 */
[----:B------:R-:W0:Y:S01]  /*1130*/  S2R R25, SR_GEMASK ;  /* 0x0000000000197919 */ /* 0x000e220000003c00 */
[----:B------:R-:W-:Y:S01]  /*1140*/  VOTE.ANY R21, PT, !P0 ;  /* 0x0000000000157806 */ /* 0x000fe200040e0100 */
        /* <DEDUP_REMOVED lines=10> */
[----:B0-----:R-:W-:Y:S02]  /*11f0*/  IADD3 R44, P3, PT, R16, 0x100, RZ ;  /* 0x00000100102c7810 */ /* 0x001fe40007f7e0ff */
[----:B-1----:R-:W-:Y:S02]  /*1200*/  SEL R22, R22, RZ, !P0 ;  /* 0x000000ff16167207 */ /* 0x002fe40004000000 */
[----:B------:R-:W-:-:S03]  /*1210*/  ISETP.GT.AND P0, PT, R41, R48, PT ;  /* 0x000000302900720c */ /* 0x000fc60003f04270 */
[----:B------:R-:W-:-:S05]  /*1220*/  IMAD.IADD R43, R22, 0x1, R29 ;  /* 0x00000001162b7824 */ /* 0x000fca00078e021d */
[----:B------:R-:W0:Y:S02]  /*1230*/  SHFL.DOWN PT, R22, R43, 0x2, R48 ;  /* 0x084000002b167989 */ /* 0x000e2400000e0030 */
[----:B0-----:R-:W-:Y:S02]  /*1240*/  SEL R22, R22, RZ, !P0 ;  /* 0x000000ff16167207 */ /* 0x001fe40004000000 */
[----:B------:R-:W-:-:S03]  /*1250*/  ISETP.GT.AND P0, PT, R40, R48, PT ;  /* 0x000000302800720c */ /* 0x000fc60003f04270 */
[----:B------:R-:W-:Y:S02]  /*1260*/  IMAD.IADD R45, R43, 0x1, R22 ;  /* 0x000000012b2d7824 */ /* 0x000fe400078e0216 */
[----:B------:R-:W-:-:S03]  /*1270*/  VIADD R43, R39, 0x10 ;  /* 0x00000010272b7836 */ /* 0x000fc60000000000 */
[----:B------:R-:W0:Y:S02]  /*1280*/  SHFL.DOWN PT, R22, R45, 0x4, R48 ;  /* 0x088000002d167989 */ /* 0x000e2400000e0030 */
[-C--:B------:R-:W-:Y:S02]  /*1290*/  ISETP.GT.AND P2, PT, R43, R48.reuse, PT ;  /* 0x000000302b00720c */ /* 0x080fe40003f44270 */
[----:B0-----:R-:W-:Y:S02]  /*12a0*/  SEL R22, R22, RZ, !P0 ;  /* 0x000000ff16167207 */ /* 0x001fe40004000000 */
[----:B------:R-:W-:-:S03]  /*12b0*/  ISETP.GT.AND P0, PT, R30, R48, PT ;  /* 0x000000301e00720c */ /* 0x000fc60003f04270 */
[----:B------:R-:W-:Y:S02]  /*12c0*/  IMAD.IADD R29, R45, 0x1, R22 ;  /* 0x000000012d1d7824 */ /* 0x000fe400078e0216 */
[----:B------:R-:W-:-:S03]  /*12d0*/  IMAD.X R45, RZ, RZ, R17, P3 ;  /* 0x000000ffff2d7224 */ /* 0x000fc600018e0611 */
[----:B------:R-:W0:Y:S02]  /*12e0*/  SHFL.DOWN PT, R22, R29, 0x8, R48 ;  /* 0x090000001d167989 */ /* 0x000e2400000e0030 */
[----:B0-----:R-:W-:Y:S02]  /*12f0*/  SEL R22, R22, RZ, !P0 ;  /* 0x000000ff16167207 */ /* 0x001fe40004000000 */
[----:B------:R-:W-:-:S03]  /*1300*/  ISETP.NE.AND P0, PT, R28, 0x65, PT ;  /* 0x000000651c00780c */ /* 0x000fc60003f05270 */
[----:B------:R-:W-:-:S05]  /*1310*/  IMAD.IADD R47, R29, 0x1, R22 ;  /* 0x000000011d2f7824 */ /* 0x000fca00078e0216 */
[----:B------:R-:W0:Y:S05]  /*1320*/  SHFL.DOWN PT, R22, R47, 0x10, R48 ;  /* 0x0a0000002f167989 */ /* 0x000e2a00000e0030 */
[----:B------:R-:W-:Y:S02]  /*1330*/  VOTE.ALL P0, P0 ;  /* 0x0000000000ff7806 */ /* 0x000fe40000000000 */
[----:B0-----:R-:W-:-:S05]  /*1340*/  SEL R22, R22, RZ, !P2 ;  /* 0x000000ff16167207 */ /* 0x001fca0005000000 */
[----:B------:R-:W-:-:S07]  /*1350*/  IMAD.IADD R46, R47, 0x1, R22 ;  /* 0x000000012f2e7824 */ /* 0x000fce00078e0216 */
.L_x_139:
[----:B------:R-:W-:Y:S05]  /*1360*/  @!P0 BRA `(.L_x_103) ;  /* 0x00000004001c8947 */ /* 0x000fea0003800000 */
[----:B------:R-:W-:-:S07]  /*1370*/  IMAD.MOV.U32 R47, RZ, RZ, 0x3b8 ;  /* 0x000003b8ff2f7424 */ /* 0x000fce00078e00ff */
.L_x_109:
        /* <DEDUP_REMOVED lines=8> */
.L_x_142:
[----:B------:R-:W-:Y:S05]  /*1400*/  @!P0 BRA `(.L_x_105) ;  /* 0x0000000000748947 */ /* 0x000fea0003800000 */
[----:B------:R-:W-:-:S07]  /*1410*/  IMAD.MOV.U32 R22, RZ, RZ, R47 ;  /* 0x000000ffff167224 */ /* 0x000fce00078e002f */
.L_x_107:
        /* <DEDUP_REMOVED lines=27> */
.L_x_145:
[----:B------:R-:W-:Y:S05]  /*15d0*/  @P0 BRA `(.L_x_107) ;  /* 0xfffffffc00900947 */ /* 0x000fea000383ffff */
.L_x_105:
[----:B------:R-:W-:Y:S01]  /*15e0*/  UMOV UR5, 0xffffffff ;  /* 0xffffffff00057882 */ /* 0x000fe20000000000 */
[----:B------:R-:W-:Y:S02]  /*15f0*/  ISETP.NE.AND P0, PT, R28, 0x65, PT ;  /* 0x000000651c00780c */ /* 0x000fe40003f05270 */
[----:B------:R-:W-:Y:S11]  /*1600*/  BRA.DIV UR5, `(.L_x_108) ;  /* 0x0000003605387947 */ /* 0x000ff6000b800000 */
[----:B------:R-:W-:Y:S01]  /*1610*/  VOTE.ANY R21, PT, !P0 ;  /* 0x0000000000157806 */ /* 0x000fe200040e0100 */
[----:B------:R-:W-:-:S03]  /*1620*/  VIADD R24, R24, 0xffffffe0 ;  /* 0xffffffe018187836 */ /* 0x000fc60000000000 */
[----:B------:R-:W-:-:S05]  /*1630*/  LOP3.LUT R21, R21, 0x80000000, R25, 0xec, !PT ;  /* 0x8000000015157812 */ /* 0x000fca00078eec19 */
[----:B------:R-:W-:-:S05]  /*1640*/  VIADD R16, R21, 0xffffffff ;  /* 0xffffffff15107836 */ /* 0x000fca0000000000 */
[----:B------:R-:W-:-:S04]  /*1650*/  LOP3.LUT R16, R21, R16, RZ, 0xc, !PT ;  /* 0x0000001015107212 */ /* 0x000fc800078e0cff */
        /* <DEDUP_REMOVED lines=23> */
.L_x_154:
[----:B------:R-:W-:Y:S05]  /*17d0*/  @P0 BRA `(.L_x_109) ;  /* 0xfffffff800e80947 */ /* 0x000fea000383ffff */
.L_x_103:
        /* <DEDUP_REMOVED lines=8> */
[----:B0-----:R-:W-:-:S05]  /*1860*/  @!P1 LEA R16, R17, R16, 0x18 ;  /* 0x0000001011109211 */ /* 0x001fca00078ec0ff */
[----:B------:R1:W-:Y:S04]  /*1870*/  @!P1 STS [R16+0x8], R31 ;  /* 0x0000081f10009388 */ /* 0x0003e80000000800 */
[----:B------:R1:W-:Y:S01]  /*1880*/  @!P1 STS [R16+0x4], R46 ;  /* 0x0000042e10009388 */ /* 0x0003e20000000800 */
[----:B--2---:R-:W-:Y:S01]  /*1890*/  @!P0 LEA R21, R21, R20, 0x18 ;  /* 0x0000001415158211 */ /* 0x004fe200078ec0ff */
[----:B------:R-:W-:Y:S02]  /*18a0*/  IMAD.MOV.U32 R20, RZ, RZ, R23 ;  /* 0x000000ffff147224 */ /* 0x000fe400078e0017 */
[----:B------:R-:W-:Y:S02]  /*18b0*/  @!P0 IMAD.MOV.U32 R20, RZ, RZ, R46 ;  /* 0x000000ffff148224 */ /* 0x000fe400078e002e */
[----:B------:R1:W-:Y:S05]  /*18c0*/  @!P0 STS [R21+0x4c], R46 ;  /* 0x00004c2e15008388 */ /* 0x0003ea0000000800 */
.L_x_97:
[----:B------:R-:W-:Y:S05]  /*18d0*/  WARPSYNC.ALL ;  /* 0x0000000000007948 */ /* 0x000fea0003800000 */
[----:B------:R-:W0:Y:S08]  /*18e0*/  S2UR UR6, SR_CgaCtaId ;  /* 0x00000000000679c3 */ /* 0x000e300000008800 */
[----:B------:R-:W-:Y:S06]  /*18f0*/  BAR.SYNC.DEFER_BLOCKING 0x0 ;  /* 0x0000000000007b1d */ /* 0x000fec0000010000 */
[----:B------:R-:W-:Y:S01]  /*1900*/  UMOV UR5, 0x400 ;  /* 0x0000040000057882 */ /* 0x000fe20000000000 */
[----:B------:R-:W2:Y:S01]  /*1910*/  S2R R17, SR_TID.X ;  /* 0x0000000000117919 */ /* 0x000ea20000002100 */
[----:B0-----:R-:W-:-:S09]  /*1920*/  ULEA UR5, UR6, UR5, 0x18 ;  /* 0x0000000506057291 */ /* 0x001fd2000f8ec0ff */
[----:B-1----:R-:W0:Y:S01]  /*1930*/  LDS R16, [UR5+0x4c] ;  /* 0x00004c05ff107984 */ /* 0x002e220008000800 */
[----:B--2---:R-:W-:-:S04]  /*1940*/  ISETP.NE.AND P0, PT, R17, RZ, PT ;  /* 0x000000ff1100720c */ /* 0x004fc80003f05270 */
[----:B0-----:R-:W-:-:S05]  /*1950*/  SEL R21, R16, RZ, P0 ;  /* 0x000000ff10157207 */ /* 0x001fca0000000000 */
[----:B------:R-:W-:-:S07]  /*1960*/  IMAD.IADD R21, R21, 0x1, R20 ;  /* 0x0000000115157824 */ /* 0x000fce00078e0214 */
.L_x_96:
[----:B------:R-:W-:Y:S05]  /*1970*/  BSYNC.RECONVERGENT B0 ;  /* 0x0000000000007941 */ /* 0x000fea0003800200 */
.L_x_94:
[----:B------:R-:W-:Y:S01]  /*1980*/  IMAD.IADD R36, R36, 0x1, R21 ;  /* 0x0000000124247824 */ /* 0x000fe200078e0215 */
[----:B0-----:R-:W0:Y:S01]  /*1990*/  S2R R16, SR_TID.X ;  /* 0x0000000000107919 */ /* 0x001e220000002100 */
[----:B------:R-:W1:Y:S01]  /*19a0*/  S2UR UR6, SR_CgaCtaId ;  /* 0x00000000000679c3 */ /* 0x000e620000008800 */
[----:B------:R-:W-:Y:S01]  /*19b0*/  UMOV UR5, 0x400 ;  /* 0x0000040000057882 */ /* 0x000fe20000000000 */
[----:B------:R-:W-:Y:S01]  /*19c0*/  IMAD.IADD R37, R37, 0x1, R36 ;  /* 0x0000000125257824 */ /* 0x000fe200078e0224 */
[----:B------:R-:W2:Y:S03]  /*19d0*/  S2R R17, SR_LANEID ;  /* 0x0000000000117919 */ /* 0x000ea60000000000 */
[----:B------:R-:W-:Y:S02]  /*19e0*/  IMAD.IADD R34, R34, 0x1, R37 ;  /* 0x0000000122227824 */ /* 0x000fe400078e0225 */
[----:B------:R-:W-:Y:S02]  /*19f0*/  BAR.SYNC.DEFER_BLOCKING 0x0 ;  /* 0x0000000000007b1d */ /* 0x000fe40000010000 */
[----:B------:R-:W-:-:S04]  /*1a00*/  IMAD.IADD R35, R35, 0x1, R34 ;  /* 0x0000000123237824 */ /* 0x000fc800078e0222 */
[----:B------:R-:W-:-:S04]  /*1a10*/  IMAD.IADD R32, R32, 0x1, R35 ;  /* 0x0000000120207824 */ /* 0x000fc800078e0223 */
[----:B------:R-:W-:-:S04]  /*1a20*/  IMAD.IADD R33, R33, 0x1, R32 ;  /* 0x0000000121217824 */ /* 0x000fc800078e0220 */
[----:B------:R-:W-:Y:S01]  /*1a30*/  IMAD.IADD R18, R18, 0x1, R33 ;  /* 0x0000000112127824 */ /* 0x000fe200078e0221 */
[----:B-1----:R-:W-:-:S03]  /*1a40*/  ULEA UR5, UR6, UR5, 0x18 ;  /* 0x0000000506057291 */ /* 0x002fc6000f8ec0ff */
[----:B------:R-:W-:Y:S01]  /*1a50*/  IMAD.IADD R19, R19, 0x1, R18 ;  /* 0x0000000113137824 */ /* 0x000fe200078e0212 */
[----:B------:R-:W1:Y:S03]  /*1a60*/  LDCU.64 UR6, c[0x0][0x388] ;  /* 0x00007100ff0677ac */ /* 0x000e660008000a00 */
[----:B------:R-:W-:Y:S01]  /*1a70*/  IMAD.IADD R14, R14, 0x1, R19 ;  /* 0x000000010e0e7824 */ /* 0x000fe200078e0213 */
[----:B0-----:R-:W-:-:S03]  /*1a80*/  SHF.R.U32.HI R16, RZ, 0x5, R16 ;  /* 0x00000005ff107819 */ /* 0x001fc60000011610 */
[----:B------:R-:W-:Y:S02]  /*1a90*/  IMAD.IADD R15, R15, 0x1, R14 ;  /* 0x000000010f0f7824 */ /* 0x000fe400078e020e */
[----:B--2---:R-:W-:Y:S02]  /*1aa0*/  IMAD R16, R16, 0x2c0, R17 ;  /* 0x000002c010107824 */ /* 0x004fe400078e0211 */
[----:B------:R-:W-:-:S03]  /*1ab0*/  IMAD.IADD R12, R12, 0x1, R15 ;  /* 0x000000010c0c7824 */ /* 0x000fc600078e020f */
[----:B------:R-:W-:Y:S01]  /*1ac0*/  LEA R16, R16, UR5, 0x2 ;  /* 0x0000000510107c11 */ /* 0x000fe2000f8e10ff */
[----:B------:R-:W-:Y:S01]  /*1ad0*/  IMAD.IADD R13, R13, 0x1, R12 ;  /* 0x000000010d0d7824 */ /* 0x000fe200078e020c */
[----:B-1----:R-:W-:-:S03]  /*1ae0*/  IADD3 R38, P0, PT, R38, UR6, RZ ;  /* 0x0000000626267c10 */ /* 0x002fc6000ff1e0ff */
[----:B------:R-:W-:Y:S02]  /*1af0*/  IMAD.IADD R10, R10, 0x1, R13 ;  /* 0x000000010a0a7824 */ /* 0x000fe400078e020d */
[----:B------:R-:W-:Y:S01]  /*1b00*/  IMAD R20, R17, 0x54, R16 ;  /* 0x0000005411147824 */ /* 0x000fe200078e0210 */
[----:B------:R-:W-:Y:S01]  /*1b10*/  IADD3.X R39, PT, PT, R0, UR7, RZ, P0, !PT ;  /* 0x0000000700277c10 */ /* 0x000fe200087fe4ff */
[----:B------:R-:W-:-:S03]  /*1b20*/  IMAD.IADD R11, R11, 0x1, R10 ;  /* 0x000000010b0b7824 */ /* 0x000fc600078e020a */
[----:B------:R-:W-:Y:S01]  /*1b30*/  STS.64 [R20], R36 ;  /* 0x0000002414007388 */ /* 0x000fe20000000a00 */
[----:B------:R-:W-:-:S03]  /*1b40*/  IMAD.IADD R8, R8, 0x1, R11 ;  /* 0x0000000108087824 */ /* 0x000fc600078e020b */
[----:B------:R-:W-:Y:S01]  /*1b50*/  STS.64 [R20+0x8], R34 ;  /* 0x0000082214007388 */ /* 0x000fe20000000a00 */
        /* <DEDUP_REMOVED lines=13> */
[----:B------:R-:W-:Y:S04]  /*1c30*/  STS.64 [R20+0x40], R6 ;  /* 0x0000400614007388 */ /* 0x000fe80000000a00 */
[----:B------:R-:W-:Y:S04]  /*1c40*/  STS.64 [R20+0x48], R4 ;  /* 0x0000480414007388 */ /* 0x000fe80000000a00 */
[----:B------:R-:W-:Y:S01]  /*1c50*/  STS.64 [R20+0x50], R2 ;  /* 0x0000500214007388 */ /* 0x000fe20000000a00 */
        /* <DEDUP_REMOVED lines=46> */
.L_x_93:
[----:B------:R-:W-:-:S13]  /*1f40*/  ISETP.NE.AND P0, PT, R0, RZ, PT ;  /* 0x000000ff0000720c */ /* 0x000fda0003f05270 */
[----:B------:R-:W-:Y:S05]  /*1f50*/  @!P0 EXIT ;  /* 0x000000000000894d */ /* 0x000fea0003800000 */
[----:B------:R-:W0:Y:S02]  /*1f60*/  LDC.64 R4, c[0x0][0x380] ;  /* 0x0000e000ff047b82 */ /* 0x000e240000000a00 */
[----:B0-----:R-:W-:-:S05]  /*1f70*/  IMAD.WIDE.U32 R4, R3, 0x4, R4 ;  /* 0x0000000403047825 */ /* 0x001fca00078e0004 */
[----:B------:R0:W2:Y:S01]  /*1f80*/  LDG.E R6, desc[UR8][R4.64] ;  /* 0x0000000804067981 */ /* 0x0000a2000c1e1900 */
[----:B------:R-:W1:Y:S02]  /*1f90*/  S2R R2, SR_TID.X ;  /* 0x0000000000027919 */ /* 0x000e640000002100 */
[C---:B-1----:R-:W-:Y:S02]  /*1fa0*/  LOP3.LUT R3, R2.reuse, 0x1f, RZ, 0xc0, !PT ;  /* 0x0000001f02037812 */ /* 0x042fe400078ec0ff */
[----:B------:R-:W-:-:S05]  /*1fb0*/  LOP3.LUT R8, R2, 0x3e0, RZ, 0xc0, !PT ;  /* 0x000003e002087812 */ /* 0x000fca00078ec0ff */
[----:B------:R-:W-:-:S04]  /*1fc0*/  IMAD R3, R8, 0x16, R3 ;  /* 0x0000001608037824 */ /* 0x000fc800078e0203 */
[C---:B------:R-:W-:Y:S01]  /*1fd0*/  VIADD R7, R3.reuse, 0x20 ;  /* 0x0000002003077836 */ /* 0x040fe20000000000 */
[C---:B------:R-:W-:Y:S01]  /*1fe0*/  ISETP.GE.U32.AND P6, PT, R3.reuse, R0, PT ;  /* 0x000000000300720c */ /* 0x040fe20003fc6070 */
[C---:B------:R-:W-:Y:S01]  /*1ff0*/  VIADD R9, R3.reuse, 0x40 ;  /* 0x0000004003097836 */ /* 0x040fe20000000000 */
[C---:B0-----:R-:W-:Y:S01]  /*2000*/  LEA R4, P1, R3.reuse, R4, 0x2 ;  /* 0x0000000403047211 */ /* 0x041fe200078210ff */
[----:B------:R-:W-:Y:S01]  /*2010*/  VIADD R11, R3, 0x60 ;  /* 0x00000060030b7836 */ /* 0x000fe20000000000 */
[-C--:B------:R-:W-:Y:S01]  /*2020*/  ISETP.GE.U32.AND P5, PT, R7, R0.reuse, PT ;  /* 0x000000000700720c */ /* 0x080fe20003fa6070 */
[----:B------:R-:W-:Y:S01]  /*2030*/  VIADD R7, R3, 0x80 ;  /* 0x0000008003077836 */ /* 0x000fe20000000000 */
[-C--:B------:R-:W-:Y:S01]  /*2040*/  ISETP.GE.U32.AND P0, PT, R9, R0.reuse, PT ;  /* 0x000000000900720c */ /* 0x080fe20003f06070 */
[----:B------:R-:W-:Y:S01]  /*2050*/  IMAD.X R5, RZ, RZ, R5, P1 ;  /* 0x000000ffff057224 */ /* 0x000fe200008e0605 */
[-C--:B------:R-:W-:Y:S01]  /*2060*/  ISETP.GE.U32.AND P4, PT, R11, R0.reuse, PT ;  /* 0x000000000b00720c */ /* 0x080fe20003f86070 */
[----:B------:R-:W-:Y:S01]  /*2070*/  VIADD R9, R3, 0xa0 ;  /* 0x000000a003097836 */ /* 0x000fe20000000000 */
[----:B------:R-:W-:Y:S01]  /*2080*/  ISETP.GE.U32.AND P3, PT, R7, R0, PT ;  /* 0x000000000700720c */ /* 0x000fe20003f66070 */
[----:B------:R-:W-:-:S03]  /*2090*/  VIADD R7, R3, 0xc0 ;  /* 0x000000c003077836 */ /* 0x000fc60000000000 */
[-C--:B------:R-:W-:Y:S01]  /*20a0*/  ISETP.GE.U32.AND P2, PT, R9, R0.reuse, PT ;  /* 0x000000000900720c */ /* 0x080fe20003f46070 */
[----:B------:R-:W-:Y:S01]  /*20b0*/  VIADD R9, R3, 0x100 ;  /* 0x0000010003097836 */ /* 0x000fe20000000000 */
[-C--:B------:R-:W-:Y:S01]  /*20c0*/  ISETP.GE.U32.AND P1, PT, R7, R0.reuse, PT ;  /* 0x000000000700720c */ /* 0x080fe20003f26070 */
[C---:B------:R-:W-:Y:S02]  /*20d0*/  VIADD R7, R3.reuse, 0xe0 ;  /* 0x000000e003077836 */ /* 0x040fe40000000000 */
[----:B------:R-:W-:Y:S02]  /*20e0*/  VIADD R39, R3, 0x260 ;  /* 0x0000026003277836 */ /* 0x000fe40000000000 */
[----:B--2---:R-:W-:Y:S02]  /*20f0*/  IMAD.MOV.U32 R16, RZ, RZ, R6 ;  /* 0x000000ffff107224 */ /* 0x004fe400078e0006 */
[----:B------:R-:W2:Y:S01]  /*2100*/  @!P6 LDG.E R6, desc[UR8][R4.64] ;  /* 0x000000080406e981 */ /* 0x000ea2000c1e1900 */
[----:B------:R-:W-:Y:S01]  /*2110*/  ISETP.GE.U32.AND P6, PT, R7, R0, PT ;  /* 0x000000000700720c */ /* 0x000fe20003fc6070 */
[----:B------:R-:W-:-:S02]  /*2120*/  IMAD.MOV.U32 R10, RZ, RZ, R16 ;  /* 0x000000ffff0a7224 */ /* 0x000fc400078e0010 */
[----:B------:R-:W-:Y:S02]  /*2130*/  VIADD R7, R3, 0x120 ;  /* 0x0000012003077836 */ /* 0x000fe40000000000 */
[--C-:B------:R-:W-:Y:S02]  /*2140*/  IMAD.MOV.U32 R12, RZ, RZ, R16.reuse ;  /* 0x000000ffff0c7224 */ /* 0x100fe400078e0010 */
[----:B------:R-:W3:Y:S01]  /*2150*/  @!P0 LDG.E R10, desc[UR8][R4.64+0x100] ;  /* 0x00010008040a8981 */ /* 0x000ee2000c1e1900 */
[-C--:B------:R-:W-:Y:S01]  /*2160*/  ISETP.GE.U32.AND P0, PT, R7, R0.reuse, PT ;  /* 0x000000000700720c */ /* 0x080fe20003f06070 */
[----:B------:R-:W-:Y:S02]  /*2170*/  VIADD R7, R3, 0x140 ;  /* 0x0000014003077836 */ /* 0x000fe40000000000 */
[--C-:B------:R-:W-:Y:S01]  /*2180*/  IMAD.MOV.U32 R8, RZ, RZ, R16.reuse ;  /* 0x000000ffff087224 */ /* 0x100fe200078e0010 */
[----:B------:R-:W4:Y:S01]  /*2190*/  @!P4 LDG.E R12, desc[UR8][R4.64+0x180] ;  /* 0x00018008040cc981 */ /* 0x000f22000c1e1900 */
[----:B------:R-:W-:Y:S01]  /*21a0*/  IMAD.MOV.U32 R18, RZ, RZ, R16 ;  /* 0x000000ffff127224 */ /* 0x000fe200078e0010 */
[----:B------:R-:W-:Y:S01]  /*21b0*/  ISETP.GE.U32.AND P4, PT, R7, R0, PT ;  /* 0x000000000700720c */ /* 0x000fe20003f86070 */
[----:B------:R-:W-:-:S02]  /*21c0*/  VIADD R7, R3, 0x180 ;  /* 0x0000018003077836 */ /* 0x000fc40000000000 */
[----:B------:R-:W5:Y:S01]  /*21d0*/  @!P5 LDG.E R8, desc[UR8][R4.64+0x80] ;  /* 0x000080080408d981 */ /* 0x000f62000c1e1900 */
[-C--:B------:R-:W-:Y:S01]  /*21e0*/  ISETP.GE.U32.AND P5, PT, R9, R0.reuse, PT ;  /* 0x000000000900720c */ /* 0x080fe20003fa6070 */
[--C-:B------:R-:W-:Y:S02]  /*21f0*/  IMAD.MOV.U32 R20, RZ, RZ, R16.reuse ;  /* 0x000000ffff147224 */ /* 0x100fe400078e0010 */
[----:B------:R-:W5:Y:S01]  /*2200*/  @!P2 LDG.E R18, desc[UR8][R4.64+0x280] ;  /* 0x000280080412a981 */ /* 0x000f62000c1e1900 */
[-C--:B------:R-:W-:Y:S01]  /*2210*/  ISETP.GE.U32.AND P2, PT, R7, R0.reuse, PT ;  /* 0x000000000700720c */ /* 0x080fe20003f46070 */
[C---:B------:R-:W-:Y:S02]  /*2220*/  VIADD R7, R3.reuse, 0x1a0 ;  /* 0x000001a003077836 */ /* 0x040fe40000000000 */
[--C-:B------:R-:W-:Y:S01]  /*2230*/  IMAD.MOV.U32 R14, RZ, RZ, R16.reuse ;  /* 0x000000ffff0e7224 */ /* 0x100fe200078e0010 */
[----:B------:R-:W5:Y:S01]  /*2240*/  @!P1 LDG.E R20, desc[UR8][R4.64+0x300] ;  /* 0x0003000804149981 */ /* 0x000f62000c1e1900 */
[----:B------:R-:W-:Y:S01]  /*2250*/  VIADD R9, R3, 0x160 ;  /* 0x0000016003097836 */ /* 0x000fe20000000000 */
[----:B------:R-:W-:Y:S01]  /*2260*/  ISETP.GE.U32.AND P1, PT, R7, R0, PT ;  /* 0x000000000700720c */ /* 0x000fe20003f26070 */
[----:B------:R-:W-:-:S02]  /*2270*/  IMAD.MOV.U32 R24, RZ, RZ, R16 ;  /* 0x000000ffff187224 */ /* 0x000fc400078e0010 */
[----:B------:R-:W-:Y:S01]  /*2280*/  VIADD R7, R3, 0x1e0 ;  /* 0x000001e003077836 */ /* 0x000fe20000000000 */
        /* <DEDUP_REMOVED lines=17> */
[----:B------:R-:W-:Y:S02]  /*23a0*/  VIADD R7, R3, 0x280 ;  /* 0x0000028003077836 */ /* 0x000fe40000000000 */
[--C-:B------:R-:W-:Y:S01]  /*23b0*/  IMAD.MOV.U32 R28, RZ, RZ, R16.reuse ;  /* 0x000000ffff1c7224 */ /* 0x100fe200078e0010 */
[----:B------:R-:W5:Y:S01]  /*23c0*/  @!P2 LDG.E R32, desc[UR8][R4.64+0x600] ;  /* 0x000600080420a981 */ /* 0x000f62000c1e1900 */
[--C-:B------:R-:W-:Y:S01]  /*23d0*/  IMAD.MOV.U32 R34, RZ, RZ, R16.reuse ;  /* 0x000000ffff227224 */ /* 0x100fe200078e0010 */
[----:B------:R-:W-:Y:S01]  /*23e0*/  ISETP.GE.U32.AND P2, PT, R7, R0, PT ;  /* 0x000000000700720c */ /* 0x000fe20003f46070 */
[----:B------:R-:W-:-:S02]  /*23f0*/  IMAD.MOV.U32 R36, RZ, RZ, R16 ;  /* 0x000000ffff247224 */ /* 0x000fc400078e0010 */
[C---:B------:R-:W-:Y:S01]  /*2400*/  VIADD R9, R3.reuse, 0x220 ;  /* 0x0000022003097836 */ /* 0x040fe20000000000 */
[----:B------:R-:W5:Y:S01]  /*2410*/  @!P4 LDG.E R28, desc[UR8][R4.64+0x500] ;  /* 0x00050008041cc981 */ /* 0x000f62000c1e1900 */
[----:B------:R-:W-:-:S03]  /*2420*/  VIADD R7, R3, 0x2a0 ;  /* 0x000002a003077836 */ /* 0x000fc60000000000 */
[----:B------:R-:W5:Y:S01]  /*2430*/  @!P1 LDG.E R34, desc[UR8][R4.64+0x680] ;  /* 0x0006800804229981 */ /* 0x000f62000c1e1900 */
[-C--:B------:R-:W-:Y:S02]  /*2440*/  ISETP.GE.U32.AND P4, PT, R9, R0.reuse, PT ;  /* 0x000000000900720c */ /* 0x080fe40003f86070 */
[-C--:B------:R-:W-:Y:S01]  /*2450*/  ISETP.GE.U32.AND P1, PT, R39, R0.reuse, PT ;  /* 0x000000002700720c */ /* 0x080fe20003f26070 */
[----:B------:R-:W5:Y:S01]  /*2460*/  @!P6 LDG.E R36, desc[UR8][R4.64+0x700] ;  /* 0x000700080424e981 */ /* 0x000f62000c1e1900 */
[----:B------:R-:W-:Y:S01]  /*2470*/  ISETP.GE.U32.AND P6, PT, R7, R0, PT ;  /* 0x000000000700720c */ /* 0x000fe20003fc6070 */
        /* <DEDUP_REMOVED lines=16> */
[----:B------:R-:W-:Y:S01]  /*2580*/  UMOV UR4, 0x400 ;  /* 0x0000040000047882 */ /* 0x000fe20000000000 */
[----:B------:R-:W-:Y:S01]  /*2590*/  ISETP.NE.AND P0, PT, R42, RZ, PT ;  /* 0x000000ff2a00720c */ /* 0x000fe20003f05270 */
[----:B-1----:R-:W-:-:S02]  /*25a0*/  ULEA UR4, UR5, UR4, 0x18 ;  /* 0x0000000405047291 */ /* 0x002fc4000f8ec0ff */
[----:B0-----:R-:W-:-:S05]  /*25b0*/  IMAD R41, R43, 0x2c0, R38 ;  /* 0x000002c02b297824 */ /* 0x001fca00078e0226 */
        /* <DEDUP_REMOVED lines=39> */
[----:B------:R-:W-:Y:S02]  /*2830*/  ISETP.NE.AND P1, PT, R38, 0x1f, PT ;  /* 0x0000001f2600780c */ /* 0x000fe40003f25270 */
[----:B---3--:R-:W-:Y:S02]  /*2840*/  IADD3 R16, PT, PT, R8, R7, R16 ;  /* 0x0000000708107210 */ /* 0x008fe40007ffe010 */
[----:B------:R-:W-:Y:S02]  /*2850*/  ISETP.NE.AND P2, PT, R43, 0xb, PT ;  /* 0x0000000b2b00780c */ /* 0x000fe40003f45270 */
[----:B----4-:R-:W-:Y:S02]  /*2860*/  IADD3 R16, PT, PT, R10, R9, R16 ;  /* 0x000000090a107210 */ /* 0x010fe40007ffe010 */
[----:B------:R-:W-:-:S02]  /*2870*/  ISETP.GE.U32.AND P3, PT, R2, 0x20, PT ;  /* 0x000000200200780c */ /* 0x000fc40003f66070 */
        /* <DEDUP_REMOVED lines=46> */
[----:B------:R-:W-:Y:S02]  /*2b60*/  SEL R16, R22, R16, !P0 ;  /* 0x0000001016107207 */ /* 0x000fe40004000000 */
[----:B------:R-:W-:-:S04]  /*2b70*/  ISETP.NE.AND P0, PT, R43, 0x8, PT ;  /* 0x000000082b00780c */ /* 0x000fc80003f05270 */
[----:B------:R-:W-:Y:S02]  /*2b80*/  SEL R16, R23, R16, !P0 ;  /* 0x0000001017107207 */ /* 0x000fe40004000000 */
[----:B------:R-:W-:Y:S02]  /*2b90*/  ISETP.NE.AND P0, PT, R43, 0xa, PT ;  /* 0x0000000a2b00780c */ /* 0x000fe40003f05270 */
[----:B------:R-:W-:Y:S02]  /*2ba0*/  SEL R16, R24, R16, !P1 ;  /* 0x0000001018107207 */ /* 0x000fe40004800000 */
[----:B------:R-:W-:Y:S02]  /*2bb0*/  ISETP.NE.AND P1, PT, R38, RZ, PT ;  /* 0x000000ff2600720c */ /* 0x000fe40003f25270 */
[----:B------:R-:W-:Y:S01]  /*2bc0*/  SEL R16, R25, R16, !P0 ;  /* 0x0000001019107207 */ /* 0x000fe20004000000 */
[----:B------:R-:W-:Y:S01]  /*2bd0*/  @!P2 IMAD.IADD R16, R26, 0x1, R25 ;  /* 0x000000011a10a824 */ /* 0x000fe200078e0219 */
[----:B------:R-:W-:-:S02]  /*2be0*/  SEL R17, R42, RZ, P1 ;  /* 0x000000ff2a117207 */ /* 0x000fc40000800000 */
[----:B------:R-:W-:-:S03]  /*2bf0*/  ISETP.NE.AND P0, PT, R2, RZ, PT ;  /* 0x000000ff0200720c */ /* 0x000fc60003f05270 */
[----:B------:R-:W-:-:S05]  /*2c00*/  @P3 IMAD.IADD R42, R16, 0x1, R17 ;  /* 0x00000001102a3824 */ /* 0x000fca00078e0211 */
[----:B------:R-:W-:Y:S01]  /*2c10*/  SEL R17, R42, RZ, P0 ;  /* 0x000000ff2a117207 */ /* 0x000fe20000000000 */
[----:B------:R-:W-:Y:S06]  /*2c20*/  BRA `(.L_x_111) ;  /* 0x0000000c00e87947 */ /* 0x000fec0003800000 */
.L_x_110:
[----:B0-2---:R-:W-:Y:S02]  /*2c30*/  IADD3 R16, PT, PT, R6, R5, R4 ;  /* 0x0000000506107210 */ /* 0x005fe40007ffe004 */
[----:B------:R-:W-:Y:S02]  /*2c40*/  ISETP.NE.AND P1, PT, R38, 0x1f, PT ;  /* 0x0000001f2600780c */ /* 0x000fe40003f25270 */
        /* <DEDUP_REMOVED lines=52> */
[----:B------:R-:W-:Y:S01]  /*2f90*/  SEL R16, R23, R16, !P0 ;  /* 0x0000001017107207 */ /* 0x000fe20004000000 */
[----:B------:R-:W-:Y:S01]  /*2fa0*/  IMAD.IADD R23, R45, 0x1, -R44 ;  /* 0x000000012d177824 */ /* 0x000fe200078e0a2c */
[C---:B------:R-:W-:Y:S02]  /*2fb0*/  ISETP.NE.AND P0, PT, R43.reuse, 0xa, PT ;  /* 0x0000000a2b00780c */ /* 0x040fe40003f05270 */
[----:B------:R-:W-:Y:S02]  /*2fc0*/  SEL R16, R24, R16, !P1 ;  /* 0x0000001018107207 */ /* 0x000fe40004800000 */
[----:B------:R-:W-:Y:S02]  /*2fd0*/  ISETP.NE.AND P1, PT, R43, 0xb, PT ;  /* 0x0000000b2b00780c */ /* 0x000fe40003f25270 */
[----:B------:R-:W-:Y:S02]  /*2fe0*/  SEL R16, R25, R16, !P0 ;  /* 0x0000001019107207 */ /* 0x000fe40004000000 */
[----:B------:R-:W-:-:S02]  /*2ff0*/  ISETP.GT.U32.AND P0, PT, R2, 0x1f, PT ;  /* 0x0000001f0200780c */ /* 0x000fc40003f04070 */
[----:B------:R-:W-:Y:S02]  /*3000*/  SEL R17, R23, RZ, P2 ;  /* 0x000000ff17117207 */ /* 0x000fe40001000000 */
        /* <DEDUP_REMOVED lines=20> */
.L_x_157:
[----:B------:R-:W-:Y:S05]  /*3150*/  @!P0 BRA `(.L_x_114) ;  /* 0x0000000000748947 */ /* 0x000fea0003800000 */
[----:B------:R-:W-:-:S07]  /*3160*/  IMAD.MOV.U32 R20, RZ, RZ, 0x3b8 ;  /* 0x000003b8ff147424 */ /* 0x000fce00078e00ff */
.L_x_116:
        /* <DEDUP_REMOVED lines=27> */
.L_x_160:
[----:B------:R-:W-:Y:S05]  /*3320*/  @P0 BRA `(.L_x_116) ;  /* 0xfffffffc00900947 */ /* 0x000fea000383ffff */
.L_x_114:
        /* <DEDUP_REMOVED lines=23> */
[----:B------:R-:W-:-:S03]  /*34a0*/  ISETP.GT.AND P0, PT, R16, R47, PT ;  /* 0x0000002f1000720c */ /* 0x000fc60003f04270 */
[----:B------:R-:W-:-:S05]  /*34b0*/  IMAD.IADD R50, R46, 0x1, R17 ;  /* 0x000000012e327824 */ /* 0x000fca00078e0211 */
[----:B------:R-:W0:Y:S02]  /*34c0*/  SHFL.DOWN PT, R22, R50, 0x8, R47 ;  /* 0x0900000032167989 */ /* 0x000e2400000e002f */
[----:B0-----:R-:W-:Y:S02]  /*34d0*/  SEL R17, R22, RZ, !P0 ;  /* 0x000000ff16117207 */ /* 0x001fe40004000000 */
[----:B------:R-:W-:Y:S01]  /*34e0*/  ISETP.NE.AND P0, PT, R18, 0x65, PT ;  /* 0x000000651200780c */ /* 0x000fe20003f05270 */
[----:B------:R-:W-:Y:S02]  /*34f0*/  VIADD R18, R38, 0x10 ;  /* 0x0000001026127836 */ /* 0x000fe40000000000 */
[----:B------:R-:W-:Y:S02]  /*3500*/  IMAD.IADD R48, R50, 0x1, R17 ;  /* 0x0000000132307824 */ /* 0x000fe400078e0211 */
[----:B------:R-:W0:Y:S01]  /*3510*/  LDC.64 R16, c[0x0][0x390] ;  /* 0x0000e400ff107b82 */ /* 0x000e220000000a00 */
[----:B------:R-:W-:-:S02]  /*3520*/  ISETP.GT.AND P2, PT, R18, R47, PT ;  /* 0x0000002f1200720c */ /* 0x000fc40003f44270 */
[----:B------:R-:W1:Y:S05]  /*3530*/  SHFL.DOWN PT, R22, R48, 0x10, R47 ;  /* 0x0a00000030167989 */ /* 0x000e6a00000e002f */
[----:B------:R-:W-:Y:S02]  /*3540*/  VOTE.ALL P0, P0 ;  /* 0x0000000000ff7806 */ /* 0x000fe40000000000 */
[----:B0-----:R-:W-:Y:S02]  /*3550*/  IADD3 R44, P3, PT, R16, 0x100, RZ ;  /* 0x00000100102c7810 */ /* 0x001fe40007f7e0ff */
[----:B-1----:R-:W-:-:S03]  /*3560*/  SEL R19, R22, RZ, !P2 ;  /* 0x000000ff16137207 */ /* 0x002fc60005000000 */
[----:B------:R-:W-:Y:S02]  /*3570*/  IMAD.X R45, RZ, RZ, R17, P3 ;  /* 0x000000ffff2d7224 */ /* 0x000fe400018e0611 */
[----:B------:R-:W-:-:S07]  /*3580*/  IMAD.IADD R46, R48, 0x1, R19 ;  /* 0x00000001302e7824 */ /* 0x000fce00078e0213 */
.L_x_169:
[----:B------:R-:W-:Y:S05]  /*3590*/  @!P0 BRA `(.L_x_118) ;  /* 0x00000004002c8947 */ /* 0x000fea0003800000 */
[----:B------:R-:W-:-:S07]  /*35a0*/  IMAD.MOV.U32 R47, RZ, RZ, 0x3b8 ;  /* 0x000003b8ff2f7424 */ /* 0x000fce00078e00ff */
.L_x_124:
        /* <DEDUP_REMOVED lines=8> */
.L_x_172:
[----:B------:R-:W-:Y:S05]  /*3630*/  @!P0 BRA `(.L_x_120) ;  /* 0x0000000000748947 */ /* 0x000fea0003800000 */
[----:B------:R-:W-:-:S07]  /*3640*/  IMAD.MOV.U32 R20, RZ, RZ, R47 ;  /* 0x000000ffff147224 */ /* 0x000fce00078e002f */
.L_x_122:
        /* <DEDUP_REMOVED lines=27> */
.L_x_175:
[----:B------:R-:W-:Y:S05]  /*3800*/  @P0 BRA `(.L_x_122) ;  /* 0xfffffffc00900947 */ /* 0x000fea000383ffff */
.L_x_120:
[----:B------:R-:W-:Y:S01]  /*3810*/  UMOV UR5, 0xffffffff ;  /* 0xffffffff00057882 */ /* 0x000fe20000000000 */
[----:B------:R-:W-:Y:S02]  /*3820*/  ISETP.NE.AND P0, PT, R18, 0x65, PT ;  /* 0x000000651200780c */ /* 0x000fe40003f05270 */
[----:B------:R-:W-:Y:S11]  /*3830*/  BRA.DIV UR5, `(.L_x_123) ;  /* 0x0000001e051c7947 */ /* 0x000ff6000b800000 */
[----:B------:R-:W-:Y:S01]  /*3840*/  VOTE.ANY R21, PT, !P0 ;  /* 0x0000000000157806 */ /* 0x000fe200040e0100 */
[----:B------:R-:W-:Y:S02]  /*3850*/  VIADD R20, R38, 0x2 ;  /* 0x0000000226147836 */ /* 0x000fe40000000000 */
[----:B------:R-:W-:Y:S01]  /*3860*/  VIADD R43, R43, 0xffffffe0 ;  /* 0xffffffe02b2b7836 */ /* 0x000fe20000000000 */
[----:B------:R-:W-:-:S05]  /*3870*/  LOP3.LUT R21, R21, 0x80000000, R26, 0xec, !PT ;  /* 0x8000000015157812 */ /* 0x000fca00078eec1a */
        /* <DEDUP_REMOVED lines=28> */
.L_x_184:
[----:B------:R-:W-:Y:S05]  /*3a40*/  @P0 BRA `(.L_x_124) ;  /* 0xfffffff800d80947 */ /* 0x000fea000383ffff */
.L_x_118:
        /* <DEDUP_REMOVED lines=15> */
.L_x_112:
[----:B------:R-:W-:Y:S05]  /*3b40*/  WARPSYNC.ALL ;  /* 0x0000000000007948 */ /* 0x000fea0003800000 */
[----:B------:R-:W0:Y:S08]  /*3b50*/  S2UR UR5, SR_CgaCtaId ;  /* 0x00000000000579c3 */ /* 0x000e300000008800 */
[----:B------:R-:W-:Y:S01]  /*3b60*/  BAR.SYNC.DEFER_BLOCKING 0x0 ;  /* 0x0000000000007b1d */ /* 0x000fe20000010000 */
[----:B------:R-:W-:-:S05]  /*3b70*/  ISETP.NE.AND P0, PT, R2, RZ, PT ;  /* 0x000000ff0200720c */ /* 0x000fca0003f05270 */
[----:B------:R-:W-:Y:S02]  /*3b80*/  UMOV UR4, 0x400 ;  /* 0x0000040000047882 */ /* 0x000fe40000000000 */
[----:B0-----:R-:W-:-:S09]  /*3b90*/  ULEA UR4, UR5, UR4, 0x18 ;  /* 0x0000000405047291 */ /* 0x001fd2000f8ec0ff */
[----:B-1----:R-:W0:Y:S02]  /*3ba0*/  LDS R17, [UR4+0x4c] ;  /* 0x00004c04ff117984 */ /* 0x002e240008000800 */
[----:B0-----:R-:W-:-:S05]  /*3bb0*/  SEL R17, R17, RZ, P0 ;  /* 0x000000ff11117207 */ /* 0x001fca0000000000 */
[----:B------:R-:W-:-:S07]  /*3bc0*/  IMAD.IADD R17, R17, 0x1, R16 ;  /* 0x0000000111117824 */ /* 0x000fce00078e0210 */
.L_x_111:
[----:B------:R-:W-:Y:S01]  /*3bd0*/  IMAD.IADD R4, R4, 0x1, R17 ;  /* 0x0000000104047824 */ /* 0x000fe200078e0211 */
[----:B------:R-:W-:Y:S01]  /*3be0*/  BAR.SYNC.DEFER_BLOCKING 0x0 ;  /* 0x0000000000007b1d */ /* 0x000fe20000010000 */
[----:B------:R-:W-:Y:S02]  /*3bf0*/  ISETP.NE.AND P0, PT, R2, RZ, PT ;  /* 0x000000ff0200720c */ /* 0x000fe40003f05270 */
[----:B------:R-:W-:-:S05]  /*3c00*/  IMAD.IADD R5, R5, 0x1, R4 ;  /* 0x0000000105057824 */ /* 0x000fca00078e0204 */
[----:B------:R-:W0:Y:S01]  /*3c10*/  S2UR UR5, SR_CTAID.X ;  /* 0x00000000000579c3 */ /* 0x000e220000002500 */
[----:B------:R-:W-:Y:S01]  /*3c20*/  IMAD.IADD R6, R6, 0x1, R5 ;  /* 0x0000000106067824 */ /* 0x000fe200078e0205 */
[----:B------:R-:W1:Y:S03]  /*3c30*/  LDCU.64 UR6, c[0x0][0x388] ;  /* 0x00007100ff0677ac */ /* 0x000e660008000a00 */
[----:B------:R-:W-:-:S04]  /*3c40*/  IMAD.IADD R7, R7, 0x1, R6 ;  /* 0x0000000107077824 */ /* 0x000fc800078e0206 */
[----:B------:R-:W-:-:S04]  /*3c50*/  IMAD.IADD R8, R8, 0x1, R7 ;  /* 0x0000000108087824 */ /* 0x000fc800078e0207 */
[----:B------:R-:W-:-:S04]  /*3c60*/  IMAD.IADD R9, R9, 0x1, R8 ;  /* 0x0000000109097824 */ /* 0x000fc800078e0208 */
[----:B------:R-:W-:Y:S01]  /*3c70*/  IMAD.IADD R10, R10, 0x1, R9 ;  /* 0x000000010a0a7824 */ /* 0x000fe200078e0209 */
[----:B------:R2:W-:Y:S03]  /*3c80*/  STS.64 [R40], R4 ;  /* 0x0000000428007388 */ /* 0x0005e60000000a00 */
[----:B------:R-:W-:Y:S01]  /*3c90*/  IMAD.IADD R11, R11, 0x1, R10 ;  /* 0x000000010b0b7824 */ /* 0x000fe200078e020a */
[----:B------:R-:W-:Y:S03]  /*3ca0*/  STS.64 [R40+0x8], R6 ;  /* 0x0000080628007388 */ /* 0x000fe60000000a00 */
[----:B------:R-:W-:Y:S01]  /*3cb0*/  IMAD.IADD R12, R12, 0x1, R11 ;  /* 0x000000010c0c7824 */ /* 0x000fe200078e020b */
[----:B------:R3:W-:Y:S03]  /*3cc0*/  STS.64 [R40+0x10], R8 ;  /* 0x0000100828007388 */ /* 0x0007e60000000a00 */
[----:B------:R-:W-:Y:S01]  /*3cd0*/  IMAD.IADD R13, R13, 0x1, R12 ;  /* 0x000000010d0d7824 */ /* 0x000fe200078e020c */
[----:B------:R-:W-:Y:S01]  /*3ce0*/  STS.64 [R40+0x18], R10 ;  /* 0x0000180a28007388 */ /* 0x000fe20000000a00 */
[----:B--2---:R-:W0:Y:S02]  /*3cf0*/  LDC R4, c[0x0][0x398] ;  /* 0x0000e600ff047b82 */ /* 0x004e240000000800 */
[----:B------:R-:W-:Y:S01]  /*3d00*/  IMAD.IADD R14, R14, 0x1, R13 ;  /* 0x000000010e0e7824 */ /* 0x000fe200078e020d */
[----:B------:R2:W-:Y:S03]  /*3d10*/  STS.64 [R40+0x20], R12 ;  /* 0x0000200c28007388 */ /* 0x0005e60000000a00 */
[----:B------:R-:W-:Y:S01]  /*3d20*/  IMAD.IADD R15, R15, 0x1, R14 ;  /* 0x000000010f0f7824 */ /* 0x000fe200078e020e */
[----:B------:R-:W4:Y:S03]  /*3d30*/  S2R R5, SR_TID.X ;  /* 0x0000000000057919 */ /* 0x000f260000002100 */
[----:B------:R-:W-:Y:S01]  /*3d40*/  IMAD.IADD R28, R28, 0x1, R15 ;  /* 0x000000011c1c7824 */ /* 0x000fe200078e020f */
[----:B------:R-:W-:Y:S03]  /*3d50*/  STS.64 [R40+0x28], R14 ;  /* 0x0000280e28007388 */ /* 0x000fe60000000a00 */
[----:B------:R-:W-:Y:S01]  /*3d60*/  IMAD.IADD R29, R29, 0x1, R28 ;  /* 0x000000011d1d7824 */ /* 0x000fe200078e021c */
[----:B---3--:R-:W3:Y:S03]  /*3d70*/  S2R R8, SR_TID.X ;  /* 0x0000000000087919 */ /* 0x008ee60000002100 */
[----:B------:R-:W-:Y:S01]  /*3d80*/  IMAD.IADD R30, R30, 0x1, R29 ;  /* 0x000000011e1e7824 */ /* 0x000fe200078e021d */
[----:B------:R-:W-:Y:S03]  /*3d90*/  STS.64 [R40+0x30], R28 ;  /* 0x0000301c28007388 */ /* 0x000fe60000000a00 */
[----:B------:R-:W-:-:S02]  /*3da0*/  IMAD.IADD R31, R31, 0x1, R30 ;  /* 0x000000011f1f7824 */ /* 0x000fc400078e021e */
[----:B0-----:R-:W-:Y:S02]  /*3db0*/  VIADD R4, R4, UR5 ;  /* 0x0000000504047c36 */ /* 0x001fe40008000000 */
[----:B------:R-:W-:Y:S01]  /*3dc0*/  IMAD.IADD R32, R32, 0x1, R31 ;  /* 0x0000000120207824 */ /* 0x000fe200078e021f */
[----:B------:R-:W-:Y:S01]  /*3dd0*/  STS.64 [R40+0x38], R30 ;  /* 0x0000381e28007388 */ /* 0x000fe20000000a00 */
[----:B--2---:R-:W-:Y:S02]  /*3de0*/  IMAD R12, R4, 0x2100, RZ ;  /* 0x00002100040c7824 */ /* 0x004fe400078e02ff */
[----:B------:R-:W-:-:S04]  /*3df0*/  IMAD.IADD R33, R33, 0x1, R32 ;  /* 0x0000000121217824 */ /* 0x000fc800078e0220 */
[----:B------:R-:W-:Y:S01]  /*3e00*/  IMAD.IADD R34, R34, 0x1, R33 ;  /* 0x0000000122227824 */ /* 0x000fe200078e0221 */
[----:B------:R-:W-:Y:S03]  /*3e10*/  STS.64 [R40+0x40], R32 ;  /* 0x0000402028007388 */ /* 0x000fe60000000a00 */
[----:B------:R-:W-:Y:S01]  /*3e20*/  IMAD.IADD R35, R35, 0x1, R34 ;  /* 0x0000000123237824 */ /* 0x000fe200078e0222 */
[C---:B----4-:R-:W-:Y:S02]  /*3e30*/  LOP3.LUT R4, R5.reuse, 0x3e0, RZ, 0xc0, !PT ;  /* 0x000003e005047812 */ /* 0x050fe400078ec0ff */
[----:B------:R-:W-:Y:S01]  /*3e40*/  LOP3.LUT R6, R5, 0x1f, RZ, 0xc0, !PT ;  /* 0x0000001f05067812 */ /* 0x000fe200078ec0ff */
[----:B------:R-:W-:Y:S01]  /*3e50*/  IMAD.IADD R36, R36, 0x1, R35 ;  /* 0x0000000124247824 */ /* 0x000fe200078e0223 */
[----:B------:R-:W-:Y:S03]  /*3e60*/  STS.64 [R40+0x48], R34 ;  /* 0x0000482228007388 */ /* 0x000fe60000000a00 */
[----:B------:R-:W-:Y:S01]  /*3e70*/  IMAD.IADD R37, R37, 0x1, R36 ;  /* 0x0000000125257824 */ /* 0x000fe200078e0224 */
[----:B---3--:R-:W-:Y:S01]  /*3e80*/  LOP3.LUT R10, R8, 0x1f, RZ, 0xc0, !PT ;  /* 0x0000001f080a7812 */ /* 0x008fe200078ec0ff */
[----:B------:R-:W-:-:S03]  /*3e90*/  IMAD R6, R4, 0x16, R6 ;  /* 0x0000001604067824 */ /* 0x000fc600078e0206 */
[----:B------:R-:W-:Y:S01]  /*3ea0*/  STS.64 [R40+0x50], R36 ;  /* 0x0000502428007388 */ /* 0x000fe20000000a00 */
        /* <DEDUP_REMOVED lines=22> */
[----:B------:R0:W-:Y:S04]  /*4010*/  LDS R21, [R41+0xa80] ;  /* 0x000a800029157984 */ /* 0x0001e80000000800 */
[----:B------:R2:W-:Y:S01]  /*4020*/  @!P0 STS [UR4+0x8400], R0 ;  /* 0x00840000ff008988 */ /* 0x0005e20008000804 */
[----:B------:R-:W-:Y:S01]  /*4030*/  BAR.SYNC.DEFER_BLOCKING 0x0 ;  /* 0x0000000000007b1d */ /* 0x000fe20000010000 */
[----:B0-----:R-:W-:Y:S01]  /*4040*/  LOP3.LUT R41, R8, 0x3e0, RZ, 0xc0, !PT ;  /* 0x000003e008297812 */ /* 0x001fe200078ec0ff */
[----:B------:R-:W-:Y:S01]  /*4050*/  VIADD R8, R6, 0x80 ;  /* 0x0000008006087836 */ /* 0x000fe20000000000 */
[----:B------:R-:W-:-:S03]  /*4060*/  IADD3 R5, P0, PT, R12, R3, RZ ;  /* 0x000000030c057210 */ /* 0x000fc60007f1e0ff */
[----:B------:R-:W-:Y:S02]  /*4070*/  IMAD R10, R41, 0x16, R10 ;  /* 0x00000016290a7824 */ /* 0x000fe400078e020a */
[----:B------:R-:W-:Y:S02]  /*4080*/  VIADD R41, R6, 0x20 ;  /* 0x0000002006297836 */ /* 0x000fe40000000000 */
[----:B--2---:R-:W-:Y:S01]  /*4090*/  IMAD.X R0, RZ, RZ, RZ, P0 ;  /* 0x000000ffff007224 */ /* 0x004fe200000e06ff */
[----:B-1----:R-:W-:-:S04]  /*40a0*/  LEA R4, P0, R5, UR6, 0x2 ;  /* 0x0000000605047c11 */ /* 0x002fc8000f8010ff */
[----:B------:R-:W-:Y:S01]  /*40b0*/  LEA.HI.X R5, R5, UR7, R0, 0x2, P0 ;  /* 0x0000000705057c11 */ /* 0x000fe200080f1400 */
[----:B------:R-:W-:Y:S01]  /*40c0*/  VIADD R0, R10, 0xe0 ;  /* 0x000000e00a007836 */ /* 0x000fe20000000000 */
[----:B------:R-:W0:Y:S02]  /*40d0*/  LDS R2, [UR4+0x8400] ;  /* 0x00840004ff027984 */ /* 0x000e240008000800 */
[-C--:B0-----:R-:W-:Y:S01]  /*40e0*/  ISETP.GE.AND P6, PT, R3, R2.reuse, PT ;  /* 0x000000020300720c */ /* 0x081fe20003fc6270 */
[C---:B------:R-:W-:Y:S01]  /*40f0*/  VIADD R3, R6.reuse, 0xa0 ;  /* 0x000000a006037836 */ /* 0x040fe20000000000 */
[-C--:B------:R-:W-:Y:S01]  /*4100*/  ISETP.GE.AND P5, PT, R41, R2.reuse, PT ;  /* 0x000000022900720c */ /* 0x080fe20003fa6270 */
[----:B------:R-:W-:Y:S01]  /*4110*/  VIADD R41, R6, 0xc0 ;  /* 0x000000c006297836 */ /* 0x000fe20000000000 */
[-C--:B------:R-:W-:Y:S01]  /*4120*/  ISETP.GE.AND P0, PT, R8, R2.reuse, PT ;  /* 0x000000020800720c */ /* 0x080fe20003f06270 */
[----:B------:R-:W-:Y:S01]  /*4130*/  VIADD R8, R10, 0x40 ;  /* 0x000000400a087836 */ /* 0x000fe20000000000 */
[-C--:B------:R-:W-:Y:S01]  /*4140*/  ISETP.GE.AND P4, PT, R3, R2.reuse, PT ;  /* 0x000000020300720c */ /* 0x080fe20003f86270 */
[C---:B------:R-:W-:Y:S01]  /*4150*/  VIADD R3, R6.reuse, 0x100 ;  /* 0x0000010006037836 */ /* 0x040fe20000000000 */
[-C--:B------:R-:W-:Y:S01]  /*4160*/  ISETP.GE.AND P2, PT, R41, R2.reuse, PT ;  /* 0x000000022900720c */ /* 0x080fe20003f46270 */
[----:B------:R-:W-:Y:S01]  /*4170*/  VIADD R41, R6, 0x120 ;  /* 0x0000012006297836 */ /* 0x000fe20000000000 */
[----:B------:R-:W-:-:S02]  /*4180*/  ISETP.GE.AND P3, PT, R8, R2, PT ;  /* 0x000000020800720c */ /* 0x000fc40003f66270 */
[-C--:B------:R-:W-:Y:S01]  /*4190*/  ISETP.GE.AND P1, PT, R0, R2.reuse, PT ;  /* 0x000000020000720c */ /* 0x080fe20003f26270 */
[----:B------:R-:W-:Y:S01]  /*41a0*/  @!P6 STG.E desc[UR8][R4.64], R45 ;  /* 0x0000002d0400e986 */ /* 0x000fe2000c101908 */
[-C--:B------:R-:W-:Y:S01]  /*41b0*/  ISETP.GE.AND P6, PT, R3, R2.reuse, PT ;  /* 0x000000020300720c */ /* 0x080fe20003fc6270 */
[----:B------:R-:W-:Y:S02]  /*41c0*/  VIADD R3, R6, 0x140 ;  /* 0x0000014006037836 */ /* 0x000fe40000000000 */
[----:B------:R-:W-:Y:S01]  /*41d0*/  @!P5 STG.E desc[UR8][R4.64+0x80], R47 ;  /* 0x0000802f0400d986 */ /* 0x000fe2000c101908 */
[-C--:B------:R-:W-:Y:S01]  /*41e0*/  ISETP.GE.AND P5, PT, R41, R2.reuse, PT ;  /* 0x000000022900720c */ /* 0x080fe20003fa6270 */
[C---:B------:R-:W-:Y:S02]  /*41f0*/  VIADD R41, R10.reuse, 0x160 ;  /* 0x000001600a297836 */ /* 0x040fe40000000000 */
[----:B------:R-:W-:Y:S01]  /*4200*/  @!P0 STG.E desc[UR8][R4.64+0x200], R49 ;  /* 0x0002003104008986 */ /* 0x000fe2000c101908 */
[----:B------:R-:W-:Y:S01]  /*4210*/  ISETP.GE.AND P0, PT, R3, R2, PT ;  /* 0x000000020300720c */ /* 0x000fe20003f06270 */
[----:B------:R-:W-:-:S02]  /*4220*/  VIADD R3, R10, 0x180 ;  /* 0x000001800a037836 */ /* 0x000fc40000000000 */
[----:B------:R-:W-:Y:S01]  /*4230*/  @!P4 STG.E desc[UR8][R4.64+0x280], R51 ;  /* 0x000280330400c986 */ /* 0x000fe2000c101908 */
[-C--:B------:R-:W-:Y:S01]  /*4240*/  ISETP.GE.AND P4, PT, R41, R2.reuse, PT ;  /* 0x000000022900720c */ /* 0x080fe20003f86270 */
[C---:B------:R-:W-:Y:S02]  /*4250*/  VIADD R41, R10.reuse, 0x60 ;  /* 0x000000600a297836 */ /* 0x040fe40000000000 */
[----:B------:R-:W-:Y:S01]  /*4260*/  @!P2 STG.E desc[UR8][R4.64+0x300], R53 ;  /* 0x000300350400a986 */ /* 0x000fe2000c101908 */
[-C--:B------:R-:W-:Y:S01]  /*4270*/  ISETP.GE.AND P2, PT, R3, R2.reuse, PT ;  /* 0x000000020300720c */ /* 0x080fe20003f46270 */
[C---:B------:R-:W-:Y:S02]  /*4280*/  VIADD R3, R10.reuse, 0x1a0 ;  /* 0x000001a00a037836 */ /* 0x040fe40000000000 */
[----:B------:R0:W-:Y:S01]  /*4290*/  @!P3 STG.E desc[UR8][R4.64+0x100], R43 ;  /* 0x0001002b0400b986 */ /* 0x0001e2000c101908 */
[----:B------:R-:W-:Y:S01]  /*42a0*/  ISETP.GE.AND P3, PT, R41, R2, PT ;  /* 0x000000022900720c */ /* 0x000fe20003f66270 */
[----:B------:R-:W-:-:S02]  /*42b0*/  VIADD R41, R10, 0x1c0 ;  /* 0x000001c00a297836 */ /* 0x000fc40000000000 */
[----:B------:R1:W-:Y:S01]  /*42c0*/  @!P1 STG.E desc[UR8][R4.64+0x380], R37 ;  /* 0x0003802504009986 */ /* 0x0003e2000c101908 */
[-C--:B------:R-:W-:Y:S01]  /*42d0*/  ISETP.GE.AND P1, PT, R3, R2.reuse, PT ;  /* 0x000000020300720c */ /* 0x080fe20003f26270 */
[C---:B------:R-:W-:Y:S02]  /*42e0*/  VIADD R3, R6.reuse, 0x1e0 ;  /* 0x000001e006037836 */ /* 0x040fe40000000000 */
[----:B------:R1:W-:Y:S03]  /*42f0*/  @!P5 STG.E desc[UR8][R4.64+0x480], R33 ;  /* 0x000480210400d986 */ /* 0x0003e6000c101908 */
[-C--:B------:R-:W-:Y:S01]  /*4300*/  ISETP.GE.AND P5, PT, R3, R2.reuse, PT ;  /* 0x000000020300720c */ /* 0x080fe20003fa6270 */
[C---:B------:R-:W-:Y:S01]  /*4310*/  VIADD R3, R6.reuse, 0x240 ;  /* 0x0000024006037836 */ /* 0x040fe20000000000 */
[----:B------:R1:W-:Y:S01]  /*4320*/  @!P6 STG.E desc[UR8][R4.64+0x400], R35 ;  /* 0x000400230400e986 */ /* 0x0003e2000c101908 */
[----:B------:R-:W-:Y:S01]  /*4330*/  ISETP.GE.AND P6, PT, R41, R2, PT ;  /* 0x000000022900720c */ /* 0x000fe20003fc6270 */
[----:B------:R-:W-:-:S02]  /*4340*/  VIADD R41, R6, 0x200 ;  /* 0x0000020006297836 */ /* 0x000fc40000000000 */
[----:B------:R1:W-:Y:S01]  /*4350*/  @!P3 STG.E desc[UR8][R4.64+0x180], R29 ;  /* 0x0001801d0400b986 */ /* 0x0003e2000c101908 */
[-C--:B------:R-:W-:Y:S01]  /*4360*/  ISETP.GE.AND P3, PT, R3, R2.reuse, PT ;  /* 0x000000020300720c */ /* 0x080fe20003f66270 */
[----:B------:R-:W-:Y:S02]  /*4370*/  VIADD R3, R6, 0x280 ;  /* 0x0000028006037836 */ /* 0x000fe40000000000 */
[----:B------:R1:W-:Y:S01]  /*4380*/  @!P1 STG.E desc[UR8][R4.64+0x680], R25 ;  /* 0x0006801904009986 */ /* 0x0003e2000c101908 */
[----:B0-----:R-:W-:Y:S02]  /*4390*/  VIADD R43, R10, 0x220 ;  /* 0x000002200a2b7836 */ /* 0x001fe40000000000 */
[-C--:B------:R-:W-:Y:S01]  /*43a0*/  ISETP.GE.AND P1, PT, R3, R2.reuse, PT ;  /* 0x000000020300720c */ /* 0x080fe20003f26270 */
        /* <DEDUP_REMOVED lines=18> */
.L_x_98:
[----:B------:R-:W-:Y:S01]  /*44d0*/  BSSY B1, `(.L_x_125) ;  /* 0x0000006000017945 */ /* 0x000fe20003800000 */
[----:B------:R-:W-:Y:S01]  /*44e0*/  PLOP3.LUT P0, PT, P0, PT, PT, 0x8, 0x80 ;  /* 0x000000000080781c */ /* 0x000fe2000070e170 */
[----:B------:R-:W-:-:S12]  /*44f0*/  IMAD.MOV.U32 R21, RZ, RZ, -0x1 ;  /* 0xffffffffff157424 */ /* 0x000fd800078e00ff */
[----:B------:R-:W-:Y:S05]  /*4500*/  WARPSYNC.COLLECTIVE R21, `(.L_x_126) ;  /* 0x0000000015087348 */ /* 0x000fea0003c00000 */
[----:B------:R-:W-:Y:S01]  /*4510*/  VOTE.ANY P0, P0 ;  /* 0x0000000000ff7806 */ /* 0x000fe20000000100 */
[----:B------:R-:W-:-:S12]  /*4520*/  ENDCOLLECTIVE ;  /* 0x000000000000791b */ /* 0x000fd80003800000 */
.L_x_126:
[----:B------:R-:W-:Y:S05]  /*4530*/  BSYNC B1 ;  /* 0x0000000000017941 */ /* 0x000fea0003800000 */
.L_x_125:
[----:B------:R-:W-:Y:S05]  /*4540*/  BRA `(.L_x_127) ;  /* 0xffffffc800747947 */ /* 0x000fea000383ffff */
.L_x_100:
[----:B------:R-:W-:Y:S01]  /*4550*/  BSSY B1, `(.L_x_128) ;  /* 0x0000006000017945 */ /* 0x000fe20003800000 */
[----:B------:R-:W-:Y:S01]  /*4560*/  PLOP3.LUT P0, PT, P0, PT, PT, 0x8, 0x80 ;  /* 0x000000000080781c */ /* 0x000fe2000070e170 */
[----:B------:R-:W-:-:S12]  /*4570*/  IMAD.MOV.U32 R21, RZ, RZ, -0x1 ;  /* 0xffffffffff157424 */ /* 0x000fd800078e00ff */
[----:B------:R-:W-:Y:S05]  /*4580*/  WARPSYNC.COLLECTIVE R21, `(.L_x_129) ;  /* 0x0000000015087348 */ /* 0x000fea0003c00000 */
[----:B------:R-:W-:Y:S01]  /*4590*/  VOTE.ANY P0, P0 ;  /* 0x0000000000ff7806 */ /* 0x000fe20000000100 */
[----:B------:R-:W-:-:S12]  /*45a0*/  ENDCOLLECTIVE ;  /* 0x000000000000791b */ /* 0x000fd80003800000 */
.L_x_129:
[----:B------:R-:W-:Y:S05]  /*45b0*/  BSYNC B1 ;  /* 0x0000000000017941 */ /* 0x000fea0003800000 */
.L_x_128:
[----:B------:R-:W-:Y:S05]  /*45c0*/  BRA `(.L_x_130) ;  /* 0xffffffc800c87947 */ /* 0x000fea000383ffff */
.L_x_102:
[----:B------:R-:W0:Y:S01]  /*45d0*/  S2R R25, SR_GEMASK ;  /* 0x0000000000197919 */ /* 0x000e220000003c00 */
[----:B------:R-:W-:Y:S01]  /*45e0*/  BSSY B1, `(.L_x_131) ;  /* 0x0000006000017945 */ /* 0x000fe20003800000 */
[----:B------:R-:W-:Y:S01]  /*45f0*/  PLOP3.LUT P0, PT, P0, PT, PT, 0x8, 0x80 ;  /* 0x000000000080781c */ /* 0x000fe2000070e170 */
[----:B------:R-:W-:-:S12]  /*4600*/  IMAD.MOV.U32 R21, RZ, RZ, -0x1 ;  /* 0xffffffffff157424 */ /* 0x000fd800078e00ff */
[----:B0-----:R-:W-:Y:S05]  /*4610*/  WARPSYNC.COLLECTIVE R21, `(.L_x_132) ;  /* 0x0000000015087348 */ /* 0x001fea0003c00000 */
[----:B------:R-:W-:Y:S01]  /*4620*/  VOTE.ANY R21, PT, P0 ;  /* 0x0000000000157806 */ /* 0x000fe200000e0100 */
[----:B0-----:R-:W-:Y:S06]  /*4630*/  ENDCOLLECTIVE ;  /* 0x000000000000791b */ /* 0x001fec0003800000 */
.L_x_132:
[----:B------:R-:W-:Y:S05]  /*4640*/  BSYNC B1 ;  /* 0x0000000000017941 */ /* 0x000fea0003800000 */
.L_x_131:
[----:B------:R-:W-:Y:S01]  /*4650*/  LOP3.LUT R21, R21, 0x80000000, R25, 0xec, !PT ;  /* 0x8000000015157812 */ /* 0x000fe200078eec19 */
[----:B------:R-:W-:Y:S02]  /*4660*/  IMAD.MOV.U32 R20, RZ, RZ, R29 ;  /* 0x000000ffff147224 */ /* 0x000fe400078e001d */
[----:B------:R-:W-:Y:S02]  /*4670*/  VIADD R41, R39, 0x2 ;  /* 0x0000000227297836 */ /* 0x000fe40000000000 */
[----:B------:R-:W-:Y:S02]  /*4680*/  VIADD R16, R21, 0xffffffff ;  /* 0xffffffff15107836 */ /* 0x000fe40000000000 */
[C---:B------:R-:W-:Y:S02]  /*4690*/  VIADD R40, R39.reuse, 0x4 ;  /* 0x0000000427287836 */ /* 0x040fe40000000000 */
[----:B------:R-:W-:Y:S01]  /*46a0*/  VIADD R30, R39, 0x8 ;  /* 0x00000008271e7836 */ /* 0x000fe20000000000 */
[----:B------:R-:W-:Y:S01]  /*46b0*/  LOP3.LUT R48, R21, R16, RZ, 0xc, !PT ;  /* 0x0000001015307212 */ /* 0x000fe200078e0cff */
[----:B------:R-:W-:-:S02]  /*46c0*/  IMAD.MOV.U32 R16, RZ, RZ, 0x1 ;  /* 0x00000001ff107424 */ /* 0x000fc400078e00ff */
[----:B------:R-:W-:-:S03]  /*46d0*/  IMAD.MOV.U32 R21, RZ, RZ, -0x1 ;  /* 0xffffffffff157424 */ /* 0x000fc600078e00ff */
[----:B------:R-:W0:Y:S02]  /*46e0*/  POPC R48, R48 ;  /* 0x0000003000307309 */ /* 0x000e240000000000 */
[----:B0-----:R-:W-:Y:S01]  /*46f0*/  IMAD.MOV.U32 R17, RZ, RZ, R48 ;  /* 0x000000ffff117224 */ /* 0x001fe200078e0030 */
[----:B------:R-:W-:-:S13]  /*4700*/  ISETP.GE.AND P0, PT, R39, R48, PT ;  /* 0x000000302700720c */ /* 0x000fda0003f06270 */
[----:B------:R-:W-:Y:S05]  /*4710*/  WARPSYNC.COLLECTIVE R21, `(.L_x_133) ;  /* 0x0000000015087348 */ /* 0x000fea0003c00000 */
[----:B------:R0:W1:Y:S02]  /*4720*/  SHFL.DOWN P3, R22, R20, R16, R17 ;  /* 0x0800001014167389 */ /* 0x0000640000060011 */
[----:B01----:R-:W-:Y:S05]  /*4730*/  ENDCOLLECTIVE ;  /* 0x000000000000791b */ /* 0x003fea0003800000 */
.L_x_133:
        /* <DEDUP_REMOVED lines=8> */
.L_x_134:
[----:B------:R-:W-:Y:S01]  /*47c0*/  IMAD.MOV.U32 R16, RZ, RZ, 0x4 ;  /* 0x00000004ff107424 */ /* 0x000fe200078e00ff */
[----:B------:R-:W-:Y:S02]  /*47d0*/  SEL R22, R22, RZ, !P0 ;  /* 0x000000ff16167207 */ /* 0x000fe40004000000 */
[----:B------:R-:W-:-:S03]  /*47e0*/  ISETP.GT.AND P0, PT, R40, R48, PT ;  /* 0x000000302800720c */ /* 0x000fc60003f04270 */
[----:B------:R-:W-:Y:S02]  /*47f0*/  IMAD.IADD R45, R43, 0x1, R22 ;  /* 0x000000012b2d7824 */ /* 0x000fe400078e0216 */
[----:B------:R-:W-:Y:S02]  /*4800*/  VIADD R43, R39, 0x10 ;  /* 0x00000010272b7836 */ /* 0x000fe40000000000 */
[----:B------:R-:W-:-:S03]  /*4810*/  IMAD.MOV.U32 R20, RZ, RZ, R45 ;  /* 0x000000ffff147224 */ /* 0x000fc600078e002d */
[----:B------:R-:W-:-:S13]  /*4820*/  ISETP.GT.AND P2, PT, R43, R48, PT ;  /* 0x000000302b00720c */ /* 0x000fda0003f44270 */
[----:B------:R-:W-:Y:S05]  /*4830*/  WARPSYNC.COLLECTIVE R21, `(.L_x_135) ;  /* 0x0000000015087348 */ /* 0x000fea0003c00000 */
[----:B------:R0:W1:Y:S02]  /*4840*/  SHFL.DOWN P3, R22, R20, R16, R17 ;  /* 0x0800001014167389 */ /* 0x0000640000060011 */
[----:B01----:R-:W-:Y:S05]  /*4850*/  ENDCOLLECTIVE ;  /* 0x000000000000791b */ /* 0x003fea0003800000 */
.L_x_135:
        /* <DEDUP_REMOVED lines=8> */
.L_x_136:
[----:B------:R-:W-:Y:S01]  /*48e0*/  IMAD.MOV.U32 R16, RZ, RZ, 0x10 ;  /* 0x00000010ff107424 */ /* 0x000fe200078e00ff */
[----:B------:R-:W-:Y:S02]  /*48f0*/  SEL R22, R22, RZ, !P0 ;  /* 0x000000ff16167207 */ /* 0x000fe40004000000 */
[----:B------:R-:W-:-:S03]  /*4900*/  ISETP.NE.AND P0, PT, R28, 0x65, PT ;  /* 0x000000651c00780c */ /* 0x000fc60003f05270 */
[----:B------:R-:W-:Y:S02]  /*4910*/  IMAD.IADD R47, R29, 0x1, R22 ;  /* 0x000000011d2f7824 */ /* 0x000fe400078e0216 */
[----:B------:R-:W0:Y:S02]  /*4920*/  LDC.64 R28, c[0x0][0x390] ;  /* 0x0000e400ff1c7b82 */ /* 0x000e240000000a00 */
[----:B------:R-:W-:-:S07]  /*4930*/  IMAD.MOV.U32 R20, RZ, RZ, R47 ;  /* 0x000000ffff147224 */ /* 0x000fce00078e002f */
[----:B0-----:R-:W-:Y:S05]  /*4940*/  WARPSYNC.COLLECTIVE R21, `(.L_x_137) ;  /* 0x0000000015087348 */ /* 0x001fea0003c00000 */
[----:B------:R1:W2:Y:S02]  /*4950*/  SHFL.DOWN P3, R22, R20, R16, R17 ;  /* 0x0800001014167389 */ /* 0x0002a40000060011 */
[----:B012---:R-:W-:Y:S05]  /*4960*/  ENDCOLLECTIVE ;  /* 0x000000000000791b */ /* 0x007fea0003800000 */
.L_x_137:
[----:B------:R-:W-:Y:S05]  /*4970*/  WARPSYNC.COLLECTIVE R21, `(.L_x_138) ;  /* 0x0000000015087348 */ /* 0x000fea0003c00000 */
[----:B------:R-:W-:Y:S01]  /*4980*/  VOTE.ALL P0, P0 ;  /* 0x0000000000ff7806 */ /* 0x000fe20000000000 */
[----:B------:R-:W-:-:S12]  /*4990*/  ENDCOLLECTIVE ;  /* 0x000000000000791b */ /* 0x000fd80003800000 */
.L_x_138:
[----:B------:R-:W-:Y:S02]  /*49a0*/  IADD3 R44, P3, PT, R28, 0x100, RZ ;  /* 0x000001001c2c7810 */ /* 0x000fe40007f7e0ff */
[----:B------:R-:W-:-:S03]  /*49b0*/  SEL R22, R22, RZ, !P2 ;  /* 0x000000ff16167207 */ /* 0x000fc60005000000 */
[----:B------:R-:W-:Y:S02]  /*49c0*/  IMAD.X R45, RZ, RZ, R29, P3 ;  /* 0x000000ffff2d7224 */ /* 0x000fe400018e061d */
[----:B------:R-:W-:Y:S01]  /*49d0*/  IMAD.IADD R46, R47, 0x1, R22 ;  /* 0x000000012f2e7824 */ /* 0x000fe200078e0216 */
[----:B------:R-:W-:Y:S06]  /*49e0*/  BRA `(.L_x_139) ;  /* 0xffffffc8005c7947 */ /* 0x000fec000383ffff */
.L_x_104:
[----:B------:R-:W-:Y:S01]  /*49f0*/  BSSY B1, `(.L_x_140) ;  /* 0x0000006000017945 */ /* 0x000fe20003800000 */
[----:B------:R-:W-:Y:S01]  /*4a00*/  PLOP3.LUT P0, PT, P0, PT, PT, 0x8, 0x80 ;  /* 0x000000000080781c */ /* 0x000fe2000070e170 */
[----:B------:R-:W-:-:S12]  /*4a10*/  IMAD.MOV.U32 R21, RZ, RZ, -0x1 ;  /* 0xffffffffff157424 */ /* 0x000fd800078e00ff */
[----:B------:R-:W-:Y:S05]  /*4a20*/  WARPSYNC.COLLECTIVE R21, `(.L_x_141) ;  /* 0x0000000015087348 */ /* 0x000fea0003c00000 */
[----:B------:R-:W-:Y:S01]  /*4a30*/  VOTE.ANY P0, P0 ;  /* 0x0000000000ff7806 */ /* 0x000fe20000000100 */
[----:B------:R-:W-:-:S12]  /*4a40*/  ENDCOLLECTIVE ;  /* 0x000000000000791b */ /* 0x000fd80003800000 */
.L_x_141:
[----:B------:R-:W-:Y:S05]  /*4a50*/  BSYNC B1 ;  /* 0x0000000000017941 */ /* 0x000fea0003800000 */
.L_x_140:
[----:B------:R-:W-:Y:S05]  /*4a60*/  BRA `(.L_x_142) ;  /* 0xffffffc800647947 */ /* 0x000fea000383ffff */
.L_x_106:
[----:B------:R-:W-:Y:S01]  /*4a70*/  BSSY B1, `(.L_x_143) ;  /* 0x0000006000017945 */ /* 0x000fe20003800000 */
[----:B------:R-:W-:Y:S01]  /*4a80*/  PLOP3.LUT P0, PT, P0, PT, PT, 0x8, 0x80 ;  /* 0x000000000080781c */ /* 0x000fe2000070e170 */
[----:B------:R-:W-:-:S12]  /*4a90*/  IMAD.MOV.U32 R21, RZ, RZ, -0x1 ;  /* 0xffffffffff157424 */ /* 0x000fd800078e00ff */
[----:B------:R-:W-:Y:S05]  /*4aa0*/  WARPSYNC.COLLECTIVE R21, `(.L_x_144) ;  /* 0x0000000015087348 */ /* 0x000fea0003c00000 */
[----:B------:R-:W-:Y:S01]  /*4ab0*/  VOTE.ANY P0, P0 ;  /* 0x0000000000ff7806 */ /* 0x000fe20000000100 */
[----:B------:R-:W-:-:S12]  /*4ac0*/  ENDCOLLECTIVE ;  /* 0x000000000000791b */ /* 0x000fd80003800000 */
.L_x_144:
[----:B------:R-:W-:Y:S05]  /*4ad0*/  BSYNC B1 ;  /* 0x0000000000017941 */ /* 0x000fea0003800000 */
.L_x_143:
[----:B------:R-:W-:Y:S05]  /*4ae0*/  BRA `(.L_x_145) ;  /* 0xffffffc800b87947 */ /* 0x000fea000383ffff */
.L_x_108:
[----:B------:R-:W-:Y:S01]  /*4af0*/  BSSY B1, `(.L_x_146) ;  /* 0x0000006000017945 */ /* 0x000fe20003800000 */
[----:B------:R-:W-:Y:S01]  /*4b00*/  PLOP3.LUT P0, PT, P0, PT, PT, 0x8, 0x80 ;  /* 0x000000000080781c */ /* 0x000fe2000070e170 */
[----:B------:R-:W-:-:S12]  /*4b10*/  IMAD.MOV.U32 R21, RZ, RZ, -0x1 ;  /* 0xffffffffff157424 */ /* 0x000fd800078e00ff */
[----:B------:R-:W-:Y:S05]  /*4b20*/  WARPSYNC.COLLECTIVE R21, `(.L_x_147) ;  /* 0x0000000015087348 */ /* 0x000fea0003c00000 */
[----:B------:R-:W-:Y:S01]  /*4b30*/  VOTE.ANY R21, PT, P0 ;  /* 0x0000000000157806 */ /* 0x000fe200000e0100 */
[----:B------:R-:W-:Y:S06]  /*4b40*/  ENDCOLLECTIVE ;  /* 0x000000000000791b */ /* 0x000fec0003800000 */
.L_x_147:
[----:B------:R-:W-:Y:S05]  /*4b50*/  BSYNC B1 ;  /* 0x0000000000017941 */ /* 0x000fea0003800000 */
.L_x_146:
[----:B------:R-:W-:Y:S01]  /*4b60*/  LOP3.LUT R21, R21, 0x80000000, R25, 0xec, !PT ;  /* 0x8000000015157812 */ /* 0x000fe200078eec19 */
[----:B------:R-:W-:Y:S02]  /*4b70*/  IMAD.MOV.U32 R20, RZ, RZ, R29 ;  /* 0x000000ffff147224 */ /* 0x000fe400078e001d */
[----:B------:R-:W-:Y:S02]  /*4b80*/  VIADD R24, R24, 0xffffffe0 ;  /* 0xffffffe018187836 */ /* 0x000fe40000000000 */
[----:B------:R-:W-:-:S05]  /*4b90*/  VIADD R16, R21, 0xffffffff ;  /* 0xffffffff15107836 */ /* 0x000fca0000000000 */
[----:B------:R-:W-:Y:S01]  /*4ba0*/  LOP3.LUT R49, R21, R16, RZ, 0xc, !PT ;  /* 0x0000001015317212 */ /* 0x000fe200078e0cff */
[----:B------:R-:W-:Y:S02]  /*4bb0*/  IMAD.MOV.U32 R16, RZ, RZ, 0x1 ;  /* 0x00000001ff107424 */ /* 0x000fe400078e00ff */
[----:B------:R-:W-:Y:S01]  /*4bc0*/  IMAD.MOV.U32 R21, RZ, RZ, -0x1 ;  /* 0xffffffffff157424 */ /* 0x000fe200078e00ff */
[----:B------:R0:W1:Y:S06]  /*4bd0*/  POPC R17, R49 ;  /* 0x0000003100117309 */ /* 0x00006c0000000000 */
[----:B01----:R-:W-:Y:S05]  /*4be0*/  WARPSYNC.COLLECTIVE R21, `(.L_x_148) ;  /* 0x0000000015087348 */ /* 0x003fea0003c00000 */
[----:B-1----:R1:W2:Y:S02]  /*4bf0*/  SHFL.DOWN P3, R22, R20, R16, R17 ;  /* 0x0800001014167389 */ /* 0x0022a40000060011 */
[----:B012---:R-:W-:Y:S05]  /*4c00*/  ENDCOLLECTIVE ;  /* 0x000000000000791b */ /* 0x007fea0003800000 */
.L_x_148:
[----:B------:R-:W-:Y:S01]  /*4c10*/  ISETP.GE.AND P0, PT, R39, R17, PT ;  /* 0x000000112700720c */ /* 0x000fe20003f06270 */
[----:B------:R-:W-:-:S03]  /*4c20*/  IMAD.MOV.U32 R16, RZ, RZ, 0x2 ;  /* 0x00000002ff107424 */ /* 0x000fc600078e00ff */
[----:B------:R-:W-:Y:S02]  /*4c30*/  SEL R22, R22, RZ, !P0 ;  /* 0x000000ff16167207 */ /* 0x000fe40004000000 */
[----:B------:R-:W-:-:S03]  /*4c40*/  ISETP.GT.AND P0, PT, R41, R17, PT ;  /* 0x000000112900720c */ /* 0x000fc60003f04270 */
[----:B------:R-:W-:-:S04]  /*4c50*/  IMAD.IADD R48, R22, 0x1, R29 ;  /* 0x0000000116307824 */ /* 0x000fc800078e021d */
[----:B------:R-:W-:-:S07]  /*4c60*/  IMAD.MOV.U32 R20, RZ, RZ, R48 ;  /* 0x000000ffff147224 */ /* 0x000fce00078e0030 */
[----:B------:R-:W-:Y:S05]  /*4c70*/  WARPSYNC.COLLECTIVE R21, `(.L_x_149) ;  /* 0x0000000015087348 */ /* 0x000fea0003c00000 */
[----:B------:R0:W1:Y:S02]  /*4c80*/  SHFL.DOWN P3, R22, R20, R16, R17 ;  /* 0x0800001014167389 */ /* 0x0000640000060011 */
[----:B01----:R-:W-:Y:S05]  /*4c90*/  ENDCOLLECTIVE ;  /* 0x000000000000791b */ /* 0x003fea0003800000 */
.L_x_149:
        /* <DEDUP_REMOVED lines=8> */
.L_x_150:
        /* <DEDUP_REMOVED lines=8> */
.L_x_151:
        /* <DEDUP_REMOVED lines=8> */
.L_x_152:
[----:B------:R-:W-:Y:S02]  /*4e20*/  SEL R22, R22, RZ, !P0 ;  /* 0x000000ff16167207 */ /* 0x000fe40004000000 */
[----:B------:R-:W-:Y:S02]  /*4e30*/  ISETP.NE.AND P0, PT, R28, 0x65, PT ;  /* 0x000000651c00780c */ /* 0x000fe40003f05270 */
[----:B------:R-:W-:-:S11]  /*4e40*/  IADD3 R46, PT, PT, R29, R22, R46 ;  /* 0x000000161d2e7210 */ /* 0x000fd60007ffe02e */
[----:B------:R-:W-:Y:S05]  /*4e50*/  WARPSYNC.COLLECTIVE R21, `(.L_x_153) ;  /* 0x0000000015087348 */ /* 0x000fea0003c00000 */
[----:B------:R-:W-:Y:S01]  /*4e60*/  VOTE.ALL P0, P0 ;  /* 0x0000000000ff7806 */ /* 0x000fe20000000000 */
[----:B------:R-:W-:-:S12]  /*4e70*/  ENDCOLLECTIVE ;  /* 0x000000000000791b */ /* 0x000fd80003800000 */
.L_x_153:
[----:B------:R-:W-:Y:S05]  /*4e80*/  BRA `(.L_x_154) ;  /* 0xffffffc800507947 */ /* 0x000fea000383ffff */
.L_x_113:
[----:B------:R-:W-:Y:S01]  /*4e90*/  BSSY B0, `(.L_x_155) ;  /* 0x0000006000007945 */ /* 0x000fe20003800000 */
[----:B------:R-:W-:Y:S01]  /*4ea0*/  PLOP3.LUT P0, PT, P0, PT, PT, 0x8, 0x80 ;  /* 0x000000000080781c */ /* 0x000fe2000070e170 */
[----:B------:R-:W-:-:S12]  /*4eb0*/  IMAD.MOV.U32 R21, RZ, RZ, -0x1 ;  /* 0xffffffffff157424 */ /* 0x000fd800078e00ff */
[----:B------:R-:W-:Y:S05]  /*4ec0*/  WARPSYNC.COLLECTIVE R21, `(.L_x_156) ;  /* 0x0000000015087348 */ /* 0x000fea0003c00000 */
[----:B------:R-:W-:Y:S01]  /*4ed0*/  VOTE.ANY P0, P0 ;  /* 0x0000000000ff7806 */ /* 0x000fe20000000100 */
[----:B------:R-:W-:-:S12]  /*4ee0*/  ENDCOLLECTIVE ;  /* 0x000000000000791b */ /* 0x000fd80003800000 */
.L_x_156:
[----:B------:R-:W-:Y:S05]  /*4ef0*/  BSYNC B0 ;  /* 0x0000000000007941 */ /* 0x000fea0003800000 */
.L_x_155:
[----:B------:R-:W-:Y:S05]  /*4f00*/  BRA `(.L_x_157) ;  /* 0xffffffe000907947 */ /* 0x000fea000383ffff */
.L_x_115:
[----:B------:R-:W-:Y:S01]  /*4f10*/  BSSY B0, `(.L_x_158) ;  /* 0x0000006000007945 */ /* 0x000fe20003800000 */
[----:B------:R-:W-:Y:S01]  /*4f20*/  PLOP3.LUT P0, PT, P0, PT, PT, 0x8, 0x80 ;  /* 0x000000000080781c */ /* 0x000fe2000070e170 */
[----:B------:R-:W-:-:S12]  /*4f30*/  IMAD.MOV.U32 R21, RZ, RZ, -0x1 ;  /* 0xffffffffff157424 */ /* 0x000fd800078e00ff */
[----:B------:R-:W-:Y:S05]  /*4f40*/  WARPSYNC.COLLECTIVE R21, `(.L_x_159) ;  /* 0x0000000015087348 */ /* 0x000fea0003c00000 */
[----:B------:R-:W-:Y:S01]  /*4f50*/  VOTE.ANY P0, P0 ;  /* 0x0000000000ff7806 */ /* 0x000fe20000000100 */
[----:B------:R-:W-:-:S12]  /*4f60*/  ENDCOLLECTIVE ;  /* 0x000000000000791b */ /* 0x000fd80003800000 */
.L_x_159:
[----:B------:R-:W-:Y:S05]  /*4f70*/  BSYNC B0 ;  /* 0x0000000000007941 */ /* 0x000fea0003800000 */
.L_x_158:
[----:B------:R-:W-:Y:S05]  /*4f80*/  BRA `(.L_x_160) ;  /* 0xffffffe000e47947 */ /* 0x000fea000383ffff */
.L_x_117:
[----:B------:R-:W0:Y:S01]  /*4f90*/  S2R R26, SR_GEMASK ;  /* 0x00000000001a7919 */ /* 0x000e220000003c00 */
[----:B------:R-:W-:Y:S01]  /*4fa0*/  BSSY B0, `(.L_x_161) ;  /* 0x0000006000007945 */ /* 0x000fe20003800000 */
[----:B------:R-:W-:Y:S01]  /*4fb0*/  PLOP3.LUT P0, PT, P0, PT, PT, 0x8, 0x80 ;  /* 0x000000000080781c */ /* 0x000fe2000070e170 */
[----:B------:R-:W-:-:S12]  /*4fc0*/  IMAD.MOV.U32 R21, RZ, RZ, -0x1 ;  /* 0xffffffffff157424 */ /* 0x000fd800078e00ff */
[----:B0-----:R-:W-:Y:S05]  /*4fd0*/  WARPSYNC.COLLECTIVE R21, `(.L_x_162) ;  /* 0x0000000015087348 */ /* 0x001fea0003c00000 */
[----:B------:R-:W-:Y:S01]  /*4fe0*/  VOTE.ANY R21, PT, P0 ;  /* 0x0000000000157806 */ /* 0x000fe200000e0100 */
[----:B0-----:R-:W-:Y:S06]  /*4ff0*/  ENDCOLLECTIVE ;  /* 0x000000000000791b */ /* 0x001fec0003800000 */
.L_x_162:
[----:B------:R-:W-:Y:S05]  /*5000*/  BSYNC B0 ;  /* 0x0000000000007941 */ /* 0x000fea0003800000 */
.L_x_161:
[----:B------:R-:W-:Y:S01]  /*5010*/  LOP3.LUT R21, R21, 0x80000000, R26, 0xec, !PT ;  /* 0x8000000015157812 */ /* 0x000fe200078eec1a */
[----:B------:R-:W-:-:S04]  /*5020*/  IMAD.MOV.U32 R20, RZ, RZ, R19 ;  /* 0x000000ffff147224 */ /* 0x000fc800078e0013 */
[----:B------:R-:W-:-:S05]  /*5030*/  VIADD R16, R21, 0xffffffff ;  /* 0xffffffff15107836 */ /* 0x000fca0000000000 */
[----:B------:R-:W-:Y:S01]  /*5040*/  LOP3.LUT R47, R21, R16, RZ, 0xc, !PT ;  /* 0x00000010152f7212 */ /* 0x000fe200078e0cff */
[----:B------:R-:W-:Y:S02]  /*5050*/  IMAD.MOV.U32 R16, RZ, RZ, 0x1 ;  /* 0x00000001ff107424 */ /* 0x000fe400078e00ff */
[----:B------:R-:W-:-:S03]  /*5060*/  IMAD.MOV.U32 R21, RZ, RZ, -0x1 ;  /* 0xffffffffff157424 */ /* 0x000fc600078e00ff */
[----:B------:R-:W0:Y:S02]  /*5070*/  POPC R47, R47 ;  /* 0x0000002f002f7309 */ /* 0x000e240000000000 */
[----:B0-----:R-:W-:Y:S01]  /*5080*/  IMAD.MOV.U32 R17, RZ, RZ, R47 ;  /* 0x000000ffff117224 */ /* 0x001fe200078e002f */
[----:B------:R-:W-:-:S13]  /*5090*/  ISETP.GE.AND P0, PT, R38, R47, PT ;  /* 0x0000002f2600720c */ /* 0x000fda0003f06270 */
[----:B------:R-:W-:Y:S05]  /*50a0*/  WARPSYNC.COLLECTIVE R21, `(.L_x_163) ;  /* 0x0000000015087348 */ /* 0x000fea0003c00000 */
[----:B------:R0:W1:Y:S02]  /*50b0*/  SHFL.DOWN P3, R22, R20, R16, R17 ;  /* 0x0800001014167389 */ /* 0x0000640000060011 */
[----:B01----:R-:W-:Y:S05]  /*50c0*/  ENDCOLLECTIVE ;  /* 0x000000000000791b */ /* 0x003fea0003800000 */
.L_x_163:
[----:B------:R-:W-:Y:S01]  /*50d0*/  IMAD.MOV.U32 R16, RZ, RZ, 0x2 ;  /* 0x00000002ff107424 */ /* 0x000fe200078e00ff */
        /* <DEDUP_REMOVED lines=8> */
.L_x_164:
        /* <DEDUP_REMOVED lines=9> */
.L_x_165:
        /* <DEDUP_REMOVED lines=9> */
.L_x_166:
[----:B------:R-:W-:Y:S01]  /*5280*/  IMAD.MOV.U32 R16, RZ, RZ, 0x10 ;  /* 0x00000010ff107424 */ /* 0x000fe200078e00ff */
[----:B------:R-:W-:Y:S02]  /*5290*/  SEL R19, R22, RZ, !P0 ;  /* 0x000000ff16137207 */ /* 0x000fe40004000000 */
[----:B------:R-:W-:Y:S01]  /*52a0*/  ISETP.NE.AND P0, PT, R18, 0x65, PT ;  /* 0x000000651200780c */ /* 0x000fe20003f05270 */
[----:B------:R-:W-:Y:S02]  /*52b0*/  VIADD R18, R38, 0x10 ;  /* 0x0000001026127836 */ /* 0x000fe40000000000 */
[----:B------:R-:W-:-:S03]  /*52c0*/  IMAD.IADD R48, R50, 0x1, R19 ;  /* 0x0000000132307824 */ /* 0x000fc600078e0213 */
[----:B------:R-:W-:Y:S01]  /*52d0*/  ISETP.GT.AND P2, PT, R18, R47, PT ;  /* 0x0000002f1200720c */ /* 0x000fe20003f44270 */
[----:B------:R-:W-:Y:S01]  /*52e0*/  IMAD.MOV.U32 R20, RZ, RZ, R48 ;  /* 0x000000ffff147224 */ /* 0x000fe200078e0030 */
[----:B------:R-:W0:Y:S11]  /*52f0*/  LDC.64 R18, c[0x0][0x390] ;  /* 0x0000e400ff127b82 */ /* 0x000e360000000a00 */
[----:B0-----:R-:W-:Y:S05]  /*5300*/  WARPSYNC.COLLECTIVE R21, `(.L_x_167) ;  /* 0x0000000015087348 */ /* 0x001fea0003c00000 */
[----:B------:R1:W2:Y:S02]  /*5310*/  SHFL.DOWN P3, R22, R20, R16, R17 ;  /* 0x0800001014167389 */ /* 0x0002a40000060011 */
[----:B012---:R-:W-:Y:S05]  /*5320*/  ENDCOLLECTIVE ;  /* 0x000000000000791b */ /* 0x007fea0003800000 */
.L_x_167:
[----:B------:R-:W-:Y:S05]  /*5330*/  WARPSYNC.COLLECTIVE R21, `(.L_x_168) ;  /* 0x0000000015087348 */ /* 0x000fea0003c00000 */
[----:B------:R-:W-:Y:S01]  /*5340*/  VOTE.ALL P0, P0 ;  /* 0x0000000000ff7806 */ /* 0x000fe20000000000 */
[----:B------:R-:W-:-:S12]  /*5350*/  ENDCOLLECTIVE ;  /* 0x000000000000791b */ /* 0x000fd80003800000 */
.L_x_168:
[----:B------:R-:W-:Y:S02]  /*5360*/  SEL R45, R22, RZ, !P2 ;  /* 0x000000ff162d7207 */ /* 0x000fe40005000000 */
[----:B------:R-:W-:-:S03]  /*5370*/  IADD3 R44, P3, PT, R18, 0x100, RZ ;  /* 0x00000100122c7810 */ /* 0x000fc60007f7e0ff */
[----:B------:R-:W-:Y:S02]  /*5380*/  IMAD.IADD R46, R48, 0x1, R45 ;  /* 0x00000001302e7824 */ /* 0x000fe400078e022d */
[----:B------:R-:W-:Y:S01]  /*5390*/  IMAD.X R45, RZ, RZ, R19, P3 ;  /* 0x000000ffff2d7224 */ /* 0x000fe200018e0613 */
[----:B------:R-:W-:Y:S07]  /*53a0*/  BRA `(.L_x_169) ;  /* 0xffffffe000787947 */ /* 0x000fee000383ffff */
.L_x_119:
[----:B------:R-:W-:Y:S01]  /*53b0*/  BSSY B0, `(.L_x_170) ;  /* 0x0000006000007945 */ /* 0x000fe20003800000 */
[----:B------:R-:W-:Y:S01]  /*53c0*/  PLOP3.LUT P0, PT, P0, PT, PT, 0x8, 0x80 ;  /* 0x000000000080781c */ /* 0x000fe2000070e170 */
[----:B------:R-:W-:-:S12]  /*53d0*/  IMAD.MOV.U32 R21, RZ, RZ, -0x1 ;  /* 0xffffffffff157424 */ /* 0x000fd800078e00ff */
[----:B------:R-:W-:Y:S05]  /*53e0*/  WARPSYNC.COLLECTIVE R21, `(.L_x_171) ;  /* 0x0000000015087348 */ /* 0x000fea0003c00000 */
[----:B------:R-:W-:Y:S01]  /*53f0*/  VOTE.ANY P0, P0 ;  /* 0x0000000000ff7806 */ /* 0x000fe20000000100 */
[----:B------:R-:W-:-:S12]  /*5400*/  ENDCOLLECTIVE ;  /* 0x000000000000791b */ /* 0x000fd80003800000 */
.L_x_171:
[----:B------:R-:W-:Y:S05]  /*5410*/  BSYNC B0 ;  /* 0x0000000000007941 */ /* 0x000fea0003800000 */
.L_x_170:
[----:B------:R-:W-:Y:S05]  /*5420*/  BRA `(.L_x_172) ;  /* 0xffffffe000807947 */ /* 0x000fea000383ffff */
.L_x_121:
[----:B------:R-:W-:Y:S01]  /*5430*/  BSSY B0, `(.L_x_173) ;  /* 0x0000006000007945 */ /* 0x000fe20003800000 */
[----:B------:R-:W-:Y:S01]  /*5440*/  PLOP3.LUT P0, PT, P0, PT, PT, 0x8, 0x80 ;  /* 0x000000000080781c */ /* 0x000fe2000070e170 */
[----:B------:R-:W-:-:S12]  /*5450*/  IMAD.MOV.U32 R21, RZ, RZ, -0x1 ;  /* 0xffffffffff157424 */ /* 0x000fd800078e00ff */
[----:B------:R-:W-:Y:S05]  /*5460*/  WARPSYNC.COLLECTIVE R21, `(.L_x_174) ;  /* 0x0000000015087348 */ /* 0x000fea0003c00000 */
[----:B------:R-:W-:Y:S01]  /*5470*/  VOTE.ANY P0, P0 ;  /* 0x0000000000ff7806 */ /* 0x000fe20000000100 */
[----:B------:R-:W-:-:S12]  /*5480*/  ENDCOLLECTIVE ;  /* 0x000000000000791b */ /* 0x000fd80003800000 */
.L_x_174:
[----:B------:R-:W-:Y:S05]  /*5490*/  BSYNC B0 ;  /* 0x0000000000007941 */ /* 0x000fea0003800000 */
.L_x_173:
[----:B------:R-:W-:Y:S05]  /*54a0*/  BRA `(.L_x_175) ;  /* 0xffffffe000d47947 */ /* 0x000fea000383ffff */
.L_x_123:
[----:B------:R-:W-:Y:S01]  /*54b0*/  BSSY B0, `(.L_x_176) ;  /* 0x0000006000007945 */ /* 0x000fe20003800000 */
[----:B------:R-:W-:Y:S01]  /*54c0*/  PLOP3.LUT P0, PT, P0, PT, PT, 0x8, 0x80 ;  /* 0x000000000080781c */ /* 0x000fe2000070e170 */
[----:B------:R-:W-:-:S12]  /*54d0*/  IMAD.MOV.U32 R21, RZ, RZ, -0x1 ;  /* 0xffffffffff157424 */ /* 0x000fd800078e00ff */
[----:B------:R-:W-:Y:S05]  /*54e0*/  WARPSYNC.COLLECTIVE R21, `(.L_x_177) ;  /* 0x0000000015087348 */ /* 0x000fea0003c00000 */
[----:B------:R-:W-:Y:S01]  /*54f0*/  VOTE.ANY R21, PT, P0 ;  /* 0x0000000000157806 */ /* 0x000fe200000e0100 */
[----:B------:R-:W-:Y:S06]  /*5500*/  ENDCOLLECTIVE ;  /* 0x000000000000791b */ /* 0x000fec0003800000 */
.L_x_177:
[----:B------:R-:W-:Y:S05]  /*5510*/  BSYNC B0 ;  /* 0x0000000000007941 */ /* 0x000fea0003800000 */
.L_x_176:
        /* <DEDUP_REMOVED lines=11> */
.L_x_178:
        /* <DEDUP_REMOVED lines=10> */
.L_x_179:
[----:B------:R-:W-:Y:S01]  /*5670*/  IMAD.MOV.U32 R16, RZ, RZ, 0x4 ;  /* 0x00000004ff107424 */ /* 0x000fe200078e00ff */
[----:B------:R-:W-:Y:S01]  /*5680*/  SEL R19, R22, RZ, !P0 ;  /* 0x000000ff16137207 */ /* 0x000fe20004000000 */
[----:B------:R-:W-:-:S04]  /*5690*/  VIADD R22, R38, 0x4 ;  /* 0x0000000426167836 */ /* 0x000fc80000000000 */
[----:B------:R-:W-:Y:S01]  /*56a0*/  IMAD.IADD R50, R48, 0x1, R19 ;  /* 0x0000000130327824 */ /* 0x000fe200078e0213 */
[----:B------:R-:W-:Y:S01]  /*56b0*/  ISETP.GT.AND P0, PT, R22, R17, PT ;  /* 0x000000111600720c */ /* 0x000fe20003f04270 */
[----:B------:R-:W-:Y:S02]  /*56c0*/  VIADD R48, R38, 0x10 ;  /* 0x0000001026307836 */ /* 0x000fe40000000000 */
[----:B------:R-:W-:-:S10]  /*56d0*/  IMAD.MOV.U32 R20, RZ, RZ, R50 ;  /* 0x000000ffff147224 */ /* 0x000fd400078e0032 */
[----:B------:R-:W-:Y:S05]  /*56e0*/  WARPSYNC.COLLECTIVE R21, `(.L_x_180) ;  /* 0x0000000015087348 */ /* 0x000fea0003c00000 */
[----:B------:R0:W1:Y:S02]  /*56f0*/  SHFL.DOWN P3, R22, R20, R16, R17 ;  /* 0x0800001014167389 */ /* 0x0000640000060011 */
[----:B01----:R-:W-:Y:S05]  /*5700*/  ENDCOLLECTIVE ;  /* 0x000000000000791b */ /* 0x003fea0003800000 */
.L_x_180:
        /* <DEDUP_REMOVED lines=9> */
.L_x_181:
        /* <DEDUP_REMOVED lines=8> */
.L_x_182:
[----:B------:R-:W-:Y:S02]  /*5820*/  SEL R22, R22, RZ, !P0 ;  /* 0x000000ff16167207 */ /* 0x000fe40004000000 */
[----:B------:R-:W-:Y:S02]  /*5830*/  ISETP.NE.AND P0, PT, R18, 0x65, PT ;  /* 0x000000651200780c */ /* 0x000fe40003f05270 */
[----:B------:R-:W-:-:S11]  /*5840*/  IADD3 R46, PT, PT, R19, R22, R46 ;  /* 0x00000016132e7210 */ /* 0x000fd60007ffe02e */
[----:B------:R-:W-:Y:S05]  /*5850*/  WARPSYNC.COLLECTIVE R21, `(.L_x_183) ;  /* 0x0000000015087348 */ /* 0x000fea0003c00000 */
[----:B------:R-:W-:Y:S01]  /*5860*/  VOTE.ALL P0, P0 ;  /* 0x0000000000ff7806 */ /* 0x000fe20000000000 */
[----:B------:R-:W-:-:S12]  /*5870*/  ENDCOLLECTIVE ;  /* 0x000000000000791b */ /* 0x000fd80003800000 */
.L_x_183:
[----:B------:R-:W-:Y:S05]  /*5880*/  BRA `(.L_x_184) ;  /* 0xffffffe0006c7947 */ /* 0x000fea000383ffff */
.L_x_185:
        /* <DEDUP_REMOVED lines=15> */
.L_x_201:


//--------------------- .text._ZN3cub18CUB_300001_SM_10006detail4scan20DeviceScanInitKernelINS0_13ScanTileStateIiLb1EEEEEvT_i --------------------------
	.section	.text._ZN3cub18CUB_300001_SM_10006detail4scan20DeviceScanInitKernelINS0_13ScanTileStateIiLb1EEEEEvT_i,"ax",@progbits
	.align	128
        .global         _ZN3cub18CUB_300001_SM_10006detail4scan20DeviceScanInitKernelINS0_13ScanTileStateIiLb1EEEEEvT_i
        .type           _ZN3cub18CUB_300001_SM_10006detail4scan20DeviceScanInitKernelINS0_13ScanTileStateIiLb1EEEEEvT_i,@function
        .size           _ZN3cub18CUB_300001_SM_10006detail4scan20DeviceScanInitKernelINS0_13ScanTileStateIiLb1EEEEEvT_i,(.L_x_202 - _ZN3cub18CUB_300001_SM_10006detail4scan20DeviceScanInitKernelINS0_13ScanTileStateIiLb1EEEEEvT_i)
        .other          _ZN3cub18CUB_300001_SM_10006detail4scan20DeviceScanInitKernelINS0_13ScanTileStateIiLb1EEEEEvT_i,@"STO_CUDA_ENTRY STV_DEFAULT"
_ZN3cub18CUB_300001_SM_10006detail4scan20DeviceScanInitKernelINS0_13ScanTileStateIiLb1EEEEEvT_i:
.text._ZN3cub18CUB_300001_SM_10006detail4scan20DeviceScanInitKernelINS0_13ScanTileStateIiLb1EEEEEvT_i:
[----:B------:R-:W-:Y:S01]  /*0000*/  LDC R1, c[0x0][0x37c] ;  /* 0x0000df00ff017b82 */ /* 0x000fe20000000800 */
[----:B------:R-:W0:Y:S07]  /*0010*/  S2R R0, SR_TID.X ;  /* 0x0000000000007919 */ /* 0x000e2e0000002100 */
[----:B------:R-:W1:Y:S01]  /*0020*/  S2UR UR6, SR_CTAID.X ;  /* 0x00000000000679c3 */ /* 0x000e620000002500 */
[----:B------:R-:W2:Y:S07]  /*0030*/  LDCU UR4, c[0x0][0x388] ;  /* 0x00007100ff0477ac */ /* 0x000eae0008000800 */
[----:B------:R-:W1:Y:S01]  /*0040*/  LDC R5, c[0x0][0x360] ;  /* 0x0000d800ff057b82 */ /* 0x000e620000000800 */
[----:B0-----:R-:W-:Y:S01]  /*0050*/  ISETP.GT.U32.AND P0, PT, R0, 0x1f, PT ;  /* 0x0000001f0000780c */ /* 0x001fe20003f04070 */
[----:B-1----:R-:W-:-:S03]  /*0060*/  IMAD R5, R5, UR6, R0 ;  /* 0x0000000605057c24 */ /* 0x002fc6000f8e0200 */
[----:B------:R-:W-:Y:S02]  /*0070*/  ISETP.NE.OR P0, PT, RZ, UR6, P0 ;  /* 0x00000006ff007c0c */ /* 0x000fe40008705670 */
[----:B--2---:R-:W-:Y:S01]  /*0080*/  ISETP.GE.AND P1, PT, R5, UR4, PT ;  /* 0x0000000405007c0c */ /* 0x004fe2000bf26270 */
[----:B------:R-:W0:-:S12]  /*0090*/  LDCU.64 UR4, c[0x0][0x358] ;  /* 0x00006b00ff0477ac */ /* 0x000e180008000a00 */
[----:B------:R-:W1:Y:S01]  /*00a0*/  @!P1 LDC.64 R2, c[0x0][0x380] ;  /* 0x0000e000ff029b82 */ /* 0x000e620000000a00 */
[----:B------:R-:W-:Y:S01]  /*00b0*/  @!P1 MOV R4, 0x63 ;  /* 0x0000006300049802 */ /* 0x000fe20000000f00 */
[----:B-1----:R-:W-:-:S04]  /*00c0*/  @!P1 IMAD.WIDE R2, R5, 0x8, R2 ;  /* 0x0000000805029825 */ /* 0x002fc800078e0202 */
[----:B------:R-:W-:-:S05]  /*00d0*/  HFMA2 R5, -RZ, RZ, 0, 0 ;  /* 0x00000000ff057431 */ /* 0x000fca00000001ff */
[----:B0-----:R0:W-:Y:S01]  /*00e0*/  @!P1 STG.E.64 desc[UR4][R2.64+0x100], R4 ;  /* 0x0001000402009986 */ /* 0x0011e2000c101b04 */
[----:B------:R-:W-:Y:S05]  /*00f0*/  @P0 EXIT ;  /* 0x000000000000094d */ /* 0x000fea0003800000 */
[----:B0-----:R-:W0:Y:S02]  /*0100*/  LDC.64 R2, c[0x0][0x380] ;  /* 0x0000e000ff027b82 */ /* 0x001e240000000a00 */
[----:B0-----:R-:W-:-:S05]  /*0110*/  IMAD.WIDE.U32 R2, R0, 0x8, R2 ;  /* 0x0000000800027825 */ /* 0x001fca00078e0002 */
[----:B------:R-:W-:Y:S01]  /*0120*/  STG.E.64 desc[UR4][R2.64], RZ ;  /* 0x000000ff02007986 */ /* 0x000fe2000c101b04 */
[----:B------:R-:W-:Y:S05]  /*0130*/  EXIT ;  /* 0x000000000000794d */ /* 0x000fea0003800000 */
.L_x_186:
        /* <DEDUP_REMOVED lines=12> */
.L_x_202:


//--------------------- .text._ZN3cub18CUB_300001_SM_10006detail11EmptyKernelIvEEvv --------------------------
	.section	.text._ZN3cub18CUB_300001_SM_10006detail11EmptyKernelIvEEvv,"ax",@progbits
	.align	128
        .global         _ZN3cub18CUB_300001_SM_10006detail11EmptyKernelIvEEvv
        .type           _ZN3cub18CUB_300001_SM_10006detail11EmptyKernelIvEEvv,@function
        .size           _ZN3cub18CUB_300001_SM_10006detail11EmptyKernelIvEEvv,(.L_x_203 - _ZN3cub18CUB_300001_SM_10006detail11EmptyKernelIvEEvv)
        .other          _ZN3cub18CUB_300001_SM_10006detail11EmptyKernelIvEEvv,@"STO_CUDA_ENTRY STV_DEFAULT"
_ZN3cub18CUB_300001_SM_10006detail11EmptyKernelIvEEvv:
.text._ZN3cub18CUB_300001_SM_10006detail11EmptyKernelIvEEvv:
[----:B------:R-:W-:Y:S01]  /*0000*/  LDC R1, c[0x0][0x37c] ;  /* 0x0000df00ff017b82 */ /* 0x000fe20000000800 */
[----:B------:R-:W-:Y:S05]  /*0010*/  EXIT ;  /* 0x000000000000794d */ /* 0x000fea0003800000 */
.L_x_187:
        /* <DEDUP_REMOVED lines=14> */
.L_x_203:


//--------------------- .text._Z15is_lower_kernelPiPfiiif --------------------------
	.section	.text._Z15is_lower_kernelPiPfiiif,"ax",@progbits
	.align	128
        .global         _Z15is_lower_kernelPiPfiiif
        .type           _Z15is_lower_kernelPiPfiiif,@function
        .size           _Z15is_lower_kernelPiPfiiif,(.L_x_204 - _Z15is_lower_kernelPiPfiiif)
        .other          _Z15is_lower_kernelPiPfiiif,@"STO_CUDA_ENTRY STV_DEFAULT"
_Z15is_lower_kernelPiPfiiif:
.text._Z15is_lower_kernelPiPfiiif:
[----:B------:R-:W-:Y:S01]  /*0000*/  LDC R1, c[0x0][0x37c] ;  /* 0x0000df00ff017b82 */ /* 0x000fe20000000800 */
[----:B------:R-:W0:Y:S07]  /*0010*/  S2R R0, SR_TID.X ;  /* 0x0000000000007919 */ /* 0x000e2e0000002100 */
[----:B------:R-:W0:Y:S01]  /*0020*/  S2UR UR4, SR_CTAID.X ;  /* 0x00000000000479c3 */ /* 0x000e220000002500 */
[----:B------:R-:W1:Y:S07]  /*0030*/  LDCU UR5, c[0x0][0x394] ;  /* 0x00007280ff0577ac */ /* 0x000e6e0008000800 */
[----:B------:R-:W0:Y:S02]  /*0040*/  LDC R7, c[0x0][0x360] ;  /* 0x0000d800ff077b82 */ /* 0x000e240000000800 */
[----:B0-----:R-:W-:-:S05]  /*0050*/  IMAD R7, R7, UR4, R0 ;  /* 0x0000000407077c24 */ /* 0x001fca000f8e0200 */
[----:B-1----:R-:W-:-:S13]  /*0060*/  ISETP.GT.AND P0, PT, R7, UR5, PT ;  /* 0x0000000507007c0c */ /* 0x002fda000bf04270 */
[----:B------:R-:W-:Y:S05]  /*0070*/  @P0 EXIT ;  /* 0x000000000000094d */ /* 0x000fea0003800000 */
[----:B------:R-:W0:Y:S01]  /*0080*/  LDC.64 R8, c[0x0][0x398] ;  /* 0x0000e600ff087b82 */ /* 0x000e220000000a00 */
[----:B------:R-:W0:Y:S01]  /*0090*/  LDCU UR6, c[0x0][0x390] ;  /* 0x00007200ff0677ac */ /* 0x000e220008000800 */
[----:B------:R-:W1:Y:S06]  /*00a0*/  LDCU.64 UR4, c[0x0][0x358] ;  /* 0x00006b00ff0477ac */ /* 0x000e6c0008000a00 */
[----:B------:R-:W2:Y:S01]  /*00b0*/  LDC.64 R2, c[0x0][0x388] ;  /* 0x0000e200ff027b82 */ /* 0x000ea20000000a00 */
[----:B0-----:R-:W-:-:S04]  /*00c0*/  IMAD R5, R7, UR6, R8 ;  /* 0x0000000607057c24 */ /* 0x001fc8000f8e0208 */
[----:B--2---:R-:W-:-:S06]  /*00d0*/  IMAD.WIDE R2, R5, 0x4, R2 ;  /* 0x0000000405027825 */ /* 0x004fcc00078e0202 */
[----:B-1----:R-:W2:Y:S02]  /*00e0*/  LDG.E R2, desc[UR4][R2.64] ;  /* 0x0000000402027981 */ /* 0x002ea4000c1e1900 */
[----:B--2---:R-:W-:-:S13]  /*00f0*/  FSETP.GEU.AND P0, PT, R2, R9, PT ;  /* 0x000000090200720b */ /* 0x004fda0003f0e000 */
[----:B------:R-:W0:Y:S01]  /*0100*/  @!P0 LDC.64 R4, c[0x0][0x380] ;  /* 0x0000e000ff048b82 */ /* 0x000e220000000a00 */
[----:B------:R-:W-:Y:S01]  /*0110*/  @!P0 MOV R9, 0x1 ;  /* 0x0000000100098802 */ /* 0x000fe20000000f00 */
[----:B0-----:R-:W-:-:S05]  /*0120*/  @!P0 IMAD.WIDE R4, R7, 0x4, R4 ;  /* 0x0000000407048825 */ /* 0x001fca00078e0204 */
[----:B------:R0:W-:Y:S01]  /*0130*/  @!P0 STG.E desc[UR4][R4.64], R9 ;  /* 0x0000000904008986 */ /* 0x0001e2000c101904 */
[----:B------:R-:W-:Y:S05]  /*0140*/  @!P0 EXIT ;  /* 0x000000000000894d */ /* 0x000fea0003800000 */
[----:B------:R-:W1:Y:S02]  /*0150*/  LDC.64 R2, c[0x0][0x380] ;  /* 0x0000e000ff027b82 */ /* 0x000e640000000a00 */
[----:B-1----:R-:W-:-:S05]  /*0160*/  IMAD.WIDE R2, R7, 0x4, R2 ;  /* 0x0000000407027825 */ /* 0x002fca00078e0202 */
[----:B------:R-:W-:Y:S01]  /*0170*/  STG.E desc[UR4][R2.64], RZ ;  /* 0x000000ff02007986 */ /* 0x000fe2000c101904 */
[----:B------:R-:W-:Y:S05]  /*0180*/  EXIT ;  /* 0x000000000000794d */ /* 0x000fea0003800000 */
.L_x_188:
        /* <DEDUP_REMOVED lines=15> */
.L_x_204:


//--------------------- .text._Z11sort_kernelPfiiib --------------------------
	.section	.text._Z11sort_kernelPfiiib,"ax",@progbits
	.align	128
        .global         _Z11sort_kernelPfiiib
        .type           _Z11sort_kernelPfiiib,@function
        .size           _Z11sort_kernelPfiiib,(.L_x_205 - _Z11sort_kernelPfiiib)
        .other          _Z11sort_kernelPfiiib,@"STO_CUDA_ENTRY STV_DEFAULT"
_Z11sort_kernelPfiiib:
.text._Z11sort_kernelPfiiib:
[----:B------:R-:W0:Y:S01]  /*0000*/  LDC R1, c[0x0][0x37c] ;  /* 0x0000df00ff017b82 */ /* 0x000e220000000800 */
[----:B------:R-:W1:Y:S01]  /*0010*/  S2R R3, SR_TID.X ;  /* 0x0000000000037919 */ /* 0x000e620000002100 */
[----:B------:R-:W2:Y:S06]  /*0020*/  LDCU.U8 UR4, c[0x0][0x394] ;  /* 0x00007280ff0477ac */ /* 0x000eac0008000000 */
[----:B------:R-:W1:Y:S01]  /*0030*/  S2UR UR5, SR_CTAID.X ;  /* 0x00000000000579c3 */ /* 0x000e620000002500 */
[----:B0-----:R-:W-:Y:S01]  /*0040*/  VIADD R1, R1, 0xffffff90 ;  /* 0xffffff9001017836 */ /* 0x001fe20000000000 */
[----:B------:R-:W0:Y:S06]  /*0050*/  LDCU UR6, c[0x0][0x388] ;  /* 0x00007100ff0677ac */ /* 0x000e2c0008000800 */
[----:B------:R-:W1:Y:S01]  /*0060*/  LDC R0, c[0x0][0x360] ;  /* 0x0000d800ff007b82 */ /* 0x000e620000000800 */
[----:B--2---:R-:W-:-:S04]  /*0070*/  UPRMT UR4, UR4, 0x8880, URZ ;  /* 0x0000888004047896 */ /* 0x004fc800080000ff */
[----:B------:R-:W-:-:S04]  /*0080*/  UISETP.NE.AND UP0, UPT, UR4, URZ, UPT ;  /* 0x000000ff0400728c */ /* 0x000fc8000bf05270 */
[----:B------:R-:W-:Y:S01]  /*0090*/  USEL UR4, URZ, 0x1, UP0 ;  /* 0x00000001ff047887 */ /* 0x000fe20008000000 */
[----:B-1----:R-:W-:-:S05]  /*00a0*/  IMAD R0, R0, UR5, R3 ;  /* 0x0000000500007c24 */ /* 0x002fca000f8e0203 */
[----:B------:R-:W-:-:S05]  /*00b0*/  LEA R0, R0, UR4, 0x1 ;  /* 0x0000000400007c11 */ /* 0x000fca000f8e08ff */
[----:B------:R-:W-:-:S05]  /*00c0*/  VIADD R2, R0, 0x1 ;  /* 0x0000000100027836 */ /* 0x000fca0000000000 */
[----:B0-----:R-:W-:-:S13]  /*00d0*/  ISETP.GE.AND P0, PT, R2, UR6, PT ;  /* 0x0000000602007c0c */ /* 0x001fda000bf06270 */
[----:B------:R-:W-:Y:S05]  /*00e0*/  @!P0 EXIT ;  /* 0x000000000000894d */ /* 0x000fea0003800000 */
[----:B------:R-:W0:Y:S01]  /*00f0*/  LDCU UR8, c[0x0][0x38c] ;  /* 0x00007180ff0877ac */ /* 0x000e220008000800 */
[----:B------:R-:W1:Y:S01]  /*0100*/  LDC.64 R6, c[0x0][0x380] ;  /* 0x0000e000ff067b82 */ /* 0x000e620000000a00 */
[----:B------:R-:W2:Y:S01]  /*0110*/  LDCU UR4, c[0x0][0x390] ;  /* 0x00007200ff0477ac */ /* 0x000ea20008000800 */
[----:B------:R-:W3:Y:S01]  /*0120*/  LDCU.64 UR6, c[0x0][0x358] ;  /* 0x00006b00ff0677ac */ /* 0x000ee20008000a00 */
[----:B0-----:R-:W-:-:S04]  /*0130*/  IMAD R9, R0, UR8, RZ ;  /* 0x0000000800097c24 */ /* 0x001fc8000f8e02ff */
[----:B--2---:R-:W-:Y:S01]  /*0140*/  VIADD R3, R9, UR4 ;  /* 0x0000000409037c36 */ /* 0x004fe20008000000 */
[----:B------:R-:W-:-:S03]  /*0150*/  UIMAD.WIDE UR4, UR8, 0x4, URZ ;  /* 0x00000004080478a5 */ /* 0x000fc6000f8e02ff */
[----:B-1----:R-:W-:-:S03]  /*0160*/  IMAD.WIDE R2, R3, 0x4, R6 ;  /* 0x0000000403027825 */ /* 0x002fc600078e0206 */
[----:B------:R-:W-:-:S03]  /*0170*/  IADD3 R4, P0, PT, R2, UR4, RZ ;  /* 0x0000000402047c10 */ /* 0x000fc6000ff1e0ff */
[----:B---3--:R-:W2:Y:S01]  /*0180*/  LDG.E R2, desc[UR6][R2.64] ;  /* 0x0000000602027981 */ /* 0x008ea2000c1e1900 */
[----:B------:R-:W-:-:S06]  /*0190*/  IADD3.X R5, PT, PT, R3, UR5, RZ, P0, !PT ;  /* 0x0000000503057c10 */ /* 0x000fcc00087fe4ff */
[----:B------:R-:W2:Y:S02]  /*01a0*/  LDG.E R5, desc[UR6][R4.64] ;  /* 0x0000000604057981 */ /* 0x000ea4000c1e1900 */
[----:B--2---:R-:W-:-:S13]  /*01b0*/  FSETP.GEU.AND P0, PT, R2, R5, PT ;  /* 0x000000050200720b */ /* 0x004fda0003f0e000 */
[----:B------:R-:W-:Y:S05]  /*01c0*/  @P0 EXIT ;  /* 0x000000000000094d */ /* 0x000fea0003800000 */
[----:B------:R-:W-:Y:S01]  /*01d0*/  ISETP.NE.AND P2, PT, RZ, UR8, PT ;  /* 0x00000008ff007c0c */ /* 0x000fe2000bf45270 */
[----:B------:R-:W-:-:S12]  /*01e0*/  IMAD.WIDE R2, R9, 0x4, R6 ;  /* 0x0000000409027825 */ /* 0x000fd800078e0206 */
[----:B------:R-:W-:Y:S05]  /*01f0*/  @!P2 BRA `(.L_x_189) ;  /* 0x0000000000fca947 */ /* 0x000fea0003800000 */
[----:B------:R-:W-:Y:S01]  /*0200*/  IMAD.U32 R0, RZ, RZ, UR5 ;  /* 0x00000005ff007e24 */ /* 0x000fe2000f8e00ff */
[----:B------:R-:W-:Y:S01]  /*0210*/  ISETP.LT.U32.AND P0, PT, RZ, UR4, PT ;  /* 0x00000004ff007c0c */ /* 0x000fe2000bf01070 */
[----:B------:R-:W-:-:S03]  /*0220*/  IMAD.MOV.U32 R11, RZ, RZ, RZ ;  /* 0x000000ffff0b7224 */ /* 0x000fc600078e00ff */
[----:B------:R-:W-:Y:S01]  /*0230*/  ISETP.GT.U32.AND.EX P0, PT, R0, RZ, PT, P0 ;  /* 0x000000ff0000720c */ /* 0x000fe20003f04100 */
[----:B------:R-:W-:-:S12]  /*0240*/  IMAD.MOV.U32 R0, RZ, RZ, RZ ;  /* 0x000000ffff007224 */ /* 0x000fd800078e00ff */
[----:B------:R-:W-:-:S05]  /*0250*/  @!P0 IADD3 R4, P1, PT, R2, R0, RZ ;  /* 0x0000000002048210 */ /* 0x000fca0007f3e0ff */
[----:B------:R-:W-:-:S05]  /*0260*/  @!P0 IMAD.X R5, R3, 0x1, R11, P1 ;  /* 0x0000000103058824 */ /* 0x000fca00008e060b */
[----:B------:R-:W2:Y:S01]  /*0270*/  @!P0 LDG.E.U8 R4, desc[UR6][R4.64] ;  /* 0x0000000604048981 */ /* 0x000ea2000c1e1100 */
[----:B------:R-:W-:Y:S02]  /*0280*/  @!P0 IMAD.IADD R7, R1, 0x1, R0 ;  /* 0x0000000101078824 */ /* 0x000fe400078e0200 */
[----:B------:R-:W-:Y:S02]  /*0290*/  @!P0 IMAD.MOV.U32 R0, RZ, RZ, 0x1 ;  /* 0x00000001ff008424 */ /* 0x000fe400078e00ff */
[----:B------:R-:W-:Y:S02]  /*02a0*/  IMAD.U32 R8, RZ, RZ, UR5 ;  /* 0x00000005ff087e24 */ /* 0x000fe4000f8e00ff */
[----:B------:R-:W-:Y:S01]  /*02b0*/  @!P0 IMAD.MOV.U32 R11, RZ, RZ, RZ ;  /* 0x000000ffff0b8224 */ /* 0x000fe200078e00ff */
[C---:B------:R-:W-:Y:S01]  /*02c0*/  IADD3 R6, P3, PT, -R0.reuse, UR4, RZ ;  /* 0x0000000400067c10 */ /* 0x040fe2000ff7e1ff */
[----:B------:R-:W-:Y:S01]  /*02d0*/  IMAD.U32 R12, RZ, RZ, UR5 ;  /* 0x00000005ff0c7e24 */ /* 0x000fe2000f8e00ff */
[----:B------:R-:W-:-:S02]  /*02e0*/  ISETP.LT.U32.AND P1, PT, R0, UR4, PT ;  /* 0x0000000400007c0c */ /* 0x000fc4000bf21070 */
[----:B------:R-:W-:Y:S02]  /*02f0*/  ISETP.LE.U32.AND P4, PT, R6, 0x3, PT ;  /* 0x000000030600780c */ /* 0x000fe40003f83070 */
[----:B------:R-:W-:Y:S02]  /*0300*/  ISETP.GT.U32.AND.EX P1, PT, R8, R11, PT, P1 ;  /* 0x0000000b0800720c */ /* 0x000fe40003f24110 */
[----:B------:R-:W-:-:S04]  /*0310*/  IADD3.X R6, PT, PT, ~R11, UR5, RZ, P3, !PT ;  /* 0x000000050b067c10 */ /* 0x000fc80009ffe5ff */
[----:B------:R-:W-:Y:S01]  /*0320*/  ISETP.LE.U32.OR.EX P1, PT, R6, RZ, !P1, P4 ;  /* 0x000000ff0600720c */ /* 0x000fe20004f23540 */
[----:B--2---:R0:W-:-:S12]  /*0330*/  @!P0 STL.U8 [R7], R4 ;  /* 0x0000000407008387 */ /* 0x0041d80000100000 */
[----:B------:R-:W-:Y:S05]  /*0340*/  @P1 BRA `(.L_x_190) ;  /* 0x00000000004c1947 */ /* 0x000fea0003800000 */
[----:B------:R-:W-:Y:S01]  /*0350*/  UIADD3 UR8, UP0, UPT, UR4, -0x3, URZ ;  /* 0xfffffffd04087890 */ /* 0x000fe2000ff1e0ff */
[----:B------:R-:W-:-:S03]  /*0360*/  PLOP3.LUT P0, PT, PT, PT, PT, 0x8, 0x80 ;  /* 0x000000000080781c */ /* 0x000fc60003f0e170 */
[----:B------:R-:W-:-:S12]  /*0370*/  UIADD3.X UR9, UPT, UPT, UR5, -0x1, URZ, UP0, !UPT ;  /* 0xffffffff05097890 */ /* 0x000fd800087fe4ff */
.L_x_191:
[----:B0-----:R-:W-:-:S05]  /*0380*/  IADD3 R4, P1, PT, R2, R0, RZ ;  /* 0x0000000002047210 */ /* 0x001fca0007f3e0ff */
[----:B------:R-:W-:-:S05]  /*0390*/  IMAD.X R5, R3, 0x1, R11, P1 ;  /* 0x0000000103057824 */ /* 0x000fca00008e060b */
[----:B-1----:R-:W2:Y:S04]  /*03a0*/  LDG.E.U8 R6, desc[UR6][R4.64] ;  /* 0x0000000604067981 */ /* 0x002ea8000c1e1100 */
[----:B------:R-:W3:Y:S04]  /*03b0*/  LDG.E.U8 R7, desc[UR6][R4.64+0x1] ;  /* 0x0000010604077981 */ /* 0x000ee8000c1e1100 */
[----:B------:R-:W4:Y:S04]  /*03c0*/  LDG.E.U8 R8, desc[UR6][R4.64+0x2] ;  /* 0x0000020604087981 */ /* 0x000f28000c1e1100 */
[----:B------:R-:W5:Y:S01]  /*03d0*/  LDG.E.U8 R9, desc[UR6][R4.64+0x3] ;  /* 0x0000030604097981 */ /* 0x000f62000c1e1100 */
[----:B------:R-:W-:Y:S01]  /*03e0*/  IMAD.IADD R10, R1, 0x1, R0 ;  /* 0x00000001010a7824 */ /* 0x000fe200078e0200 */
[----:B------:R-:W-:-:S05]  /*03f0*/  IADD3 R0, P1, PT, R0, 0x4, RZ ;  /* 0x0000000400007810 */ /* 0x000fca0007f3e0ff */
[----:B------:R-:W-:Y:S01]  /*0400*/  IMAD.X R11, RZ, RZ, R11, P1 ;  /* 0x000000ffff0b7224 */ /* 0x000fe200008e060b */
[----:B------:R-:W-:-:S04]  /*0410*/  ISETP.GE.U32.AND P1, PT, R0, UR8, PT ;  /* 0x0000000800007c0c */ /* 0x000fc8000bf26070 */
[----:B------:R-:W-:Y:S01]  /*0420*/  ISETP.GE.U32.AND.EX P1, PT, R11, UR9, PT, P1 ;  /* 0x000000090b007c0c */ /* 0x000fe2000bf26110 */
[----:B--2---:R1:W-:Y:S04]  /*0430*/  STL.U8 [R10], R6 ;  /* 0x000000060a007387 */ /* 0x0043e80000100000 */
[----:B---3--:R1:W-:Y:S04]  /*0440*/  STL.U8 [R10+0x1], R7 ;  /* 0x000001070a007387 */ /* 0x0083e80000100000 */
[----:B----4-:R1:W-:Y:S04]  /*0450*/  STL.U8 [R10+0x2], R8 ;  /* 0x000002080a007387 */ /* 0x0103e80000100000 */
[----:B-----5:R1:W-:Y:S01]  /*0460*/  STL.U8 [R10+0x3], R9 ;  /* 0x000003090a007387 */ /* 0x0203e20000100000 */
[----:B------:R-:W-:Y:S05]  /*0470*/  @!P1 BRA `(.L_x_191) ;  /* 0xfffffffc00c09947 */ /* 0x000fea000383ffff */
.L_x_190:
[C---:B------:R-:W-:Y:S02]  /*0480*/  ISETP.LT.U32.AND P1, PT, R0.reuse, UR4, PT ;  /* 0x0000000400007c0c */ /* 0x040fe4000bf21070 */
[----:B0-----:R-:W-:Y:S02]  /*0490*/  IADD3 R4, P3, PT, -R0, UR4, RZ ;  /* 0x0000000400047c10 */ /* 0x001fe4000ff7e1ff */
[----:B------:R-:W-:Y:S02]  /*04a0*/  ISETP.GT.U32.AND.EX P4, PT, R12, R11, PT, P1 ;  /* 0x0000000b0c00720c */ /* 0x000fe40003f84110 */
[----:B------:R-:W-:Y:S02]  /*04b0*/  ISETP.LE.U32.AND P1, PT, R4, 0x1, PT ;  /* 0x000000010400780c */ /* 0x000fe40003f23070 */
[----:B------:R-:W-:-:S04]  /*04c0*/  IADD3.X R4, PT, PT, ~R11, UR5, RZ, P3, !PT ;  /* 0x000000050b047c10 */ /* 0x000fc80009ffe5ff */
[----:B------:R-:W-:-:S13]  /*04d0*/  ISETP.LE.U32.OR.EX P1, PT, R4, RZ, !P4, P1 ;  /* 0x000000ff0400720c */ /* 0x000fda0006723510 */
[----:B-1----:R-:W-:Y:S01]  /*04e0*/  @!P1 IADD3 R6, P4, PT, R2, R0, RZ ;  /* 0x0000000002069210 */ /* 0x002fe20007f9e0ff */
[----:B------:R-:W-:Y:S01]  /*04f0*/  @!P1 IMAD.IADD R10, R1, 0x1, R0 ;  /* 0x00000001010a9824 */ /* 0x000fe200078e0200 */
[----:B------:R-:W-:Y:S02]  /*0500*/  @!P1 IADD3 R0, P3, PT, R0, 0x2, RZ ;  /* 0x0000000200009810 */ /* 0x000fe40007f7e0ff */
[----:B------:R-:W-:Y:S01]  /*0510*/  @!P1 PLOP3.LUT P0, PT, PT, PT, PT, 0x8, 0x80 ;  /* 0x000000000080981c */ /* 0x000fe20003f0e170 */
[--C-:B------:R-:W-:Y:S02]  /*0520*/  @!P1 IMAD.X R7, R3, 0x1, R11.reuse, P4 ;  /* 0x0000000103079824 */ /* 0x100fe400020e060b */
[----:B------:R-:W-:Y:S01]  /*0530*/  @!P1 IMAD.X R11, RZ, RZ, R11, P3 ;  /* 0x000000ffff0b9224 */ /* 0x000fe200018e060b */
[----:B------:R-:W-:Y:S02]  /*0540*/  ISETP.LT.U32.AND P3, PT, R0, UR4, PT ;  /* 0x0000000400007c0c */ /* 0x000fe4000bf61070 */
[----:B------:R-:W2:Y:S02]  /*0550*/  @!P1 LDG.E.U8 R8, desc[UR6][R6.64] ;  /* 0x0000000606089981 */ /* 0x000ea4000c1e1100 */
[----:B------:R-:W-:-:S02]  /*0560*/  ISETP.LT.U32.OR.EX P0, PT, R11, UR5, P0, P3 ;  /* 0x000000050b007c0c */ /* 0x000fc40008701530 */
[----:B------:R-:W3:Y:S11]  /*0570*/  @!P1 LDG.E.U8 R9, desc[UR6][R6.64+0x1] ;  /* 0x0000010606099981 */ /* 0x000ef6000c1e1100 */
[----:B------:R-:W-:-:S05]  /*0580*/  @P0 IADD3 R4, P3, PT, R2, R0, RZ ;  /* 0x0000000002040210 */ /* 0x000fca0007f7e0ff */
[----:B------:R-:W-:-:S05]  /*0590*/  @P0 IMAD.X R5, R3, 0x1, R11, P3 ;  /* 0x0000000103050824 */ /* 0x000fca00018e060b */
[----:B------:R-:W4:Y:S01]  /*05a0*/  @P0 LDG.E.U8 R4, desc[UR6][R4.64] ;  /* 0x0000000604040981 */ /* 0x000f22000c1e1100 */
[----:B------:R-:W-:-:S03]  /*05b0*/  @P0 IMAD.IADD R11, R1, 0x1, R0 ;  /* 0x00000001010b0824 */ /* 0x000fc600078e0200 */
[----:B--2---:R0:W-:Y:S04]  /*05c0*/  @!P1 STL.U8 [R10], R8 ;  /* 0x000000080a009387 */ /* 0x0041e80000100000 */
[----:B---3--:R0:W-:Y:S04]  /*05d0*/  @!P1 STL.U8 [R10+0x1], R9 ;  /* 0x000001090a009387 */ /* 0x0081e80000100000 */
[----:B----4-:R0:W-:Y:S02]  /*05e0*/  @P0 STL.U8 [R11], R4 ;  /* 0x000000040b000387 */ /* 0x0101e40000100000 */
.L_x_189:
[----:B------:R-:W-:-:S04]  /*05f0*/  IADD3 R5, P0, PT, R2, UR4, RZ ;  /* 0x0000000402057c10 */ /* 0x000fc8000ff1e0ff */
[----:B0-----:R-:W-:Y:S01]  /*0600*/  IADD3.X R4, PT, PT, R3, UR5, RZ, P0, !PT ;  /* 0x0000000503047c10 */ /* 0x001fe200087fe4ff */
[----:B------:R-:W-:Y:S08]  /*0610*/  @!P2 BRA `(.L_x_192) ;  /* 0x000000040010a947 */ /* 0x000ff00003800000 */
[----:B------:R-:W-:Y:S01]  /*0620*/  IMAD.U32 R0, RZ, RZ, UR5 ;  /* 0x00000005ff007e24 */ /* 0x000fe2000f8e00ff */
[----:B------:R-:W-:Y:S01]  /*0630*/  ISETP.LT.U32.AND P0, PT, RZ, UR4, PT ;  /* 0x00000004ff007c0c */ /* 0x000fe2000bf01070 */
[----:B------:R-:W-:-:S03]  /*0640*/  IMAD.MOV.U32 R7, RZ, RZ, RZ ;  /* 0x000000ffff077224 */ /* 0x000fc600078e00ff */
[----:B------:R-:W-:Y:S01]  /*0650*/  ISETP.GT.U32.AND.EX P0, PT, R0, RZ, PT, P0 ;  /* 0x000000ff0000720c */ /* 0x000fe20003f04100 */
[----:B------:R-:W-:-:S12]  /*0660*/  IMAD.MOV.U32 R0, RZ, RZ, RZ ;  /* 0x000000ffff007224 */ /* 0x000fd800078e00ff */
[----:B------:R-:W-:-:S05]  /*0670*/  @!P0 IADD3 R8, P1, PT, R0, R5, RZ ;  /* 0x0000000500088210 */ /* 0x000fca0007f3e0ff */
[----:B------:R-:W-:-:S05]  /*0680*/  @!P0 IMAD.X R9, R7, 0x1, R4, P1 ;  /* 0x0000000107098824 */ /* 0x000fca00008e0604 */
[----:B------:R0:W2:Y:S01]  /*0690*/  @!P0 LDG.E.U8 R11, desc[UR6][R8.64] ;  /* 0x00000006080b8981 */ /* 0x0000a2000c1e1100 */
[----:B------:R-:W-:Y:S01]  /*06a0*/  IMAD.U32 R10, RZ, RZ, UR5 ;  /* 0x00000005ff0a7e24 */ /* 0x000fe2000f8e00ff */
[----:B0-----:R-:W-:Y:S01]  /*06b0*/  @!P0 IADD3 R8, P1, PT, R2, R0, RZ ;  /* 0x0000000002088210 */ /* 0x001fe20007f3e0ff */
[----:B------:R-:W-:-:S04]  /*06c0*/  @!P0 IMAD.MOV.U32 R0, RZ, RZ, 0x1 ;  /* 0x00000001ff008424 */ /* 0x000fc800078e00ff */
[----:B------:R-:W-:Y:S01]  /*06d0*/  @!P0 IMAD.X R9, R3, 0x1, R7, P1 ;  /* 0x0000000103098824 */ /* 0x000fe200008e0607 */
[C---:B------:R-:W-:Y:S01]  /*06e0*/  IADD3 R6, P3, PT, -R0.reuse, UR4, RZ ;  /* 0x0000000400067c10 */ /* 0x040fe2000ff7e1ff */
[----:B------:R-:W-:Y:S01]  /*06f0*/  @!P0 IMAD.MOV.U32 R7, RZ, RZ, RZ ;  /* 0x000000ffff078224 */ /* 0x000fe200078e00ff */
[----:B------:R-:W-:Y:S02]  /*0700*/  ISETP.LT.U32.AND P1, PT, R0, UR4, PT ;  /* 0x0000000400007c0c */ /* 0x000fe4000bf21070 */
[----:B------:R-:W-:Y:S02]  /*0710*/  ISETP.LE.U32.AND P4, PT, R6, 0x3, PT ;  /* 0x000000030600780c */ /* 0x000fe40003f83070 */
[----:B------:R-:W-:Y:S02]  /*0720*/  ISETP.GT.U32.AND.EX P1, PT, R10, R7, PT, P1 ;  /* 0x000000070a00720c */ /* 0x000fe40003f24110 */
[----:B------:R-:W-:-:S04]  /*0730*/  IADD3.X R6, PT, PT, ~R7, UR5, RZ, P3, !PT ;  /* 0x0000000507067c10 */ /* 0x000fc80009ffe5ff */
[----:B------:R-:W-:Y:S01]  /*0740*/  ISETP.LE.U32.OR.EX P1, PT, R6, RZ, !P1, P4 ;  /* 0x000000ff0600720c */ /* 0x000fe20004f23540 */
[----:B------:R-:W-:Y:S01]  /*0750*/  IMAD.U32 R6, RZ, RZ, UR5 ;  /* 0x00000005ff067e24 */ /* 0x000fe2000f8e00ff */
[----:B--2---:R0:W-:Y:S11]  /*0760*/  @!P0 STG.E.U8 desc[UR6][R8.64], R11 ;  /* 0x0000000b08008986 */ /* 0x0041f6000c101106 */
[----:B------:R-:W-:Y:S05]  /*0770*/  @P1 BRA `(.L_x_193) ;  /* 0x0000000000501947 */ /* 0x000fea0003800000 */
[----:B------:R-:W-:Y:S01]  /*0780*/  UIADD3 UR8, UP0, UPT, UR4, -0x3, URZ ;  /* 0xfffffffd04087890 */ /* 0x000fe2000ff1e0ff */
[----:B------:R-:W-:-:S03]  /*0790*/  PLOP3.LUT P0, PT, PT, PT, PT, 0x8, 0x80 ;  /* 0x000000000080781c */ /* 0x000fc60003f0e170 */
[----:B------:R-:W-:-:S12]  /*07a0*/  UIADD3.X UR9, UPT, UPT, UR5, -0x1, URZ, UP0, !UPT ;  /* 0xffffffff05097890 */ /* 0x000fd800087fe4ff */
.L_x_194:
[----:B0-----:R-:W-:-:S05]  /*07b0*/  IADD3 R8, P1, PT, R0, R5, RZ ;  /* 0x0000000500087210 */ /* 0x001fca0007f3e0ff */
[----:B------:R-:W-:-:S05]  /*07c0*/  IMAD.X R9, R7, 0x1, R4, P1 ;  /* 0x0000000107097824 */ /* 0x000fca00008e0604 */
[----:B-1----:R-:W2:Y:S01]  /*07d0*/  LDG.E.U8 R13, desc[UR6][R8.64] ;  /* 0x00000006080d7981 */ /* 0x002ea2000c1e1100 */
[----:B------:R-:W-:-:S05]  /*07e0*/  IADD3 R10, P1, PT, R2, R0, RZ ;  /* 0x00000000020a7210 */ /* 0x000fca0007f3e0ff */
[----:B------:R-:W-:-:S05]  /*07f0*/  IMAD.X R11, R3, 0x1, R7, P1 ;  /* 0x00000001030b7824 */ /* 0x000fca00008e0607 */
[----:B--2---:R1:W-:Y:S04]  /*0800*/  STG.E.U8 desc[UR6][R10.64], R13 ;  /* 0x0000000d0a007986 */ /* 0x0043e8000c101106 */
[----:B------:R-:W2:Y:S04]  /*0810*/  LDG.E.U8 R15, desc[UR6][R8.64+0x1] ;  /* 0x00000106080f7981 */ /* 0x000ea8000c1e1100 */
[----:B--2---:R1:W-:Y:S04]  /*0820*/  STG.E.U8 desc[UR6][R10.64+0x1], R15 ;  /* 0x0000010f0a007986 */ /* 0x0043e8000c101106 */
[----:B------:R-:W2:Y:S01]  /*0830*/  LDG.E.U8 R17, desc[UR6][R8.64+0x2] ;  /* 0x0000020608117981 */ /* 0x000ea2000c1e1100 */
[----:B------:R-:W-:-:S03]  /*0840*/  IADD3 R0, P3, PT, R0, 0x4, RZ ;  /* 0x0000000400007810 */ /* 0x000fc60007f7e0ff */
[----:B--2---:R1:W-:Y:S04]  /*0850*/  STG.E.U8 desc[UR6][R10.64+0x2], R17 ;  /* 0x000002110a007986 */ /* 0x0043e8000c101106 */
[----:B------:R-:W2:Y:S01]  /*0860*/  LDG.E.U8 R19, desc[UR6][R8.64+0x3] ;  /* 0x0000030608137981 */ /* 0x000ea2000c1e1100 */
[----:B------:R-:W-:Y:S01]  /*0870*/  IMAD.X R7, RZ, RZ, R7, P3 ;  /* 0x000000ffff077224 */ /* 0x000fe200018e0607 */
[----:B------:R-:W-:-:S04]  /*0880*/  ISETP.GE.U32.AND P1, PT, R0, UR8, PT ;  /* 0x0000000800007c0c */ /* 0x000fc8000bf26070 */
[----:B------:R-:W-:Y:S01]  /*0890*/  ISETP.GE.U32.AND.EX P1, PT, R7, UR9, PT, P1 ;  /* 0x0000000907007c0c */ /* 0x000fe2000bf26110 */
[----:B--2---:R1:W-:-:S12]  /*08a0*/  STG.E.U8 desc[UR6][R10.64+0x3], R19 ;  /* 0x000003130a007986 */ /* 0x0043d8000c101106 */
[----:B------:R-:W-:Y:S05]  /*08b0*/  @!P1 BRA `(.L_x_194) ;  /* 0xfffffffc00bc9947 */ /* 0x000fea000383ffff */
.L_x_193:
[C---:B------:R-:W-:Y:S02]  /*08c0*/  ISETP.LT.U32.AND P1, PT, R0.reuse, UR4, PT ;  /* 0x0000000400007c0c */ /* 0x040fe4000bf21070 */
[----:B0-----:R-:W-:Y:S02]  /*08d0*/  IADD3 R8, P3, PT, -R0, UR4, RZ ;  /* 0x0000000400087c10 */ /* 0x001fe4000ff7e1ff */
[----:B------:R-:W-:Y:S02]  /*08e0*/  ISETP.GT.U32.AND.EX P4, PT, R6, R7, PT, P1 ;  /* 0x000000070600720c */ /* 0x000fe40003f84110 */
[----:B------:R-:W-:Y:S02]  /*08f0*/  ISETP.LE.U32.AND P1, PT, R8, 0x1, PT ;  /* 0x000000010800780c */ /* 0x000fe40003f23070 */
[----:B------:R-:W-:-:S04]  /*0900*/  IADD3.X R6, PT, PT, ~R7, UR5, RZ, P3, !PT ;  /* 0x0000000507067c10 */ /* 0x000fc80009ffe5ff */
[----:B------:R-:W-:-:S13]  /*0910*/  ISETP.LE.U32.OR.EX P1, PT, R6, RZ, !P4, P1 ;  /* 0x000000ff0600720c */ /* 0x000fda0006723510 */
[----:B------:R-:W-:-:S05]  /*0920*/  @!P1 IADD3 R8, P3, PT, R0, R5, RZ ;  /* 0x0000000500089210 */ /* 0x000fca0007f7e0ff */
[----:B------:R-:W-:-:S05]  /*0930*/  @!P1 IMAD.X R9, R7, 0x1, R4, P3 ;  /* 0x0000000107099824 */ /* 0x000fca00018e0604 */
[----:B-1----:R-:W2:Y:S01]  /*0940*/  @!P1 LDG.E.U8 R13, desc[UR6][R8.64] ;  /* 0x00000006080d9981 */ /* 0x002ea2000c1e1100 */
[----:B------:R-:W-:-:S05]  /*0950*/  @!P1 IADD3 R10, P3, PT, R2, R0, RZ ;  /* 0x00000000020a9210 */ /* 0x000fca0007f7e0ff */
[----:B------:R-:W-:-:S05]  /*0960*/  @!P1 IMAD.X R11, R3, 0x1, R7, P3 ;  /* 0x00000001030b9824 */ /* 0x000fca00018e0607 */
[----:B--2---:R0:W-:Y:S04]  /*0970*/  @!P1 STG.E.U8 desc[UR6][R10.64], R13 ;  /* 0x0000000d0a009986 */ /* 0x0041e8000c101106 */
[----:B------:R-:W2:Y:S01]  /*0980*/  @!P1 LDG.E.U8 R15, desc[UR6][R8.64+0x1] ;  /* 0x00000106080f9981 */ /* 0x000ea2000c1e1100 */
[----:B------:R-:W-:Y:S02]  /*0990*/  @!P1 IADD3 R0, P3, PT, R0, 0x2, RZ ;  /* 0x0000000200009810 */ /* 0x000fe40007f7e0ff */
[----:B------:R-:W-:-:S03]  /*09a0*/  @!P1 PLOP3.LUT P0, PT, PT, PT, PT, 0x8, 0x80 ;  /* 0x000000000080981c */ /* 0x000fc60003f0e170 */
[----:B------:R-:W-:Y:S01]  /*09b0*/  @!P1 IMAD.X R7, RZ, RZ, R7, P3 ;  /* 0x000000ffff079224 */ /* 0x000fe200018e0607 */
[----:B--2---:R0:W-:Y:S01]  /*09c0*/  @!P1 STG.E.U8 desc[UR6][R10.64+0x1], R15 ;  /* 0x0000010f0a009986 */ /* 0x0041e2000c101106 */
[----:B------:R-:W-:-:S04]  /*09d0*/  ISETP.LT.U32.AND P1, PT, R0, UR4, PT ;  /* 0x0000000400007c0c */ /* 0x000fc8000bf21070 */
[----:B------:R-:W-:-:S13]  /*09e0*/  ISETP.LT.U32.OR.EX P0, PT, R7, UR5, P0, P1 ;  /* 0x0000000507007c0c */ /* 0x000fda0008701510 */
[----:B0-----:R-:W-:Y:S05]  /*09f0*/  @!P0 BRA `(.L_x_192) ;  /* 0x0000000000188947 */ /* 0x001fea0003800000 */
[----:B------:R-:W-:-:S05]  /*0a00*/  IADD3 R8, P0, PT, R0, R5, RZ ;  /* 0x0000000500087210 */ /* 0x000fca0007f1e0ff */
[----:B------:R-:W-:-:S06]  /*0a10*/  IMAD.X R9, R7, 0x1, R4, P0 ;  /* 0x0000000107097824 */ /* 0x000fcc00000e0604 */
[----:B------:R-:W2:Y:S01]  /*0a20*/  LDG.E.U8 R9, desc[UR6][R8.64] ;  /* 0x0000000608097981 */ /* 0x000ea2000c1e1100 */
[----:B------:R-:W-:-:S05]  /*0a30*/  IADD3 R2, P0, PT, R2, R0, RZ ;  /* 0x0000000002027210 */ /* 0x000fca0007f1e0ff */
[----:B------:R-:W-:-:S05]  /*0a40*/  IMAD.X R3, R3, 0x1, R7, P0 ;  /* 0x0000000103037824 */ /* 0x000fca00000e0607 */
[----:B--2---:R0:W-:Y:S03]  /*0a50*/  STG.E.U8 desc[UR6][R2.64], R9 ;  /* 0x0000000902007986 */ /* 0x0041e6000c101106 */
.L_x_192:
[----:B------:R-:W-:Y:S05]  /*0a60*/  @!P2 EXIT ;  /* 0x000000000000a94d */ /* 0x000fea0003800000 */
[----:B------:R-:W-:Y:S01]  /*0a70*/  IMAD.U32 R0, RZ, RZ, UR5 ;  /* 0x00000005ff007e24 */ /* 0x000fe2000f8e00ff */
[----:B------:R-:W-:-:S04]  /*0a80*/  ISETP.LT.U32.AND P0, PT, RZ, UR4, PT ;  /* 0x00000004ff007c0c */ /* 0x000fc8000bf01070 */
[----:B------:R-:W-:Y:S01]  /*0a90*/  ISETP.GT.U32.AND.EX P0, PT, R0, RZ, PT, P0 ;  /* 0x000000ff0000720c */ /* 0x000fe20003f04100 */
[----:B------:R-:W-:-:S12]  /*0aa0*/  IMAD.MOV.U32 R0, RZ, RZ, RZ ;  /* 0x000000ffff007224 */ /* 0x000fd800078e00ff */
[----:B0-----:R-:W-:-:S06]  /*0ab0*/  @!P0 IMAD.IADD R9, R1, 0x1, R0 ;  /* 0x0000000101098824 */ /* 0x001fcc00078e0200 */
[----:B------:R-:W2:Y:S01]  /*0ac0*/  @!P0 LDL.U8 R9, [R9] ;  /* 0x0000000009098983 */ /* 0x000ea20000100000 */
[----:B------:R-:W-:Y:S01]  /*0ad0*/  @!P0 IADD3 R6, P1, PT, R0, R5, RZ ;  /* 0x0000000500068210 */ /* 0x000fe20007f3e0ff */
[----:B------:R-:W-:Y:S02]  /*0ae0*/  IMAD.MOV.U32 R3, RZ, RZ, RZ ;  /* 0x000000ffff037224 */ /* 0x000fe400078e00ff */
[----:B------:R-:W-:Y:S02]  /*0af0*/  @!P0 IMAD.MOV.U32 R0, RZ, RZ, 0x1 ;  /* 0x00000001ff008424 */ /* 0x000fe400078e00ff */
[----:B------:R-:W-:Y:S02]  /*0b00*/  @!P0 IMAD.X R7, R3, 0x1, R4, P1 ;  /* 0x0000000103078824 */ /* 0x000fe400008e0604 */
[----:B------:R-:W-:Y:S01]  /*0b10*/  IMAD.U32 R8, RZ, RZ, UR5 ;  /* 0x00000005ff087e24 */ /* 0x000fe2000f8e00ff */
[C---:B------:R-:W-:Y:S01]  /*0b20*/  IADD3 R2, P3, PT, -R0.reuse, UR4, RZ ;  /* 0x0000000400027c10 */ /* 0x040fe2000ff7e1ff */
[----:B------:R-:W-:Y:S01]  /*0b30*/  @!P0 IMAD.MOV.U32 R3, RZ, RZ, RZ ;  /* 0x000000ffff038224 */ /* 0x000fe200078e00ff */
[----:B------:R-:W-:-:S02]  /*0b40*/  ISETP.LT.U32.AND P1, PT, R0, UR4, PT ;  /* 0x0000000400007c0c */ /* 0x000fc4000bf21070 */
[----:B------:R-:W-:Y:S02]  /*0b50*/  ISETP.LE.U32.AND P2, PT, R2, 0x3, PT ;  /* 0x000000030200780c */ /* 0x000fe40003f43070 */
[----:B------:R-:W-:Y:S02]  /*0b60*/  ISETP.GT.U32.AND.EX P1, PT, R8, R3, PT, P1 ;  /* 0x000000030800720c */ /* 0x000fe40003f24110 */
[----:B------:R-:W-:-:S04]  /*0b70*/  IADD3.X R2, PT, PT, ~R3, UR5, RZ, P3, !PT ;  /* 0x0000000503027c10 */ /* 0x000fc80009ffe5ff */
[----:B------:R-:W-:Y:S01]  /*0b80*/  ISETP.LE.U32.OR.EX P1, PT, R2, RZ, !P1, P2 ;  /* 0x000000ff0200720c */ /* 0x000fe20004f23520 */
[----:B--2---:R0:W-:-:S12]  /*0b90*/  @!P0 STG.E.U8 desc[UR6][R6.64], R9 ;  /* 0x0000000906008986 */ /* 0x0041d8000c101106 */
[----:B------:R-:W-:Y:S05]  /*0ba0*/  @P1 BRA `(.L_x_195) ;  /* 0x00000000004c1947 */ /* 0x000fea0003800000 */
[----:B------:R-:W-:Y:S01]  /*0bb0*/  UIADD3 UR8, UP0, UPT, UR4, -0x3, URZ ;  /* 0xfffffffd04087890 */ /* 0x000fe2000ff1e0ff */
[----:B------:R-:W-:-:S03]  /*0bc0*/  PLOP3.LUT P0, PT, PT, PT, PT, 0x8, 0x80 ;  /* 0x000000000080781c */ /* 0x000fc60003f0e170 */
[----:B------:R-:W-:-:S12]  /*0bd0*/  UIADD3.X UR9, UPT, UPT, UR5, -0x1, URZ, UP0, !UPT ;  /* 0xffffffff05097890 */ /* 0x000fd800087fe4ff */
.L_x_196:
[----:B------:R-:W-:-:S05]  /*0be0*/  IMAD.IADD R2, R1, 0x1, R0 ;  /* 0x0000000101027824 */ /* 0x000fca00078e0200 */
[----:B01----:R-:W2:Y:S04]  /*0bf0*/  LDL.U8 R9, [R2] ;  /* 0x0000000002097983 */ /* 0x003ea80000100000 */
[----:B------:R-:W3:Y:S04]  /*0c00*/  LDL.U8 R11, [R2+0x1] ;  /* 0x00000100020b7983 */ /* 0x000ee80000100000 */
[----:B------:R-:W4:Y:S04]  /*0c10*/  LDL.U8 R13, [R2+0x2] ;  /* 0x00000200020d7983 */ /* 0x000f280000100000 */
[----:B------:R-:W5:Y:S01]  /*0c20*/  LDL.U8 R15, [R2+0x3] ;  /* 0x00000300020f7983 */ /* 0x000f620000100000 */
[----:B------:R-:W-:-:S05]  /*0c30*/  IADD3 R6, P1, PT, R0, R5, RZ ;  /* 0x0000000500067210 */ /* 0x000fca0007f3e0ff */
[----:B------:R-:W-:Y:S01]  /*0c40*/  IMAD.X R7, R3, 0x1, R4, P1 ;  /* 0x0000000103077824 */ /* 0x000fe200008e0604 */
[----:B------:R-:W-:-:S05]  /*0c50*/  IADD3 R0, P1, PT, R0, 0x4, RZ ;  /* 0x0000000400007810 */ /* 0x000fca0007f3e0ff */
[----:B------:R-:W-:Y:S01]  /*0c60*/  IMAD.X R3, RZ, RZ, R3, P1 ;  /* 0x000000ffff037224 */ /* 0x000fe200008e0603 */
[----:B------:R-:W-:-:S04]  /*0c70*/  ISETP.GE.U32.AND P1, PT, R0, UR8, PT ;  /* 0x0000000800007c0c */ /* 0x000fc8000bf26070 */
[----:B------:R-:W-:Y:S01]  /*0c80*/  ISETP.GE.U32.AND.EX P1, PT, R3, UR9, PT, P1 ;  /* 0x0000000903007c0c */ /* 0x000fe2000bf26110 */
[----:B--2---:R1:W-:Y:S04]  /*0c90*/  STG.E.U8 desc[UR6][R6.64], R9 ;  /* 0x0000000906007986 */ /* 0x0043e8000c101106 */
[----:B---3--:R1:W-:Y:S04]  /*0ca0*/  STG.E.U8 desc[UR6][R6.64+0x1], R11 ;  /* 0x0000010b06007986 */ /* 0x0083e8000c101106 */
[----:B----4-:R1:W-:Y:S04]  /*0cb0*/  STG.E.U8 desc[UR6][R6.64+0x2], R13 ;  /* 0x0000020d06007986 */ /* 0x0103e8000c101106 */
[----:B-----5:R1:W-:Y:S01]  /*0cc0*/  STG.E.U8 desc[UR6][R6.64+0x3], R15 ;  /* 0x0000030f06007986 */ /* 0x0203e2000c101106 */
[----:B------:R-:W-:Y:S05]  /*0cd0*/  @!P1 BRA `(.L_x_196) ;  /* 0xfffffffc00c09947 */ /* 0x000fea000383ffff */
.L_x_195:
[C---:B------:R-:W-:Y:S02]  /*0ce0*/  ISETP.LT.U32.AND P1, PT, R0.reuse, UR4, PT ;  /* 0x0000000400007c0c */ /* 0x040fe4000bf21070 */
[----:B------:R-:W-:Y:S02]  /*0cf0*/  IADD3 R2, P3, PT, -R0, UR4, RZ ;  /* 0x0000000400027c10 */ /* 0x000fe4000ff7e1ff */
[----:B------:R-:W-:Y:S02]  /*0d00*/  ISETP.GT.U32.AND.EX P2, PT, R8, R3, PT, P1 ;  /* 0x000000030800720c */ /* 0x000fe40003f44110 */
[----:B------:R-:W-:Y:S02]  /*0d10*/  ISETP.LE.U32.AND P1, PT, R2, 0x1, PT ;  /* 0x000000010200780c */ /* 0x000fe40003f23070 */
[----:B------:R-:W-:-:S04]  /*0d20*/  IADD3.X R2, PT, PT, ~R3, UR5, RZ, P3, !PT ;  /* 0x0000000503027c10 */ /* 0x000fc80009ffe5ff */
[----:B------:R-:W-:-:S13]  /*0d30*/  ISETP.LE.U32.OR.EX P1, PT, R2, RZ, !P2, P1 ;  /* 0x000000ff0200720c */ /* 0x000fda0005723510 */
[----:B------:R-:W-:-:S05]  /*0d40*/  @!P1 IMAD.IADD R2, R1, 0x1, R0 ;  /* 0x0000000101029824 */ /* 0x000fca00078e0200 */
[----:B01----:R-:W2:Y:S04]  /*0d50*/  @!P1 LDL.U8 R9, [R2] ;  /* 0x0000000002099983 */ /* 0x003ea80000100000 */
[----:B------:R-:W3:Y:S01]  /*0d60*/  @!P1 LDL.U8 R11, [R2+0x1] ;  /* 0x00000100020b9983 */ /* 0x000ee20000100000 */
[C---:B------:R-:W-:Y:S02]  /*0d70*/  @!P1 IADD3 R6, P3, PT, R0.reuse, R5, RZ ;  /* 0x0000000500069210 */ /* 0x040fe40007f7e0ff */
[----:B------:R-:W-:Y:S02]  /*0d80*/  @!P1 IADD3 R0, P2, PT, R0, 0x2, RZ ;  /* 0x0000000200009810 */ /* 0x000fe40007f5e0ff */
[----:B------:R-:W-:Y:S01]  /*0d90*/  @!P1 PLOP3.LUT P0, PT, PT, PT, PT, 0x8, 0x80 ;  /* 0x000000000080981c */ /* 0x000fe20003f0e170 */
[----:B------:R-:W-:-:S02]  /*0da0*/  @!P1 IMAD.X R7, R3, 0x1, R4, P3 ;  /* 0x0000000103079824 */ /* 0x000fc400018e0604 */
[----:B------:R-:W-:Y:S01]  /*0db0*/  @!P1 IMAD.X R3, RZ, RZ, R3, P2 ;  /* 0x000000ffff039224 */ /* 0x000fe200010e0603 */
[----:B------:R-:W-:-:S04]  /*0dc0*/  ISETP.LT.U32.AND P2, PT, R0, UR4, PT ;  /* 0x0000000400007c0c */ /* 0x000fc8000bf41070 */
[----:B------:R-:W-:Y:S01]  /*0dd0*/  ISETP.LT.U32.OR.EX P0, PT, R3, UR5, P0, P2 ;  /* 0x0000000503007c0c */ /* 0x000fe20008701520 */
[----:B--2---:R0:W-:Y:S04]  /*0de0*/  @!P1 STG.E.U8 desc[UR6][R6.64], R9 ;  /* 0x0000000906009986 */ /* 0x0041e8000c101106 */
[----:B---3--:R0:W-:Y:S08]  /*0df0*/  @!P1 STG.E.U8 desc[UR6][R6.64+0x1], R11 ;  /* 0x0000010b06009986 */ /* 0x0081f0000c101106 */
[----:B------:R-:W-:Y:S05]  /*0e00*/  @!P0 EXIT ;  /* 0x000000000000894d */ /* 0x000fea0003800000 */
[----:B0-----:R-:W-:-:S06]  /*0e10*/  IMAD.IADD R7, R1, 0x1, R0 ;  /* 0x0000000101077824 */ /* 0x001fcc00078e0200 */
[----:B------:R-:W2:Y:S01]  /*0e20*/  LDL.U8 R7, [R7] ;  /* 0x0000000007077983 */ /* 0x000ea20000100000 */
[----:B------:R-:W-:-:S05]  /*0e30*/  IADD3 R2, P0, PT, R0, R5, RZ ;  /* 0x0000000500027210 */ /* 0x000fca0007f1e0ff */
[----:B------:R-:W-:-:S05]  /*0e40*/  IMAD.X R3, R3, 0x1, R4, P0 ;  /* 0x0000000103037824 */ /* 0x000fca00000e0604 */
[----:B--2---:R-:W-:Y:S01]  /*0e50*/  STG.E.U8 desc[UR6][R2.64], R7 ;  /* 0x0000000702007986 */ /* 0x004fe2000c101106 */
[----:B------:R-:W-:Y:S05]  /*0e60*/  EXIT ;  /* 0x000000000000794d */ /* 0x000fea0003800000 */
.L_x_197:
        /* <DEDUP_REMOVED lines=9> */
.L_x_205:


//--------------------- .text._Z10sum_kernelPfiiii --------------------------
	.section	.text._Z10sum_kernelPfiiii,"ax",@progbits
	.align	128
        .global         _Z10sum_kernelPfiiii
        .type           _Z10sum_kernelPfiiii,@function
        .size           _Z10sum_kernelPfiiii,(.L_x_206 - _Z10sum_kernelPfiiii)
        .other          _Z10sum_kernelPfiiii,@"STO_CUDA_ENTRY STV_DEFAULT"
_Z10sum_kernelPfiiii:
.text._Z10sum_kernelPfiiii:
[----:B------:R-:W-:Y:S01]  /*0000*/  LDC R1, c[0x0][0x37c] ;  /* 0x0000df00ff017b82 */ /* 0x000fe20000000800 */
[----:B------:R-:W0:Y:S07]  /*0010*/  S2R R3, SR_TID.X ;  /* 0x0000000000037919 */ /* 0x000e2e0000002100 */
[----:B------:R-:W0:Y:S01]  /*0020*/  S2UR UR4, SR_CTAID.X ;  /* 0x00000000000479c3 */ /* 0x000e220000002500 */
[----:B------:R-:W1:Y:S01]  /*0030*/  LDCU UR5, c[0x0][0x394] ;  /* 0x00007280ff0577ac */ /* 0x000e620008000800 */
[----:B------:R-:W-:Y:S01]  /*0040*/  HFMA2 R2, -RZ, RZ, 0, 5.9604644775390625e-08 ;  /* 0x00000001ff027431 */ /* 0x000fe200000001ff */
[----:B------:R-:W2:Y:S05]  /*0050*/  LDCU UR6, c[0x0][0x388] ;  /* 0x00007100ff0677ac */ /* 0x000eaa0008000800 */
[----:B------:R-:W0:Y:S01]  /*0060*/  LDC R0, c[0x0][0x360] ;  /* 0x0000d800ff007b82 */ /* 0x000e220000000800 */
[----:B-1----:R-:W-:Y:S01]  /*0070*/  SHF.L.U32 R2, R2, UR5, RZ ;  /* 0x0000000502027c19 */ /* 0x002fe200080006ff */
[----:B0-----:R-:W-:-:S05]  /*0080*/  IMAD R0, R0, UR4, R3 ;  /* 0x0000000400007c24 */ /* 0x001fca000f8e0203 */
[----:B------:R-:W-:-:S04]  /*0090*/  SHF.L.U32 R3, R0, UR5, RZ ;  /* 0x0000000500037c19 */ /* 0x000fc800080006ff */
[----:B------:R-:W-:-:S04]  /*00a0*/  LEA.HI.SX32 R2, R2, R3, 0x1f ;  /* 0x0000000302027211 */ /* 0x000fc800078ffaff */
[----:B------:R-:W-:-:S04]  /*00b0*/  VIMNMX R0, PT, PT, R3, R2, !PT ;  /* 0x0000000203007248 */ /* 0x000fc80007fe0100 */
[----:B--2---:R-:W-:-:S13]  /*00c0*/  ISETP.GE.AND P0, PT, R0, UR6, PT ;  /* 0x0000000600007c0c */ /* 0x004fda000bf06270 */
[----:B------:R-:W-:Y:S05]  /*00d0*/  @P0 EXIT ;  /* 0x000000000000094d */ /* 0x000fea0003800000 */
[----:B------:R-:W0:Y:S01]  /*00e0*/  LDC R9, c[0x0][0x390] ;  /* 0x0000e400ff097b82 */ /* 0x000e220000000800 */
[----:B------:R-:W0:Y:S01]  /*00f0*/  LDCU UR6, c[0x0][0x38c] ;  /* 0x00007180ff0677ac */ /* 0x000e220008000800 */
[----:B------:R-:W1:Y:S06]  /*0100*/  LDCU.64 UR4, c[0x0][0x358] ;  /* 0x00006b00ff0477ac */ /* 0x000e6c0008000a00 */
[----:B------:R-:W2:Y:S01]  /*0110*/  LDC.64 R4, c[0x0][0x380] ;  /* 0x0000e000ff047b82 */ /* 0x000ea20000000a00 */
[--C-:B0-----:R-:W-:Y:S02]  /*0120*/  IMAD R7, R2, UR6, R9.reuse ;  /* 0x0000000602077c24 */ /* 0x101fe4000f8e0209 */
[----:B------:R-:W-:-:S02]  /*0130*/  IMAD R9, R3, UR6, R9 ;  /* 0x0000000603097c24 */ /* 0x000fc4000f8e0209 */
[----:B--2---:R-:W-:-:S04]  /*0140*/  IMAD.WIDE R2, R7, 0x4, R4 ;  /* 0x0000000407027825 */ /* 0x004fc800078e0204 */
[----:B------:R-:W-:Y:S02]  /*0150*/  IMAD.WIDE R4, R9, 0x4, R4 ;  /* 0x0000000409047825 */ /* 0x000fe400078e0204 */
[----:B-1----:R-:W2:Y:S04]  /*0160*/  LDG.E R2, desc[UR4][R2.64] ;  /* 0x0000000402027981 */ /* 0x002ea8000c1e1900 */
[----:B------:R-:W2:Y:S02]  /*0170*/  LDG.E R7, desc[UR4][R4.64] ;  /* 0x0000000404077981 */ /* 0x000ea4000c1e1900 */
[----:B--2---:R-:W-:-:S05]  /*0180*/  FADD R7, R2, R7 ;  /* 0x0000000702077221 */ /* 0x004fca0000000000 */
[----:B------:R-:W-:Y:S01]  /*0190*/  STG.E desc[UR4][R4.64], R7 ;  /* 0x0000000704007986 */ /* 0x000fe2000c101904 */
[----:B------:R-:W-:Y:S05]  /*01a0*/  EXIT ;  /* 0x000000000000794d */ /* 0x000fea0003800000 */
.L_x_198:
        /* <DEDUP_REMOVED lines=13> */
.L_x_206:


//--------------------- .text._Z13square_kernelPfiii --------------------------
	.section	.text._Z13square_kernelPfiii,"ax",@progbits
	.align	128
        .global         _Z13square_kernelPfiii
        .type           _Z13square_kernelPfiii,@function
        .size           _Z13square_kernelPfiii,(.L_x_207 - _Z13square_kernelPfiii)
        .other          _Z13square_kernelPfiii,@"STO_CUDA_ENTRY STV_DEFAULT"
_Z13square_kernelPfiii:
.text._Z13square_kernelPfiii:
[----:B------:R-:W-:Y:S01]  /*0000*/  LDC R1, c[0x0][0x37c] ;  /* 0x0000df00ff017b82 */ /* 0x000fe20000000800 */
[----:B------:R-:W0:Y:S07]  /*0010*/  S2R R3, SR_TID.X ;  /* 0x0000000000037919 */ /* 0x000e2e0000002100 */
[----:B------:R-:W0:Y:S01]  /*0020*/  S2UR UR4, SR_CTAID.X ;  /* 0x00000000000479c3 */ /* 0x000e220000002500 */
[----:B------:R-:W1:Y:S07]  /*0030*/  LDCU UR5, c[0x0][0x388] ;  /* 0x00007100ff0577ac */ /* 0x000e6e0008000800 */
[----:B------:R-:W0:Y:S02]  /*0040*/  LDC R0, c[0x0][0x360] ;  /* 0x0000d800ff007b82 */ /* 0x000e240000000800 */
[----:B0-----:R-:W-:-:S05]  /*0050*/  IMAD R0, R0, UR4, R3 ;  /* 0x0000000400007c24 */ /* 0x001fca000f8e0203 */
[----:B-1----:R-:W-:-:S13]  /*0060*/  ISETP.GE.AND P0, PT, R0, UR5, PT ;  /* 0x0000000500007c0c */ /* 0x002fda000bf06270 */
[----:B------:R-:W-:Y:S05]  /*0070*/  @P0 EXIT ;  /* 0x000000000000094d */ /* 0x000fea0003800000 */
[----:B------:R-:W0:Y:S01]  /*0080*/  LDC R5, c[0x0][0x390] ;  /* 0x0000e400ff057b82 */ /* 0x000e220000000800 */
[----:B------:R-:W0:Y:S01]  /*0090*/  LDCU UR6, c[0x0][0x38c] ;  /* 0x00007180ff0677ac */ /* 0x000e220008000800 */
[----:B------:R-:W1:Y:S06]  /*00a0*/  LDCU.64 UR4, c[0x0][0x358] ;  /* 0x00006b00ff0477ac */ /* 0x000e6c0008000a00 */
[----:B------:R-:W2:Y:S01]  /*00b0*/  LDC.64 R2, c[0x0][0x380] ;  /* 0x0000e000ff027b82 */ /* 0x000ea20000000a00 */
[----:B0-----:R-:W-:-:S04]  /*00c0*/  IMAD R5, R0, UR6, R5 ;  /* 0x0000000600057c24 */ /* 0x001fc8000f8e0205 */
[----:B--2---:R-:W-:-:S05]  /*00d0*/  IMAD.WIDE R2, R5, 0x4, R2 ;  /* 0x0000000405027825 */ /* 0x004fca00078e0202 */
[----:B-1----:R-:W2:Y:S02]  /*00e0*/  LDG.E R0, desc[UR4][R2.64] ;  /* 0x0000000402007981 */ /* 0x002ea4000c1e1900 */
[----:B--2---:R-:W-:-:S05]  /*00f0*/  FMUL R5, R0, R0 ;  /* 0x0000000000057220 */ /* 0x004fca0000400000 */
[----:B------:R-:W-:Y:S01]  /*0100*/  STG.E desc[UR4][R2.64], R5 ;  /* 0x0000000502007986 */ /* 0x000fe2000c101904 */
[----:B------:R-:W-:Y:S05]  /*0110*/  EXIT ;  /* 0x000000000000794d */ /* 0x000fea0003800000 */
.L_x_199:
        /* <DEDUP_REMOVED lines=14> */
.L_x_207:


//--------------------- .nv.shared._ZN3cub18CUB_300001_SM_10006detail4scan16DeviceScanKernelINS2_10policy_hubIiiimN4cuda3std3__44plusIvEEE10Policy1000EN6thrust24THRUST_300001_SM_1000_NS10device_ptrIiEESF_NS0_13ScanTileStateIiLb1EEES9_NS0_8NullTypeEmiLb0ESI_EEvT0_T1_T2_iT3_T4_T5_ --------------------------
	.section	.nv.shared._ZN3cub18CUB_300001_SM_10006detail4scan16DeviceScanKernelINS2_10policy_hubIiiimN4cuda3std3__44plusIvEEE10Policy1000EN6thrust24THRUST_300001_SM_1000_NS10device_ptrIiEESF_NS0_13ScanTileStateIiLb1EEES9_NS0_8NullTypeEmiLb0ESI_EEvT0_T1_T2_iT3_T4_T5_,"aw",@nobits
	.sectionflags	@""
	.align	16
.nv.shared._ZN3cub18CUB_300001_SM_10006detail4scan16DeviceScanKernelINS2_10policy_hubIiiimN4cuda3std3__44plusIvEEE10Policy1000EN6thrust24THRUST_300001_SM_1000_NS10device_ptrIiEESF_NS0_13ScanTileStateIiLb1EEES9_NS0_8NullTypeEmiLb0ESI_EEvT0_T1_T2_iT3_T4_T5_:
	.zero		32656


//--------------------- .nv.shared.reserved.0     --------------------------
	.section	.nv.shared.reserved.0,"aw",@nobits
	.weak		__nv_reservedSMEM_offset_0_alias
	.size		__nv_reservedSMEM_offset_0_alias, 0, 64
	.other		__nv_reservedSMEM_offset_0_alias,@"STO_CUDA_RESERVED_SHARED STV_DEFAULT"
__nv_reservedSMEM_offset_0_alias:
	.zero		0
	.zero		64


//--------------------- .nv.global                --------------------------
	.section	.nv.global,"aw",@nobits
.nv.global:
	.type		_ZN34_INTERNAL_6433abee_4_k_cu_f432fa146thrust24THRUST_300001_SM_1000_NS3seqE,@object
	.size		_ZN34_INTERNAL_6433abee_4_k_cu_f432fa146thrust24THRUST_300001_SM_1000_NS3seqE,(_ZN34_INTERNAL_6433abee_4_k_cu_f432fa144cuda3std3__48in_placeE - _ZN34_INTERNAL_6433abee_4_k_cu_f432fa146thrust24THRUST_300001_SM_1000_NS3seqE)
_ZN34_INTERNAL_6433abee_4_k_cu_f432fa146thrust24THRUST_300001_SM_1000_NS3seqE:
	.zero		1
	.type		_ZN34_INTERNAL_6433abee_4_k_cu_f432fa144cuda3std3__48in_placeE,@object
	.size		_ZN34_INTERNAL_6433abee_4_k_cu_f432fa144cuda3std3__48in_placeE,(_ZN34_INTERNAL_6433abee_4_k_cu_f432fa144cuda3std6ranges3__45__cpo4sizeE - _ZN34_INTERNAL_6433abee_4_k_cu_f432fa144cuda3std3__48in_placeE)
_ZN34_INTERNAL_6433abee_4_k_cu_f432fa144cuda3std3__48in_placeE:
	.zero		1
	.type		_ZN34_INTERNAL_6433abee_4_k_cu_f432fa144cuda3std6ranges3__45__cpo4sizeE,@object
	.size		_ZN34_INTERNAL_6433abee_4_k_cu_f432fa144cuda3std6ranges3__45__cpo4sizeE,(_ZN34_INTERNAL_6433abee_4_k_cu_f432fa146thrust24THRUST_300001_SM_1000_NS12placeholders2_3E - _ZN34_INTERNAL_6433abee_4_k_cu_f432fa144cuda3std6ranges3__45__cpo4sizeE)
_ZN34_INTERNAL_6433abee_4_k_cu_f432fa144cuda3std6ranges3__45__cpo4sizeE:
	.zero		1
	.type		_ZN34_INTERNAL_6433abee_4_k_cu_f432fa146thrust24THRUST_300001_SM_1000_NS12placeholders2_3E,@object
	.size		_ZN34_INTERNAL_6433abee_4_k_cu_f432fa146thrust24THRUST_300001_SM_1000_NS12placeholders2_3E,(_ZN34_INTERNAL_6433abee_4_k_cu_f432fa144cuda3std3__45__cpo6cbeginE - _ZN34_INTERNAL_6433abee_4_k_cu_f432fa146thrust24THRUST_300001_SM_1000_NS12placeholders2_3E)
_ZN34_INTERNAL_6433abee_4_k_cu_f432fa146thrust24THRUST_300001_SM_1000_NS12placeholders2_3E:
	.zero		1
	.type		_ZN34_INTERNAL_6433abee_4_k_cu_f432fa144cuda3std3__45__cpo6cbeginE,@object
	.size		_ZN34_INTERNAL_6433abee_4_k_cu_f432fa144cuda3std3__45__cpo6cbeginE,(_ZN34_INTERNAL_6433abee_4_k_cu_f432fa144cuda3std6ranges3__45__cpo6cbeginE - _ZN34_INTERNAL_6433abee_4_k_cu_f432fa144cuda3std3__45__cpo6cbeginE)
_ZN34_INTERNAL_6433abee_4_k_cu_f432fa144cuda3std3__45__cpo6cbeginE:
	.zero		1
	.type		_ZN34_INTERNAL_6433abee_4_k_cu_f432fa144cuda3std6ranges3__45__cpo6cbeginE,@object
	.size		_ZN34_INTERNAL_6433abee_4_k_cu_f432fa144cuda3std6ranges3__45__cpo6cbeginE,(_ZN34_INTERNAL_6433abee_4_k_cu_f432fa146thrust24THRUST_300001_SM_1000_NS12placeholders2_7E - _ZN34_INTERNAL_6433abee_4_k_cu_f432fa144cuda3std6ranges3__45__cpo6cbeginE)
_ZN34_INTERNAL_6433abee_4_k_cu_f432fa144cuda3std6ranges3__45__cpo6cbeginE:
	.zero		1
	.type		_ZN34_INTERNAL_6433abee_4_k_cu_f432fa146thrust24THRUST_300001_SM_1000_NS12placeholders2_7E,@object
	.size		_ZN34_INTERNAL_6433abee_4_k_cu_f432fa146thrust24THRUST_300001_SM_1000_NS12placeholders2_7E,(_ZN34_INTERNAL_6433abee_4_k_cu_f432fa144cuda3std3__45__cpo7crbeginE - _ZN34_INTERNAL_6433abee_4_k_cu_f432fa146thrust24THRUST_300001_SM_1000_NS12placeholders2_7E)
_ZN34_INTERNAL_6433abee_4_k_cu_f432fa146thrust24THRUST_300001_SM_1000_NS12placeholders2_7E:
	.zero		1
	.type		_ZN34_INTERNAL_6433abee_4_k_cu_f432fa144cuda3std3__45__cpo7crbeginE,@object
	.size		_ZN34_INTERNAL_6433abee_4_k_cu_f432fa144cuda3std3__45__cpo7crbeginE,(_ZN34_INTERNAL_6433abee_4_k_cu_f432fa144cuda3std6ranges3__45__cpo4nextE - _ZN34_INTERNAL_6433abee_4_k_cu_f432fa144cuda3std3__45__cpo7crbeginE)
_ZN34_INTERNAL_6433abee_4_k_cu_f432fa144cuda3std3__45__cpo7crbeginE:
	.zero		1
	.type		_ZN34_INTERNAL_6433abee_4_k_cu_f432fa144cuda3std6ranges3__45__cpo4nextE,@object
	.size		_ZN34_INTERNAL_6433abee_4_k_cu_f432fa144cuda3std6ranges3__45__cpo4nextE,(_ZN34_INTERNAL_6433abee_4_k_cu_f432fa144cuda3std6ranges3__45__cpo4swapE - _ZN34_INTERNAL_6433abee_4_k_cu_f432fa144cuda3std6ranges3__45__cpo4nextE)
_ZN34_INTERNAL_6433abee_4_k_cu_f432fa144cuda3std6ranges3__45__cpo4nextE:
	.zero		1
	.type		_ZN34_INTERNAL_6433abee_4_k_cu_f432fa144cuda3std6ranges3__45__cpo4swapE,@object
	.size		_ZN34_INTERNAL_6433abee_4_k_cu_f432fa144cuda3std6ranges3__45__cpo4swapE,(_ZN34_INTERNAL_6433abee_4_k_cu_f432fa146thrust24THRUST_300001_SM_1000_NS8cuda_cub10par_nosyncE - _ZN34_INTERNAL_6433abee_4_k_cu_f432fa144cuda3std6ranges3__45__cpo4swapE)
_ZN34_INTERNAL_6433abee_4_k_cu_f432fa144cuda3std6ranges3__45__cpo4swapE:
	.zero		1
	.type		_ZN34_INTERNAL_6433abee_4_k_cu_f432fa146thrust24THRUST_300001_SM_1000_NS8cuda_cub10par_nosyncE,@object
	.size		_ZN34_INTERNAL_6433abee_4_k_cu_f432fa146thrust24THRUST_300001_SM_1000_NS8cuda_cub10par_nosyncE,(_ZN34_INTERNAL_6433abee_4_k_cu_f432fa146thrust24THRUST_300001_SM_1000_NS12placeholders2_9E - _ZN34_INTERNAL_6433abee_4_k_cu_f432fa146thrust24THRUST_300001_SM_1000_NS8cuda_cub10par_nosyncE)
_ZN34_INTERNAL_6433abee_4_k_cu_f432fa146thrust24THRUST_300001_SM_1000_NS8cuda_cub10par_nosyncE:
	.zero		1
	.type		_ZN34_INTERNAL_6433abee_4_k_cu_f432fa146thrust24THRUST_300001_SM_1000_NS12placeholders2_9E,@object
	.size		_ZN34_INTERNAL_6433abee_4_k_cu_f432fa146thrust24THRUST_300001_SM_1000_NS12placeholders2_9E,(_ZN34_INTERNAL_6433abee_4_k_cu_f432fa144cuda3std3__436_GLOBAL__N__6433abee_4_k_cu_f432fa146ignoreE - _ZN34_INTERNAL_6433abee_4_k_cu_f432fa146thrust24THRUST_300001_SM_1000_NS12placeholders2_9E)
_ZN34_INTERNAL_6433abee_4_k_cu_f432fa146thrust24THRUST_300001_SM_1000_NS12placeholders2_9E:
	.zero		1
	.type		_ZN34_INTERNAL_6433abee_4_k_cu_f432fa144cuda3std3__436_GLOBAL__N__6433abee_4_k_cu_f432fa146ignoreE,@object
	.size		_ZN34_INTERNAL_6433abee_4_k_cu_f432fa144cuda3std3__436_GLOBAL__N__6433abee_4_k_cu_f432fa146ignoreE,(_ZN34_INTERNAL_6433abee_4_k_cu_f432fa144cuda3std6ranges3__45__cpo4dataE - _ZN34_INTERNAL_6433abee_4_k_cu_f432fa144cuda3std3__436_GLOBAL__N__6433abee_4_k_cu_f432fa146ignoreE)
_ZN34_INTERNAL_6433abee_4_k_cu_f432fa144cuda3std3__436_GLOBAL__N__6433abee_4_k_cu_f432fa146ignoreE:
	.zero		1
	.type		_ZN34_INTERNAL_6433abee_4_k_cu_f432fa144cuda3std6ranges3__45__cpo4dataE,@object
	.size		_ZN34_INTERNAL_6433abee_4_k_cu_f432fa144cuda3std6ranges3__45__cpo4dataE,(_ZN34_INTERNAL_6433abee_4_k_cu_f432fa146thrust24THRUST_300001_SM_1000_NS12placeholders2_1E - _ZN34_INTERNAL_6433abee_4_k_cu_f432fa144cuda3std6ranges3__45__cpo4dataE)
_ZN34_INTERNAL_6433abee_4_k_cu_f432fa144cuda3std6ranges3__45__cpo4dataE:
	.zero		1
	.type		_ZN34_INTERNAL_6433abee_4_k_cu_f432fa146thrust24THRUST_300001_SM_1000_NS12placeholders2_1E,@object
	.size		_ZN34_INTERNAL_6433abee_4_k_cu_f432fa146thrust24THRUST_300001_SM_1000_NS12placeholders2_1E,(_ZN34_INTERNAL_6433abee_4_k_cu_f432fa144cuda3std3__45__cpo5beginE - _ZN34_INTERNAL_6433abee_4_k_cu_f432fa146thrust24THRUST_300001_SM_1000_NS12placeholders2_1E)
_ZN34_INTERNAL_6433abee_4_k_cu_f432fa146thrust24THRUST_300001_SM_1000_NS12placeholders2_1E:
	.zero		1
	.type		_ZN34_INTERNAL_6433abee_4_k_cu_f432fa144cuda3std3__45__cpo5beginE,@object
	.size		_ZN34_INTERNAL_6433abee_4_k_cu_f432fa144cuda3std3__45__cpo5beginE,(_ZN34_INTERNAL_6433abee_4_k_cu_f432fa144cuda3std6ranges3__45__cpo5beginE - _ZN34_INTERNAL_6433abee_4_k_cu_f432fa144cuda3std3__45__cpo5beginE)
_ZN34_INTERNAL_6433abee_4_k_cu_f432fa144cuda3std3__45__cpo5beginE:
	.zero		1
	.type		_ZN34_INTERNAL_6433abee_4_k_cu_f432fa144cuda3std6ranges3__45__cpo5beginE,@object
	.size		_ZN34_INTERNAL_6433abee_4_k_cu_f432fa144cuda3std6ranges3__45__cpo5beginE,(_ZN34_INTERNAL_6433abee_4_k_cu_f432fa146thrust24THRUST_300001_SM_1000_NS12placeholders2_5E - _ZN34_INTERNAL_6433abee_4_k_cu_f432fa144cuda3std6ranges3__45__cpo5beginE)
_ZN34_INTERNAL_6433abee_4_k_cu_f432fa144cuda3std6ranges3__45__cpo5beginE:
	.zero		1
	.type		_ZN34_INTERNAL_6433abee_4_k_cu_f432fa146thrust24THRUST_300001_SM_1000_NS12placeholders2_5E,@object
	.size		_ZN34_INTERNAL_6433abee_4_k_cu_f432fa146thrust24THRUST_300001_SM_1000_NS12placeholders2_5E,(_ZN34_INTERNAL_6433abee_4_k_cu_f432fa144cuda3std3__45__cpo6rbeginE - _ZN34_INTERNAL_6433abee_4_k_cu_f432fa146thrust24THRUST_300001_SM_1000_NS12placeholders2_5E)
_ZN34_INTERNAL_6433abee_4_k_cu_f432fa146thrust24THRUST_300001_SM_1000_NS12placeholders2_5E:
	.zero		1
	.type		_ZN34_INTERNAL_6433abee_4_k_cu_f432fa144cuda3std3__45__cpo6rbeginE,@object
	.size		_ZN34_INTERNAL_6433abee_4_k_cu_f432fa144cuda3std3__45__cpo6rbeginE,(_ZN34_INTERNAL_6433abee_4_k_cu_f432fa144cuda3std6ranges3__45__cpo7advanceE - _ZN34_INTERNAL_6433abee_4_k_cu_f432fa144cuda3std3__45__cpo6rbeginE)
_ZN34_INTERNAL_6433abee_4_k_cu_f432fa144cuda3std3__45__cpo6rbeginE:
	.zero		1
	.type		_ZN34_INTERNAL_6433abee_4_k_cu_f432fa144cuda3std6ranges3__45__cpo7advanceE,@object
	.size		_ZN34_INTERNAL_6433abee_4_k_cu_f432fa144cuda3std6ranges3__45__cpo7advanceE,(_ZN34_INTERNAL_6433abee_4_k_cu_f432fa144cuda3std3__47nulloptE - _ZN34_INTERNAL_6433abee_4_k_cu_f432fa144cuda3std6ranges3__45__cpo7advanceE)
_ZN34_INTERNAL_6433abee_4_k_cu_f432fa144cuda3std6ranges3__45__cpo7advanceE:
	.zero		1
	.type		_ZN34_INTERNAL_6433abee_4_k_cu_f432fa144cuda3std3__47nulloptE,@object
	.size		_ZN34_INTERNAL_6433abee_4_k_cu_f432fa144cuda3std3__47nulloptE,(_ZN34_INTERNAL_6433abee_4_k_cu_f432fa144cuda3std6ranges3__45__cpo8distanceE - _ZN34_INTERNAL_6433abee_4_k_cu_f432fa144cuda3std3__47nulloptE)
_ZN34_INTERNAL_6433abee_4_k_cu_f432fa144cuda3std3__47nulloptE:
	.zero		1
	.type		_ZN34_INTERNAL_6433abee_4_k_cu_f432fa144cuda3std6ranges3__45__cpo8distanceE,@object
	.size		_ZN34_INTERNAL_6433abee_4_k_cu_f432fa144cuda3std6ranges3__45__cpo8distanceE,(_ZN34_INTERNAL_6433abee_4_k_cu_f432fa146thrust24THRUST_300001_SM_1000_NS12placeholders3_10E - _ZN34_INTERNAL_6433abee_4_k_cu_f432fa144cuda3std6ranges3__45__cpo8distanceE)
_ZN34_INTERNAL_6433abee_4_k_cu_f432fa144cuda3std6ranges3__45__cpo8distanceE:
	.zero		1
	.type		_ZN34_INTERNAL_6433abee_4_k_cu_f432fa146thrust24THRUST_300001_SM_1000_NS12placeholders3_10E,@object
	.size		_ZN34_INTERNAL_6433abee_4_k_cu_f432fa146thrust24THRUST_300001_SM_1000_NS12placeholders3_10E,(_ZN34_INTERNAL_6433abee_4_k_cu_f432fa144cuda3std3__419piecewise_constructE - _ZN34_INTERNAL_6433abee_4_k_cu_f432fa146thrust24THRUST_300001_SM_1000_NS12placeholders3_10E)
_ZN34_INTERNAL_6433abee_4_k_cu_f432fa146thrust24THRUST_300001_SM_1000_NS12placeholders3_10E:
	.zero		1
	.type		_ZN34_INTERNAL_6433abee_4_k_cu_f432fa144cuda3std3__419piecewise_constructE,@object
	.size		_ZN34_INTERNAL_6433abee_4_k_cu_f432fa144cuda3std3__419piecewise_constructE,(_ZN34_INTERNAL_6433abee_4_k_cu_f432fa144cuda3std6ranges3__45__cpo5cdataE - _ZN34_INTERNAL_6433abee_4_k_cu_f432fa144cuda3std3__419piecewise_constructE)
_ZN34_INTERNAL_6433abee_4_k_cu_f432fa144cuda3std3__419piecewise_constructE:
	.zero		1
	.type		_ZN34_INTERNAL_6433abee_4_k_cu_f432fa144cuda3std6ranges3__45__cpo5cdataE,@object
	.size		_ZN34_INTERNAL_6433abee_4_k_cu_f432fa144cuda3std6ranges3__45__cpo5cdataE,(_ZN34_INTERNAL_6433abee_4_k_cu_f432fa146thrust24THRUST_300001_SM_1000_NS12placeholders2_2E - _ZN34_INTERNAL_6433abee_4_k_cu_f432fa144cuda3std6ranges3__45__cpo5cdataE)
_ZN34_INTERNAL_6433abee_4_k_cu_f432fa144cuda3std6ranges3__45__cpo5cdataE:
	.zero		1
	.type		_ZN34_INTERNAL_6433abee_4_k_cu_f432fa146thrust24THRUST_300001_SM_1000_NS12placeholders2_2E,@object
	.size		_ZN34_INTERNAL_6433abee_4_k_cu_f432fa146thrust24THRUST_300001_SM_1000_NS12placeholders2_2E,(_ZN34_INTERNAL_6433abee_4_k_cu_f432fa144cuda3std3__45__cpo3endE - _ZN34_INTERNAL_6433abee_4_k_cu_f432fa146thrust24THRUST_300001_SM_1000_NS12placeholders2_2E)
_ZN34_INTERNAL_6433abee_4_k_cu_f432fa146thrust24THRUST_300001_SM_1000_NS12placeholders2_2E:
	.zero		1
	.type		_ZN34_INTERNAL_6433abee_4_k_cu_f432fa144cuda3std3__45__cpo3endE,@object
	.size		_ZN34_INTERNAL_6433abee_4_k_cu_f432fa144cuda3std3__45__cpo3endE,(_ZN34_INTERNAL_6433abee_4_k_cu_f432fa144cuda3std6ranges3__45__cpo3endE - _ZN34_INTERNAL_6433abee_4_k_cu_f432fa144cuda3std3__45__cpo3endE)
_ZN34_INTERNAL_6433abee_4_k_cu_f432fa144cuda3std3__45__cpo3endE:
	.zero		1
	.type		_ZN34_INTERNAL_6433abee_4_k_cu_f432fa144cuda3std6ranges3__45__cpo3endE,@object
	.size		_ZN34_INTERNAL_6433abee_4_k_cu_f432fa144cuda3std6ranges3__45__cpo3endE,(_ZN34_INTERNAL_6433abee_4_k_cu_f432fa146thrust24THRUST_300001_SM_1000_NS12placeholders2_6E - _ZN34_INTERNAL_6433abee_4_k_cu_f432fa144cuda3std6ranges3__45__cpo3endE)
_ZN34_INTERNAL_6433abee_4_k_cu_f432fa144cuda3std6ranges3__45__cpo3endE:
	.zero		1
	.type		_ZN34_INTERNAL_6433abee_4_k_cu_f432fa146thrust24THRUST_300001_SM_1000_NS12placeholders2_6E,@object
	.size		_ZN34_INTERNAL_6433abee_4_k_cu_f432fa146thrust24THRUST_300001_SM_1000_NS12placeholders2_6E,(_ZN34_INTERNAL_6433abee_4_k_cu_f432fa144cuda3std3__45__cpo4rendE - _ZN34_INTERNAL_6433abee_4_k_cu_f432fa146thrust24THRUST_300001_SM_1000_NS12placeholders2_6E)
_ZN34_INTERNAL_6433abee_4_k_cu_f432fa146thrust24THRUST_300001_SM_1000_NS12placeholders2_6E:
	.zero		1
	.type		_ZN34_INTERNAL_6433abee_4_k_cu_f432fa144cuda3std3__45__cpo4rendE,@object
	.size		_ZN34_INTERNAL_6433abee_4_k_cu_f432fa144cuda3std3__45__cpo4rendE,(_ZN34_INTERNAL_6433abee_4_k_cu_f432fa144cuda3std6ranges3__45__cpo9iter_swapE - _ZN34_INTERNAL_6433abee_4_k_cu_f432fa144cuda3std3__45__cpo4rendE)
_ZN34_INTERNAL_6433abee_4_k_cu_f432fa144cuda3std3__45__cpo4rendE:
	.zero		1
	.type		_ZN34_INTERNAL_6433abee_4_k_cu_f432fa144cuda3std6ranges3__45__cpo9iter_swapE,@object
	.size		_ZN34_INTERNAL_6433abee_4_k_cu_f432fa144cuda3std6ranges3__45__cpo9iter_swapE,(_ZN34_INTERNAL_6433abee_4_k_cu_f432fa144cuda3std3__48unexpectE - _ZN34_INTERNAL_6433abee_4_k_cu_f432fa144cuda3std6ranges3__45__cpo9iter_swapE)
_ZN34_INTERNAL_6433abee_4_k_cu_f432fa144cuda3std6ranges3__45__cpo9iter_swapE:
	.zero		1
	.type		_ZN34_INTERNAL_6433abee_4_k_cu_f432fa144cuda3std3__48unexpectE,@object
	.size		_ZN34_INTERNAL_6433abee_4_k_cu_f432fa144cuda3std3__48unexpectE,(_ZN34_INTERNAL_6433abee_4_k_cu_f432fa146thrust24THRUST_300001_SM_1000_NS8cuda_cub3parE - _ZN34_INTERNAL_6433abee_4_k_cu_f432fa144cuda3std3__48unexpectE)
_ZN34_INTERNAL_6433abee_4_k_cu_f432fa144cuda3std3__48unexpectE:
	.zero		1
	.type		_ZN34_INTERNAL_6433abee_4_k_cu_f432fa146thrust24THRUST_300001_SM_1000_NS8cuda_cub3parE,@object
	.size		_ZN34_INTERNAL_6433abee_4_k_cu_f432fa146thrust24THRUST_300001_SM_1000_NS8cuda_cub3parE,(_ZN34_INTERNAL_6433abee_4_k_cu_f432fa146thrust24THRUST_300001_SM_1000_NS12placeholders2_4E - _ZN34_INTERNAL_6433abee_4_k_cu_f432fa146thrust24THRUST_300001_SM_1000_NS8cuda_cub3parE)
_ZN34_INTERNAL_6433abee_4_k_cu_f432fa146thrust24THRUST_300001_SM_1000_NS8cuda_cub3parE:
	.zero		1
	.type		_ZN34_INTERNAL_6433abee_4_k_cu_f432fa146thrust24THRUST_300001_SM_1000_NS12placeholders2_4E,@object
	.size		_ZN34_INTERNAL_6433abee_4_k_cu_f432fa146thrust24THRUST_300001_SM_1000_NS12placeholders2_4E,(_ZN34_INTERNAL_6433abee_4_k_cu_f432fa144cuda3std3__45__cpo4cendE - _ZN34_INTERNAL_6433abee_4_k_cu_f432fa146thrust24THRUST_300001_SM_1000_NS12placeholders2_4E)
_ZN34_INTERNAL_6433abee_4_k_cu_f432fa146thrust24THRUST_300001_SM_1000_NS12placeholders2_4E:
	.zero		1
	.type		_ZN34_INTERNAL_6433abee_4_k_cu_f432fa144cuda3std3__45__cpo4cendE,@object
	.size		_ZN34_INTERNAL_6433abee_4_k_cu_f432fa144cuda3std3__45__cpo4cendE,(_ZN34_INTERNAL_6433abee_4_k_cu_f432fa144cuda3std6ranges3__45__cpo4cendE - _ZN34_INTERNAL_6433abee_4_k_cu_f432fa144cuda3std3__45__cpo4cendE)
_ZN34_INTERNAL_6433abee_4_k_cu_f432fa144cuda3std3__45__cpo4cendE:
	.zero		1
	.type		_ZN34_INTERNAL_6433abee_4_k_cu_f432fa144cuda3std6ranges3__45__cpo4cendE,@object
	.size		_ZN34_INTERNAL_6433abee_4_k_cu_f432fa144cuda3std6ranges3__45__cpo4cendE,(_ZN34_INTERNAL_6433abee_4_k_cu_f432fa144cuda3std3__420unreachable_sentinelE - _ZN34_INTERNAL_6433abee_4_k_cu_f432fa144cuda3std6ranges3__45__cpo4cendE)
_ZN34_INTERNAL_6433abee_4_k_cu_f432fa144cuda3std6ranges3__45__cpo4cendE:
	.zero		1
	.type		_ZN34_INTERNAL_6433abee_4_k_cu_f432fa144cuda3std3__420unreachable_sentinelE,@object
	.size		_ZN34_INTERNAL_6433abee_4_k_cu_f432fa144cuda3std3__420unreachable_sentinelE,(_ZN34_INTERNAL_6433abee_4_k_cu_f432fa144cuda3std6ranges3__45__cpo5ssizeE - _ZN34_INTERNAL_6433abee_4_k_cu_f432fa144cuda3std3__420unreachable_sentinelE)
_ZN34_INTERNAL_6433abee_4_k_cu_f432fa144cuda3std3__420unreachable_sentinelE:
	.zero		1
	.type		_ZN34_INTERNAL_6433abee_4_k_cu_f432fa144cuda3std6ranges3__45__cpo5ssizeE,@object
	.size		_ZN34_INTERNAL_6433abee_4_k_cu_f432fa144cuda3std6ranges3__45__cpo5ssizeE,(_ZN34_INTERNAL_6433abee_4_k_cu_f432fa146thrust24THRUST_300001_SM_1000_NS12placeholders2_8E - _ZN34_INTERNAL_6433abee_4_k_cu_f432fa144cuda3std6ranges3__45__cpo5ssizeE)
_ZN34_INTERNAL_6433abee_4_k_cu_f432fa144cuda3std6ranges3__45__cpo5ssizeE:
	.zero		1
	.type		_ZN34_INTERNAL_6433abee_4_k_cu_f432fa146thrust24THRUST_300001_SM_1000_NS12placeholders2_8E,@object
	.size		_ZN34_INTERNAL_6433abee_4_k_cu_f432fa146thrust24THRUST_300001_SM_1000_NS12placeholders2_8E,(_ZN34_INTERNAL_6433abee_4_k_cu_f432fa144cuda3std3__45__cpo5crendE - _ZN34_INTERNAL_6433abee_4_k_cu_f432fa146thrust24THRUST_300001_SM_1000_NS12placeholders2_8E)
_ZN34_INTERNAL_6433abee_4_k_cu_f432fa146thrust24THRUST_300001_SM_1000_NS12placeholders2_8E:
	.zero		1
	.type		_ZN34_INTERNAL_6433abee_4_k_cu_f432fa144cuda3std3__45__cpo5crendE,@object
	.size		_ZN34_INTERNAL_6433abee_4_k_cu_f432fa144cuda3std3__45__cpo5crendE,(_ZN34_INTERNAL_6433abee_4_k_cu_f432fa144cuda3std6ranges3__45__cpo4prevE - _ZN34_INTERNAL_6433abee_4_k_cu_f432fa144cuda3std3__45__cpo5crendE)
_ZN34_INTERNAL_6433abee_4_k_cu_f432fa144cuda3std3__45__cpo5crendE:
	.zero		1
	.type		_ZN34_INTERNAL_6433abee_4_k_cu_f432fa144cuda3std6ranges3__45__cpo4prevE,@object
	.size		_ZN34_INTERNAL_6433abee_4_k_cu_f432fa144cuda3std6ranges3__45__cpo4prevE,(_ZN34_INTERNAL_6433abee_4_k_cu_f432fa144cuda3std6ranges3__45__cpo9iter_moveE - _ZN34_INTERNAL_6433abee_4_k_cu_f432fa144cuda3std6ranges3__45__cpo4prevE)
_ZN34_INTERNAL_6433abee_4_k_cu_f432fa144cuda3std6ranges3__45__cpo4prevE:
	.zero		1
	.type		_ZN34_INTERNAL_6433abee_4_k_cu_f432fa144cuda3std6ranges3__45__cpo9iter_moveE,@object
	.size		_ZN34_INTERNAL_6433abee_4_k_cu_f432fa144cuda3std6ranges3__45__cpo9iter_moveE,(_ZN34_INTERNAL_6433abee_4_k_cu_f432fa146thrust24THRUST_300001_SM_1000_NS6system6detail10sequential3seqE - _ZN34_INTERNAL_6433abee_4_k_cu_f432fa144cuda3std6ranges3__45__cpo9iter_moveE)
_ZN34_INTERNAL_6433abee_4_k_cu_f432fa144cuda3std6ranges3__45__cpo9iter_moveE:
	.zero		1
	.type		_ZN34_INTERNAL_6433abee_4_k_cu_f432fa146thrust24THRUST_300001_SM_1000_NS6system6detail10sequential3seqE,@object
	.size		_ZN34_INTERNAL_6433abee_4_k_cu_f432fa146thrust24THRUST_300001_SM_1000_NS6system6detail10sequential3seqE,(.L_31 - _ZN34_INTERNAL_6433abee_4_k_cu_f432fa146thrust24THRUST_300001_SM_1000_NS6system6detail10sequential3seqE)
_ZN34_INTERNAL_6433abee_4_k_cu_f432fa146thrust24THRUST_300001_SM_1000_NS6system6detail10sequential3seqE:
	.zero		1
.L_31:


//--------------------- .nv.shared._ZN3cub18CUB_300001_SM_10006detail4scan16DeviceScanKernelINS2_10policy_hubIiiijN4cuda3std3__44plusIvEEE10Policy1000EN6thrust24THRUST_300001_SM_1000_NS10device_ptrIiEESF_NS0_13ScanTileStateIiLb1EEES9_NS0_8NullTypeEjiLb0ESI_EEvT0_T1_T2_iT3_T4_T5_ --------------------------
	.section	.nv.shared._ZN3cub18CUB_300001_SM_10006detail4scan16DeviceScanKernelINS2_10policy_hubIiiijN4cuda3std3__44plusIvEEE10Policy1000EN6thrust24THRUST_300001_SM_1000_NS10device_ptrIiEESF_NS0_13ScanTileStateIiLb1EEES9_NS0_8NullTypeEjiLb0ESI_EEvT0_T1_T2_iT3_T4_T5_,"aw",@nobits
	.sectionflags	@""
	.align	16
.nv.shared._ZN3cub18CUB_300001_SM_10006detail4scan16DeviceScanKernelINS2_10policy_hubIiiijN4cuda3std3__44plusIvEEE10Policy1000EN6thrust24THRUST_300001_SM_1000_NS10device_ptrIiEESF_NS0_13ScanTileStateIiLb1EEES9_NS0_8NullTypeEjiLb0ESI_EEvT0_T1_T2_iT3_T4_T5_:
	.zero		34832


//--------------------- .nv.constant0._ZN3cub18CUB_300001_SM_10006detail4scan16DeviceScanKernelINS2_10policy_hubIiiimN4cuda3std3__44plusIvEEE10Policy1000EN6thrust24THRUST_300001_SM_1000_NS10device_ptrIiEESF_NS0_13ScanTileStateIiLb1EEES9_NS0_8NullTypeEmiLb0ESI_EEvT0_T1_T2_iT3_T4_T5_ --------------------------
	.section	.nv.constant0._ZN3cub18CUB_300001_SM_10006detail4scan16DeviceScanKernelINS2_10policy_hubIiiimN4cuda3std3__44plusIvEEE10Policy1000EN6thrust24THRUST_300001_SM_1000_NS10device_ptrIiEESF_NS0_13ScanTileStateIiLb1EEES9_NS0_8NullTypeEmiLb0ESI_EEvT0_T1_T2_iT3_T4_T5_,"a",@progbits
	.sectionflags	@""
	.align	4
.nv.constant0._ZN3cub18CUB_300001_SM_10006detail4scan16DeviceScanKernelINS2_10policy_hubIiiimN4cuda3std3__44plusIvEEE10Policy1000EN6thrust24THRUST_300001_SM_1000_NS10device_ptrIiEESF_NS0_13ScanTileStateIiLb1EEES9_NS0_8NullTypeEmiLb0ESI_EEvT0_T1_T2_iT3_T4_T5_:
	.zero		936


//--------------------- .nv.constant0._ZN3cub18CUB_300001_SM_10006detail4scan16DeviceScanKernelINS2_10policy_hubIiiijN4cuda3std3__44plusIvEEE10Policy1000EN6thrust24THRUST_300001_SM_1000_NS10device_ptrIiEESF_NS0_13ScanTileStateIiLb1EEES9_NS0_8NullTypeEjiLb0ESI_EEvT0_T1_T2_iT3_T4_T5_ --------------------------
	.section	.nv.constant0._ZN3cub18CUB_300001_SM_10006detail4scan16DeviceScanKernelINS2_10policy_hubIiiijN4cuda3std3__44plusIvEEE10Policy1000EN6thrust24THRUST_300001_SM_1000_NS10device_ptrIiEESF_NS0_13ScanTileStateIiLb1EEES9_NS0_8NullTypeEjiLb0ESI_EEvT0_T1_T2_iT3_T4_T5_,"a",@progbits
	.sectionflags	@""
	.align	4
.nv.constant0._ZN3cub18CUB_300001_SM_10006detail4scan16DeviceScanKernelINS2_10policy_hubIiiijN4cuda3std3__44plusIvEEE10Policy1000EN6thrust24THRUST_300001_SM_1000_NS10device_ptrIiEESF_NS0_13ScanTileStateIiLb1EEES9_NS0_8NullTypeEjiLb0ESI_EEvT0_T1_T2_iT3_T4_T5_:
	.zero		932


//--------------------- .nv.constant0._ZN3cub18CUB_300001_SM_10006detail4scan20DeviceScanInitKernelINS0_13ScanTileStateIiLb1EEEEEvT_i --------------------------
	.section	.nv.constant0._ZN3cub18CUB_300001_SM_10006detail4scan20DeviceScanInitKernelINS0_13ScanTileStateIiLb1EEEEEvT_i,"a",@progbits
	.sectionflags	@""
	.align	4
.nv.constant0._ZN3cub18CUB_300001_SM_10006detail4scan20DeviceScanInitKernelINS0_13ScanTileStateIiLb1EEEEEvT_i:
	.zero		908


//--------------------- .nv.constant0._ZN3cub18CUB_300001_SM_10006detail11EmptyKernelIvEEvv --------------------------
	.section	.nv.constant0._ZN3cub18CUB_300001_SM_10006detail11EmptyKernelIvEEvv,"a",@progbits
	.sectionflags	@""
	.align	4
.nv.constant0._ZN3cub18CUB_300001_SM_10006detail11EmptyKernelIvEEvv:
	.zero		896


//--------------------- .nv.constant0._Z15is_lower_kernelPiPfiiif --------------------------
	.section	.nv.constant0._Z15is_lower_kernelPiPfiiif,"a",@progbits
	.sectionflags	@""
	.align	4
.nv.constant0._Z15is_lower_kernelPiPfiiif:
	.zero		928


//--------------------- .nv.constant0._Z11sort_kernelPfiiib --------------------------
	.section	.nv.constant0._Z11sort_kernelPfiiib,"a",@progbits
	.sectionflags	@""
	.align	4
.nv.constant0._Z11sort_kernelPfiiib:
	.zero		917


//--------------------- .nv.constant0._Z10sum_kernelPfiiii --------------------------
	.section	.nv.constant0._Z10sum_kernelPfiiii,"a",@progbits
	.sectionflags	@""
	.align	4
.nv.constant0._Z10sum_kernelPfiiii:
	.zero		920


//--------------------- .nv.constant0._Z13square_kernelPfiii --------------------------
	.section	.nv.constant0._Z13square_kernelPfiii,"a",@progbits
	.sectionflags	@""
	.align	4
.nv.constant0._Z13square_kernelPfiii:
	.zero		916


//--------------------- SYMBOLS --------------------------

	.type		.nv.reservedSmem.offset0,@object
	.size		.nv.reservedSmem.offset0,0x4
	.type		.nv.reservedSmem.cap,@object
	.size		.nv.reservedSmem.cap,0x4
